	.target	sm_90a

	.elftype	@"ET_EXEC"


//--------------------- .note.nv.tkinfo           --------------------------
	.section	.note.nv.tkinfo,"",@"SHT_NOTE"
	.sectionflags	@"SHF_NOTE_NV_TKINFO"
	.tkinfo
        /*0018*/ 	.word	0x00000002
        /*0030*/ 	.string	""
        /*0030*/ 	.string	"ptxas"
        /*0030*/ 	.string	"Cuda compilation tools, release 13.0, V13.0.88"
        /*0030*/ 	.string	"Build cuda_13.0.r13.0/compiler.36424714_0"
        /*0030*/ 	.string	"-arch sm_90a -m 64 "



//--------------------- .note.nv.cuinfo           --------------------------
	.section	.note.nv.cuinfo,"",@"SHT_NOTE"
	.sectionflags	@"SHF_NOTE_NV_CUINFO"
        /*0018*/ 	.short	0x0002
        /*001a*/ 	.short	0x005a
        /*001c*/ 	.short	0x0082
	.zero		2


//--------------------- .nv.info                  --------------------------
	.section	.nv.info,"",@"SHT_CUDA_INFO"
	.align	4


	//----- nvinfo : EIATTR_REGCOUNT
	.align		4
        /*0000*/ 	.byte	0x04, 0x2f
        /*0002*/ 	.short	(.L_39 - .L_38)
	.align		4
.L_38:
        /*0004*/ 	.word	index@(_ZN2at6native29vectorized_elementwise_kernelILi8EZZZNS0_33launch_log_sigmoid_forward_kernelERNS_18TensorIteratorBaseEENKUlvE_clEvENKUlvE_clEvEUldE_St5arrayIPcLm2EEEEviT0_T1_)
        /*0008*/ 	.word	0x0000002c


	//----- nvinfo : EIATTR_FRAME_SIZE
	.align		4
.L_39:
        /*000c*/ 	.byte	0x04, 0x11
        /*000e*/ 	.short	(.L_41 - .L_40)
	.align		4
.L_40:
        /*0010*/ 	.word	index@($__internal_13_$__cuda_sm20_div_rn_f64_full)
        /*0014*/ 	.word	0x00000000


	//----- nvinfo : EIATTR_FRAME_SIZE
	.align		4
.L_41:
        /*0018*/ 	.byte	0x04, 0x11
        /*001a*/ 	.short	(.L_43 - .L_42)
	.align		4
.L_42:
        /*001c*/ 	.word	index@(_ZN2at6native29vectorized_elementwise_kernelILi8EZZZNS0_33launch_log_sigmoid_forward_kernelERNS_18TensorIteratorBaseEENKUlvE_clEvENKUlvE_clEvEUldE_St5arrayIPcLm2EEEEviT0_T1_)
        /*0020*/ 	.word	0x00000000


	//----- nvinfo : EIATTR_REGCOUNT
	.align		4
.L_43:
        /*0024*/ 	.byte	0x04, 0x2f
        /*0026*/ 	.short	(.L_45 - .L_44)
	.align		4
.L_44:
        /*0028*/ 	.word	index@(_ZN2at6native29vectorized_elementwise_kernelILi4EZZZNS0_33launch_log_sigmoid_forward_kernelERNS_18TensorIteratorBaseEENKUlvE_clEvENKUlvE_clEvEUldE_St5arrayIPcLm2EEEEviT0_T1_)
        /*002c*/ 	.word	0x0000002c


	//----- nvinfo : EIATTR_FRAME_SIZE
	.align		4
.L_45:
        /*0030*/ 	.byte	0x04, 0x11
        /*0032*/ 	.short	(.L_47 - .L_46)
	.align		4
.L_46:
        /*0034*/ 	.word	index@($__internal_12_$__cuda_sm20_div_rn_f64_full)
        /*0038*/ 	.word	0x00000000


	//----- nvinfo : EIATTR_FRAME_SIZE
	.align		4
.L_47:
        /*003c*/ 	.byte	0x04, 0x11
        /*003e*/ 	.short	(.L_49 - .L_48)
	.align		4
.L_48:
        /*0040*/ 	.word	index@(_ZN2at6native29vectorized_elementwise_kernelILi4EZZZNS0_33launch_log_sigmoid_forward_kernelERNS_18TensorIteratorBaseEENKUlvE_clEvENKUlvE_clEvEUldE_St5arrayIPcLm2EEEEviT0_T1_)
        /*0044*/ 	.word	0x00000000


	//----- nvinfo : EIATTR_REGCOUNT
	.align		4
.L_49:
        /*0048*/ 	.byte	0x04, 0x2f
        /*004a*/ 	.short	(.L_51 - .L_50)
	.align		4
.L_50:
        /*004c*/ 	.word	index@(_ZN2at6native29vectorized_elementwise_kernelILi2EZZZNS0_33launch_log_sigmoid_forward_kernelERNS_18TensorIteratorBaseEENKUlvE_clEvENKUlvE_clEvEUldE_St5arrayIPcLm2EEEEviT0_T1_)
        /*0050*/ 	.word	0x0000002c


	//----- nvinfo : EIATTR_FRAME_SIZE
	.align		4
.L_51:
        /*0054*/ 	.byte	0x04, 0x11
        /*0056*/ 	.short	(.L_53 - .L_52)
	.align		4
.L_52:
        /*0058*/ 	.word	index@($__internal_11_$__cuda_sm20_div_rn_f64_full)
        /*005c*/ 	.word	0x00000000


	//----- nvinfo : EIATTR_FRAME_SIZE
	.align		4
.L_53:
        /*0060*/ 	.byte	0x04, 0x11
        /*0062*/ 	.short	(.L_55 - .L_54)
	.align		4
.L_54:
        /*0064*/ 	.word	index@(_ZN2at6native29vectorized_elementwise_kernelILi2EZZZNS0_33launch_log_sigmoid_forward_kernelERNS_18TensorIteratorBaseEENKUlvE_clEvENKUlvE_clEvEUldE_St5arrayIPcLm2EEEEviT0_T1_)
        /*0068*/ 	.word	0x00000000


	//----- nvinfo : EIATTR_REGCOUNT
	.align		4
.L_55:
        /*006c*/ 	.byte	0x04, 0x2f
        /*006e*/ 	.short	(.L_57 - .L_56)
	.align		4
.L_56:
        /*0070*/ 	.word	index@(_ZN2at6native27unrolled_elementwise_kernelIZZZNS0_33launch_log_sigmoid_forward_kernelERNS_18TensorIteratorBaseEENKUlvE_clEvENKUlvE_clEvEUldE_St5arrayIPcLm2EELi4E23TrivialOffsetCalculatorILi1EjESB_NS0_6memory15LoadWithoutCastENSC_16StoreWithoutCastEEEviT_T0_T2_T3_T4_T5_)
        /*0074*/ 	.word	0x00000024


	//----- nvinfo : EIATTR_FRAME_SIZE
	.align		4
.L_57:
        /*0078*/ 	.byte	0x04, 0x11
        /*007a*/ 	.short	(.L_59 - .L_58)
	.align		4
.L_58:
        /*007c*/ 	.word	index@($__internal_10_$__cuda_sm20_div_rn_f64_full)
        /*0080*/ 	.word	0x00000000


	//----- nvinfo : EIATTR_FRAME_SIZE
	.align		4
.L_59:
        /*0084*/ 	.byte	0x04, 0x11
        /*0086*/ 	.short	(.L_61 - .L_60)
	.align		4
.L_60:
        /*0088*/ 	.word	index@(_ZN2at6native27unrolled_elementwise_kernelIZZZNS0_33launch_log_sigmoid_forward_kernelERNS_18TensorIteratorBaseEENKUlvE_clEvENKUlvE_clEvEUldE_St5arrayIPcLm2EELi4E23TrivialOffsetCalculatorILi1EjESB_NS0_6memory15LoadWithoutCastENSC_16StoreWithoutCastEEEviT_T0_T2_T3_T4_T5_)
        /*008c*/ 	.word	0x00000000


	//----- nvinfo : EIATTR_REGCOUNT
	.align		4
.L_61:
        /*0090*/ 	.byte	0x04, 0x2f
        /*0092*/ 	.short	(.L_63 - .L_62)
	.align		4
.L_62:
        /*0094*/ 	.word	index@(_ZN2at6native18elementwise_kernelILi128ELi2EZNS0_22gpu_kernel_impl_nocastIZZZNS0_33launch_log_sigmoid_forward_kernelERNS_18TensorIteratorBaseEENKUlvE_clEvENKUlvE_clEvEUldE_EEvS4_RKT_EUliE_EEviT1_)
        /*0098*/ 	.word	0x00000020


	//----- nvinfo : EIATTR_FRAME_SIZE
	.align		4
.L_63:
        /*009c*/ 	.byte	0x04, 0x11
        /*009e*/ 	.short	(.L_65 - .L_64)
	.align		4
.L_64:
        /*00a0*/ 	.word	index@($__internal_9_$__cuda_sm20_div_rn_f64_full)
        /*00a4*/ 	.word	0x00000000


	//----- nvinfo : EIATTR_FRAME_SIZE
	.align		4
.L_65:
        /*00a8*/ 	.byte	0x04, 0x11
        /*00aa*/ 	.short	(.L_67 - .L_66)
	.align		4
.L_66:
        /*00ac*/ 	.word	index@(_ZN2at6native18elementwise_kernelILi128ELi2EZNS0_22gpu_kernel_impl_nocastIZZZNS0_33launch_log_sigmoid_forward_kernelERNS_18TensorIteratorBaseEENKUlvE_clEvENKUlvE_clEvEUldE_EEvS4_RKT_EUliE_EEviT1_)
        /*00b0*/ 	.word	0x00000000


	//----- nvinfo : EIATTR_REGCOUNT
	.align		4
.L_67:
        /*00b4*/ 	.byte	0x04, 0x2f
        /*00b6*/ 	.short	(.L_69 - .L_68)
	.align		4
.L_68:
        /*00b8*/ 	.word	index@(_ZN2at6native27unrolled_elementwise_kernelIZZZNS0_33launch_log_sigmoid_forward_kernelERNS_18TensorIteratorBaseEENKUlvE_clEvENKUlvE_clEvEUldE_St5arrayIPcLm2EELi4E23TrivialOffsetCalculatorILi1EjESB_NS0_6memory12LoadWithCastILi1EEENSC_13StoreWithCastILi1EEEEEviT_T0_T2_T3_T4_T5_)
        /*00bc*/ 	.word	0x00000026


	//----- nvinfo : EIATTR_FRAME_SIZE
	.align		4
.L_69:
        /*00c0*/ 	.byte	0x04, 0x11
        /*00c2*/ 	.short	(.L_71 - .L_70)
	.align		4
.L_70:
        /*00c4*/ 	.word	index@($__internal_8_$__cuda_sm20_div_rn_f64_full)
        /*00c8*/ 	.word	0x00000000


	//----- nvinfo : EIATTR_FRAME_SIZE
	.align		4
.L_71:
        /*00cc*/ 	.byte	0x04, 0x11
        /*00ce*/ 	.short	(.L_73 - .L_72)
	.align		4
.L_72:
        /*00d0*/ 	.word	index@(_ZN2at6native27unrolled_elementwise_kernelIZZZNS0_33launch_log_sigmoid_forward_kernelERNS_18TensorIteratorBaseEENKUlvE_clEvENKUlvE_clEvEUldE_St5arrayIPcLm2EELi4E23TrivialOffsetCalculatorILi1EjESB_NS0_6memory12LoadWithCastILi1EEENSC_13StoreWithCastILi1EEEEEviT_T0_T2_T3_T4_T5_)
        /*00d4*/ 	.word	0x00000000


	//----- nvinfo : EIATTR_REGCOUNT
	.align		4
.L_73:
        /*00d8*/ 	.byte	0x04, 0x2f
        /*00da*/ 	.short	(.L_75 - .L_74)
	.align		4
.L_74:
        /*00dc*/ 	.word	index@(_ZN2at6native18elementwise_kernelILi128ELi4EZNS0_15gpu_kernel_implIZZZNS0_33launch_log_sigmoid_forward_kernelERNS_18TensorIteratorBaseEENKUlvE_clEvENKUlvE_clEvEUldE_EEvS4_RKT_EUliE_EEviT1_)
        /*00e0*/ 	.word	0x00000021


	//----- nvinfo : EIATTR_FRAME_SIZE
	.align		4
.L_75:
        /*00e4*/ 	.byte	0x04, 0x11
        /*00e6*/ 	.short	(.L_77 - .L_76)
	.align		4
.L_76:
        /*00e8*/ 	.word	index@($__internal_7_$__cuda_sm20_div_rn_f64_full)
        /*00ec*/ 	.word	0x00000000


	//----- nvinfo : EIATTR_FRAME_SIZE
	.align		4
.L_77:
        /*00f0*/ 	.byte	0x04, 0x11
        /*00f2*/ 	.short	(.L_79 - .L_78)
	.align		4
.L_78:
        /*00f4*/ 	.word	index@(_ZN2at6native18elementwise_kernelILi128ELi4EZNS0_15gpu_kernel_implIZZZNS0_33launch_log_sigmoid_forward_kernelERNS_18TensorIteratorBaseEENKUlvE_clEvENKUlvE_clEvEUldE_EEvS4_RKT_EUliE_EEviT1_)
        /*00f8*/ 	.word	0x00000000


	//----- nvinfo : EIATTR_REGCOUNT
	.align		4
.L_79:
        /*00fc*/ 	.byte	0x04, 0x2f
        /*00fe*/ 	.short	(.L_81 - .L_80)
	.align		4
.L_80:
        /*0100*/ 	.word	index@(_ZN2at6native29vectorized_elementwise_kernelILi8EZZZNS0_33launch_log_sigmoid_forward_kernelERNS_18TensorIteratorBaseEENKUlvE_clEvENKUlvE0_clEvEUlfE_St5arrayIPcLm2EEEEviT0_T1_)
        /*0104*/ 	.word	0x00000020


	//----- nvinfo : EIATTR_FRAME_SIZE
	.align		4
.L_81:
        /*0108*/ 	.byte	0x04, 0x11
        /*010a*/ 	.short	(.L_83 - .L_82)
	.align		4
.L_82:
        /*010c*/ 	.word	index@(_ZN2at6native29vectorized_elementwise_kernelILi8EZZZNS0_33launch_log_sigmoid_forward_kernelERNS_18TensorIteratorBaseEENKUlvE_clEvENKUlvE0_clEvEUlfE_St5arrayIPcLm2EEEEviT0_T1_)
        /*0110*/ 	.word	0x00000000


	//----- nvinfo : EIATTR_REGCOUNT
	.align		4
.L_83:
        /*0114*/ 	.byte	0x04, 0x2f
        /*0116*/ 	.short	(.L_85 - .L_84)
	.align		4
.L_84:
        /*0118*/ 	.word	index@(_ZN2at6native29vectorized_elementwise_kernelILi4EZZZNS0_33launch_log_sigmoid_forward_kernelERNS_18TensorIteratorBaseEENKUlvE_clEvENKUlvE0_clEvEUlfE_St5arrayIPcLm2EEEEviT0_T1_)
        /*011c*/ 	.word	0x00000020


	//----- nvinfo : EIATTR_FRAME_SIZE
	.align		4
.L_85:
        /*0120*/ 	.byte	0x04, 0x11
        /*0122*/ 	.short	(.L_87 - .L_86)
	.align		4
.L_86:
        /*0124*/ 	.word	index@(_ZN2at6native29vectorized_elementwise_kernelILi4EZZZNS0_33launch_log_sigmoid_forward_kernelERNS_18TensorIteratorBaseEENKUlvE_clEvENKUlvE0_clEvEUlfE_St5arrayIPcLm2EEEEviT0_T1_)
        /*0128*/ 	.word	0x00000000


	//----- nvinfo : EIATTR_REGCOUNT
	.align		4
.L_87:
        /*012c*/ 	.byte	0x04, 0x2f
        /*012e*/ 	.short	(.L_89 - .L_88)
	.align		4
.L_88:
        /*0130*/ 	.word	index@(_ZN2at6native29vectorized_elementwise_kernelILi2EZZZNS0_33launch_log_sigmoid_forward_kernelERNS_18TensorIteratorBaseEENKUlvE_clEvENKUlvE0_clEvEUlfE_St5arrayIPcLm2EEEEviT0_T1_)
        /*0134*/ 	.word	0x00000020


	//----- nvinfo : EIATTR_FRAME_SIZE
	.align		4
.L_89:
        /*0138*/ 	.byte	0x04, 0x11
        /*013a*/ 	.short	(.L_91 - .L_90)
	.align		4
.L_90:
        /*013c*/ 	.word	index@(_ZN2at6native29vectorized_elementwise_kernelILi2EZZZNS0_33launch_log_sigmoid_forward_kernelERNS_18TensorIteratorBaseEENKUlvE_clEvENKUlvE0_clEvEUlfE_St5arrayIPcLm2EEEEviT0_T1_)
        /*0140*/ 	.word	0x00000000


	//----- nvinfo : EIATTR_REGCOUNT
	.align		4
.L_91:
        /*0144*/ 	.byte	0x04, 0x2f
        /*0146*/ 	.short	(.L_93 - .L_92)
	.align		4
.L_92:
        /*0148*/ 	.word	index@(_ZN2at6native27unrolled_elementwise_kernelIZZZNS0_33launch_log_sigmoid_forward_kernelERNS_18TensorIteratorBaseEENKUlvE_clEvENKUlvE0_clEvEUlfE_St5arrayIPcLm2EELi4E23TrivialOffsetCalculatorILi1EjESB_NS0_6memory15LoadWithoutCastENSC_16StoreWithoutCastEEEviT_T0_T2_T3_T4_T5_)
        /*014c*/ 	.word	0x00000016


	//----- nvinfo : EIATTR_FRAME_SIZE
	.align		4
.L_93:
        /*0150*/ 	.byte	0x04, 0x11
        /*0152*/ 	.short	(.L_95 - .L_94)
	.align		4
.L_94:
        /*0154*/ 	.word	index@(_ZN2at6native27unrolled_elementwise_kernelIZZZNS0_33launch_log_sigmoid_forward_kernelERNS_18TensorIteratorBaseEENKUlvE_clEvENKUlvE0_clEvEUlfE_St5arrayIPcLm2EELi4E23TrivialOffsetCalculatorILi1EjESB_NS0_6memory15LoadWithoutCastENSC_16StoreWithoutCastEEEviT_T0_T2_T3_T4_T5_)
        /*0158*/ 	.word	0x00000000


	//----- nvinfo : EIATTR_REGCOUNT
	.align		4
.L_95:
        /*015c*/ 	.byte	0x04, 0x2f
        /*015e*/ 	.short	(.L_97 - .L_96)
	.align		4
.L_96:
        /*0160*/ 	.word	index@(_ZN2at6native18elementwise_kernelILi128ELi2EZNS0_22gpu_kernel_impl_nocastIZZZNS0_33launch_log_sigmoid_forward_kernelERNS_18TensorIteratorBaseEENKUlvE_clEvENKUlvE0_clEvEUlfE_EEvS4_RKT_EUliE_EEviT1_)
        /*0164*/ 	.word	0x00000012


	//----- nvinfo : EIATTR_FRAME_SIZE
	.align		4
.L_97:
        /*0168*/ 	.byte	0x04, 0x11
        /*016a*/ 	.short	(.L_99 - .L_98)
	.align		4
.L_98:
        /*016c*/ 	.word	index@(_ZN2at6native18elementwise_kernelILi128ELi2EZNS0_22gpu_kernel_impl_nocastIZZZNS0_33launch_log_sigmoid_forward_kernelERNS_18TensorIteratorBaseEENKUlvE_clEvENKUlvE0_clEvEUlfE_EEvS4_RKT_EUliE_EEviT1_)
        /*0170*/ 	.word	0x00000000


	//----- nvinfo : EIATTR_REGCOUNT
	.align		4
.L_99:
        /*0174*/ 	.byte	0x04, 0x2f
        /*0176*/ 	.short	(.L_101 - .L_100)
	.align		4
.L_100:
        /*0178*/ 	.word	index@(_ZN2at6native27unrolled_elementwise_kernelIZZZNS0_33launch_log_sigmoid_forward_kernelERNS_18TensorIteratorBaseEENKUlvE_clEvENKUlvE0_clEvEUlfE_St5arrayIPcLm2EELi4E23TrivialOffsetCalculatorILi1EjESB_NS0_6memory12LoadWithCastILi1EEENSC_13StoreWithCastILi1EEEEEviT_T0_T2_T3_T4_T5_)
        /*017c*/ 	.word	0x0000001d


	//----- nvinfo : EIATTR_FRAME_SIZE
	.align		4
.L_101:
        /*0180*/ 	.byte	0x04, 0x11
        /*0182*/ 	.short	(.L_103 - .L_102)
	.align		4
.L_102:
        /*0184*/ 	.word	index@(_ZN2at6native27unrolled_elementwise_kernelIZZZNS0_33launch_log_sigmoid_forward_kernelERNS_18TensorIteratorBaseEENKUlvE_clEvENKUlvE0_clEvEUlfE_St5arrayIPcLm2EELi4E23TrivialOffsetCalculatorILi1EjESB_NS0_6memory12LoadWithCastILi1EEENSC_13StoreWithCastILi1EEEEEviT_T0_T2_T3_T4_T5_)
        /*0188*/ 	.word	0x00000000


	//----- nvinfo : EIATTR_REGCOUNT
	.align		4
.L_103:
        /*018c*/ 	.byte	0x04, 0x2f
        /*018e*/ 	.short	(.L_105 - .L_104)
	.align		4
.L_104:
        /*0190*/ 	.word	index@(_ZN2at6native18elementwise_kernelILi128ELi4EZNS0_15gpu_kernel_implIZZZNS0_33launch_log_sigmoid_forward_kernelERNS_18TensorIteratorBaseEENKUlvE_clEvENKUlvE0_clEvEUlfE_EEvS4_RKT_EUliE_EEviT1_)
        /*0194*/ 	.word	0x0000001a


	//----- nvinfo : EIATTR_FRAME_SIZE
	.align		4
.L_105:
        /*0198*/ 	.byte	0x04, 0x11
        /*019a*/ 	.short	(.L_107 - .L_106)
	.align		4
.L_106:
        /*019c*/ 	.word	index@(_ZN2at6native18elementwise_kernelILi128ELi4EZNS0_15gpu_kernel_implIZZZNS0_33launch_log_sigmoid_forward_kernelERNS_18TensorIteratorBaseEENKUlvE_clEvENKUlvE0_clEvEUlfE_EEvS4_RKT_EUliE_EEviT1_)
        /*01a0*/ 	.word	0x00000000


	//----- nvinfo : EIATTR_REGCOUNT
	.align		4
.L_107:
        /*01a4*/ 	.byte	0x04, 0x2f
        /*01a6*/ 	.short	(.L_109 - .L_108)
	.align		4
.L_108:
        /*01a8*/ 	.word	index@(_ZN2at6native29vectorized_elementwise_kernelILi8EZZZNS0_33launch_log_sigmoid_forward_kernelERNS_18TensorIteratorBaseEENKUlvE_clEvENKUlvE1_clEvEUlN3c104HalfEE_St5arrayIPcLm2EEEEviT0_T1_)
        /*01ac*/ 	.word	0x00000020


	//----- nvinfo : EIATTR_FRAME_SIZE
	.align		4
.L_109:
        /*01b0*/ 	.byte	0x04, 0x11
        /*01b2*/ 	.short	(.L_111 - .L_110)
	.align		4
.L_110:
        /*01b4*/ 	.word	index@(_ZN2at6native29vectorized_elementwise_kernelILi8EZZZNS0_33launch_log_sigmoid_forward_kernelERNS_18TensorIteratorBaseEENKUlvE_clEvENKUlvE1_clEvEUlN3c104HalfEE_St5arrayIPcLm2EEEEviT0_T1_)
        /*01b8*/ 	.word	0x00000000


	//----- nvinfo : EIATTR_REGCOUNT
	.align		4
.L_111:
        /*01bc*/ 	.byte	0x04, 0x2f
        /*01be*/ 	.short	(.L_113 - .L_112)
	.align		4
.L_112:
        /*01c0*/ 	.word	index@(_ZN2at6native29vectorized_elementwise_kernelILi4EZZZNS0_33launch_log_sigmoid_forward_kernelERNS_18TensorIteratorBaseEENKUlvE_clEvENKUlvE1_clEvEUlN3c104HalfEE_St5arrayIPcLm2EEEEviT0_T1_)
        /*01c4*/ 	.word	0x00000020


	//----- nvinfo : EIATTR_FRAME_SIZE
	.align		4
.L_113:
        /*01c8*/ 	.byte	0x04, 0x11
        /*01ca*/ 	.short	(.L_115 - .L_114)
	.align		4
.L_114:
        /*01cc*/ 	.word	index@(_ZN2at6native29vectorized_elementwise_kernelILi4EZZZNS0_33launch_log_sigmoid_forward_kernelERNS_18TensorIteratorBaseEENKUlvE_clEvENKUlvE1_clEvEUlN3c104HalfEE_St5arrayIPcLm2EEEEviT0_T1_)
        /*01d0*/ 	.word	0x00000000


	//----- nvinfo : EIATTR_REGCOUNT
	.align		4
.L_115:
        /*01d4*/ 	.byte	0x04, 0x2f
        /*01d6*/ 	.short	(.L_117 - .L_116)
	.align		4
.L_116:
        /*01d8*/ 	.word	index@(_ZN2at6native29vectorized_elementwise_kernelILi2EZZZNS0_33launch_log_sigmoid_forward_kernelERNS_18TensorIteratorBaseEENKUlvE_clEvENKUlvE1_clEvEUlN3c104HalfEE_St5arrayIPcLm2EEEEviT0_T1_)
        /*01dc*/ 	.word	0x00000020


	//----- nvinfo : EIATTR_FRAME_SIZE
	.align		4
.L_117:
        /*01e0*/ 	.byte	0x04, 0x11
        /*01e2*/ 	.short	(.L_119 - .L_118)
	.align		4
.L_118:
        /*01e4*/ 	.word	index@(_ZN2at6native29vectorized_elementwise_kernelILi2EZZZNS0_33launch_log_sigmoid_forward_kernelERNS_18TensorIteratorBaseEENKUlvE_clEvENKUlvE1_clEvEUlN3c104HalfEE_St5arrayIPcLm2EEEEviT0_T1_)
        /*01e8*/ 	.word	0x00000000


	//----- nvinfo : EIATTR_REGCOUNT
	.align		4
.L_119:
        /*01ec*/ 	.byte	0x04, 0x2f
        /*01ee*/ 	.short	(.L_121 - .L_120)
	.align		4
.L_120:
        /*01f0*/ 	.word	index@(_ZN2at6native27unrolled_elementwise_kernelIZZZNS0_33launch_log_sigmoid_forward_kernelERNS_18TensorIteratorBaseEENKUlvE_clEvENKUlvE1_clEvEUlN3c104HalfEE_St5arrayIPcLm2EELi4E23TrivialOffsetCalculatorILi1EjESD_NS0_6memory15LoadWithoutCastENSE_16StoreWithoutCastEEEviT_T0_T2_T3_T4_T5_)
        /*01f4*/ 	.word	0x00000016


	//----- nvinfo : EIATTR_FRAME_SIZE
	.align		4
.L_121:
        /*01f8*/ 	.byte	0x04, 0x11
        /*01fa*/ 	.short	(.L_123 - .L_122)
	.align		4
.L_122:
        /*01fc*/ 	.word	index@(_ZN2at6native27unrolled_elementwise_kernelIZZZNS0_33launch_log_sigmoid_forward_kernelERNS_18TensorIteratorBaseEENKUlvE_clEvENKUlvE1_clEvEUlN3c104HalfEE_St5arrayIPcLm2EELi4E23TrivialOffsetCalculatorILi1EjESD_NS0_6memory15LoadWithoutCastENSE_16StoreWithoutCastEEEviT_T0_T2_T3_T4_T5_)
        /*0200*/ 	.word	0x00000000


	//----- nvinfo : EIATTR_REGCOUNT
	.align		4
.L_123:
        /*0204*/ 	.byte	0x04, 0x2f
        /*0206*/ 	.short	(.L_125 - .L_124)
	.align		4
.L_124:
        /*0208*/ 	.word	index@(_ZN2at6native18elementwise_kernelILi128ELi4EZNS0_22gpu_kernel_impl_nocastIZZZNS0_33launch_log_sigmoid_forward_kernelERNS_18TensorIteratorBaseEENKUlvE_clEvENKUlvE1_clEvEUlN3c104HalfEE_EEvS4_RKT_EUliE_EEviT1_)
        /*020c*/ 	.word	0x00000012


	//----- nvinfo : EIATTR_FRAME_SIZE
	.align		4
.L_125:
        /*0210*/ 	.byte	0x04, 0x11
        /*0212*/ 	.short	(.L_127 - .L_126)
	.align		4
.L_126:
        /*0214*/ 	.word	index@(_ZN2at6native18elementwise_kernelILi128ELi4EZNS0_22gpu_kernel_impl_nocastIZZZNS0_33launch_log_sigmoid_forward_kernelERNS_18TensorIteratorBaseEENKUlvE_clEvENKUlvE1_clEvEUlN3c104HalfEE_EEvS4_RKT_EUliE_EEviT1_)
        /*0218*/ 	.word	0x00000000


	//----- nvinfo : EIATTR_REGCOUNT
	.align		4
.L_127:
        /*021c*/ 	.byte	0x04, 0x2f
        /*021e*/ 	.short	(.L_129 - .L_128)
	.align		4
.L_128:
        /*0220*/ 	.word	index@(_ZN2at6native27unrolled_elementwise_kernelIZZZNS0_33launch_log_sigmoid_forward_kernelERNS_18TensorIteratorBaseEENKUlvE_clEvENKUlvE1_clEvEUlN3c104HalfEE_St5arrayIPcLm2EELi4E23TrivialOffsetCalculatorILi1EjESD_NS0_6memory12LoadWithCastILi1EEENSE_13StoreWithCastILi1EEEEEviT_T0_T2_T3_T4_T5_)
        /*0224*/ 	.word	0x0000001c


	//----- nvinfo : EIATTR_FRAME_SIZE
	.align		4
.L_129:
        /*0228*/ 	.byte	0x04, 0x11
        /*022a*/ 	.short	(.L_131 - .L_130)
	.align		4
.L_130:
        /*022c*/ 	.word	index@(_ZN2at6native27unrolled_elementwise_kernelIZZZNS0_33launch_log_sigmoid_forward_kernelERNS_18TensorIteratorBaseEENKUlvE_clEvENKUlvE1_clEvEUlN3c104HalfEE_St5arrayIPcLm2EELi4E23TrivialOffsetCalculatorILi1EjESD_NS0_6memory12LoadWithCastILi1EEENSE_13StoreWithCastILi1EEEEEviT_T0_T2_T3_T4_T5_)
        /*0230*/ 	.word	0x00000000


	//----- nvinfo : EIATTR_REGCOUNT
	.align		4
.L_131:
        /*0234*/ 	.byte	0x04, 0x2f
        /*0236*/ 	.short	(.L_133 - .L_132)
	.align		4
.L_132:
        /*0238*/ 	.word	index@(_ZN2at6native18elementwise_kernelILi128ELi4EZNS0_15gpu_kernel_implIZZZNS0_33launch_log_sigmoid_forward_kernelERNS_18TensorIteratorBaseEENKUlvE_clEvENKUlvE1_clEvEUlN3c104HalfEE_EEvS4_RKT_EUliE_EEviT1_)
        /*023c*/ 	.word	0x0000001a


	//----- nvinfo : EIATTR_FRAME_SIZE
	.align		4
.L_133:
        /*0240*/ 	.byte	0x04, 0x11
        /*0242*/ 	.short	(.L_135 - .L_134)
	.align		4
.L_134:
        /*0244*/ 	.word	index@(_ZN2at6native18elementwise_kernelILi128ELi4EZNS0_15gpu_kernel_implIZZZNS0_33launch_log_sigmoid_forward_kernelERNS_18TensorIteratorBaseEENKUlvE_clEvENKUlvE1_clEvEUlN3c104HalfEE_EEvS4_RKT_EUliE_EEviT1_)
        /*0248*/ 	.word	0x00000000


	//----- nvinfo : EIATTR_REGCOUNT
	.align		4
.L_135:
        /*024c*/ 	.byte	0x04, 0x2f
        /*024e*/ 	.short	(.L_137 - .L_136)
	.align		4
.L_136:
        /*0250*/ 	.word	index@(_ZN2at6native29vectorized_elementwise_kernelILi8EZZZNS0_33launch_log_sigmoid_forward_kernelERNS_18TensorIteratorBaseEENKUlvE_clEvENKUlvE2_clEvEUlN3c108BFloat16EE_St5arrayIPcLm2EEEEviT0_T1_)
        /*0254*/ 	.word	0x00000020


	//----- nvinfo : EIATTR_FRAME_SIZE
	.align		4
.L_137:
        /*0258*/ 	.byte	0x04, 0x11
        /*025a*/ 	.short	(.L_139 - .L_138)
	.align		4
.L_138:
        /*025c*/ 	.word	index@(_ZN2at6native29vectorized_elementwise_kernelILi8EZZZNS0_33launch_log_sigmoid_forward_kernelERNS_18TensorIteratorBaseEENKUlvE_clEvENKUlvE2_clEvEUlN3c108BFloat16EE_St5arrayIPcLm2EEEEviT0_T1_)
        /*0260*/ 	.word	0x00000000


	//----- nvinfo : EIATTR_REGCOUNT
	.align		4
.L_139:
        /*0264*/ 	.byte	0x04, 0x2f
        /*0266*/ 	.short	(.L_141 - .L_140)
	.align		4
.L_140:
        /*0268*/ 	.word	index@(_ZN2at6native29vectorized_elementwise_kernelILi4EZZZNS0_33launch_log_sigmoid_forward_kernelERNS_18TensorIteratorBaseEENKUlvE_clEvENKUlvE2_clEvEUlN3c108BFloat16EE_St5arrayIPcLm2EEEEviT0_T1_)
        /*026c*/ 	.word	0x00000020


	//----- nvinfo : EIATTR_FRAME_SIZE
	.align		4
.L_141:
        /*0270*/ 	.byte	0x04, 0x11
        /*0272*/ 	.short	(.L_143 - .L_142)
	.align		4
.L_142:
        /*0274*/ 	.word	index@(_ZN2at6native29vectorized_elementwise_kernelILi4EZZZNS0_33launch_log_sigmoid_forward_kernelERNS_18TensorIteratorBaseEENKUlvE_clEvENKUlvE2_clEvEUlN3c108BFloat16EE_St5arrayIPcLm2EEEEviT0_T1_)
        /*0278*/ 	.word	0x00000000


	//----- nvinfo : EIATTR_REGCOUNT
	.align		4
.L_143:
        /*027c*/ 	.byte	0x04, 0x2f
        /*027e*/ 	.short	(.L_145 - .L_144)
	.align		4
.L_144:
        /*0280*/ 	.word	index@(_ZN2at6native29vectorized_elementwise_kernelILi2EZZZNS0_33launch_log_sigmoid_forward_kernelERNS_18TensorIteratorBaseEENKUlvE_clEvENKUlvE2_clEvEUlN3c108BFloat16EE_St5arrayIPcLm2EEEEviT0_T1_)
        /*0284*/ 	.word	0x00000020


	//----- nvinfo : EIATTR_FRAME_SIZE
	.align		4
.L_145:
        /*0288*/ 	.byte	0x04, 0x11
        /*028a*/ 	.short	(.L_147 - .L_146)
	.align		4
.L_146:
        /*028c*/ 	.word	index@(_ZN2at6native29vectorized_elementwise_kernelILi2EZZZNS0_33launch_log_sigmoid_forward_kernelERNS_18TensorIteratorBaseEENKUlvE_clEvENKUlvE2_clEvEUlN3c108BFloat16EE_St5arrayIPcLm2EEEEviT0_T1_)
        /*0290*/ 	.word	0x00000000


	//----- nvinfo : EIATTR_REGCOUNT
	.align		4
.L_147:
        /*0294*/ 	.byte	0x04, 0x2f
        /*0296*/ 	.short	(.L_149 - .L_148)
	.align		4
.L_148:
        /*0298*/ 	.word	index@(_ZN2at6native27unrolled_elementwise_kernelIZZZNS0_33launch_log_sigmoid_forward_kernelERNS_18TensorIteratorBaseEENKUlvE_clEvENKUlvE2_clEvEUlN3c108BFloat16EE_St5arrayIPcLm2EELi4E23TrivialOffsetCalculatorILi1EjESD_NS0_6memory15LoadWithoutCastENSE_16StoreWithoutCastEEEviT_T0_T2_T3_T4_T5_)
        /*029c*/ 	.word	0x00000016


	//----- nvinfo : EIATTR_FRAME_SIZE
	.align		4
.L_149:
        /*02a0*/ 	.byte	0x04, 0x11
        /*02a2*/ 	.short	(.L_151 - .L_150)
	.align		4
.L_150:
        /*02a4*/ 	.word	index@(_ZN2at6native27unrolled_elementwise_kernelIZZZNS0_33launch_log_sigmoid_forward_kernelERNS_18TensorIteratorBaseEENKUlvE_clEvENKUlvE2_clEvEUlN3c108BFloat16EE_St5arrayIPcLm2EELi4E23TrivialOffsetCalculatorILi1EjESD_NS0_6memory15LoadWithoutCastENSE_16StoreWithoutCastEEEviT_T0_T2_T3_T4_T5_)
        /*02a8*/ 	.word	0x00000000


	//----- nvinfo : EIATTR_REGCOUNT
	.align		4
.L_151:
        /*02ac*/ 	.byte	0x04, 0x2f
        /*02ae*/ 	.short	(.L_153 - .L_152)
	.align		4
.L_152:
        /*02b0*/ 	.word	index@(_ZN2at6native18elementwise_kernelILi128ELi4EZNS0_22gpu_kernel_impl_nocastIZZZNS0_33launch_log_sigmoid_forward_kernelERNS_18TensorIteratorBaseEENKUlvE_clEvENKUlvE2_clEvEUlN3c108BFloat16EE_EEvS4_RKT_EUliE_EEviT1_)
        /*02b4*/ 	.word	0x00000012


	//----- nvinfo : EIATTR_FRAME_SIZE
	.align		4
.L_153:
        /*02b8*/ 	.byte	0x04, 0x11
        /*02ba*/ 	.short	(.L_155 - .L_154)
	.align		4
.L_154:
        /*02bc*/ 	.word	index@(_ZN2at6native18elementwise_kernelILi128ELi4EZNS0_22gpu_kernel_impl_nocastIZZZNS0_33launch_log_sigmoid_forward_kernelERNS_18TensorIteratorBaseEENKUlvE_clEvENKUlvE2_clEvEUlN3c108BFloat16EE_EEvS4_RKT_EUliE_EEviT1_)
        /*02c0*/ 	.word	0x00000000


	//----- nvinfo : EIATTR_REGCOUNT
	.align		4
.L_155:
        /*02c4*/ 	.byte	0x04, 0x2f
        /*02c6*/ 	.short	(.L_157 - .L_156)
	.align		4
.L_156:
        /*02c8*/ 	.word	index@(_ZN2at6native27unrolled_elementwise_kernelIZZZNS0_33launch_log_sigmoid_forward_kernelERNS_18TensorIteratorBaseEENKUlvE_clEvENKUlvE2_clEvEUlN3c108BFloat16EE_St5arrayIPcLm2EELi4E23TrivialOffsetCalculatorILi1EjESD_NS0_6memory12LoadWithCastILi1EEENSE_13StoreWithCastILi1EEEEEviT_T0_T2_T3_T4_T5_)
        /*02cc*/ 	.word	0x0000001c


	//----- nvinfo : EIATTR_FRAME_SIZE
	.align		4
.L_157:
        /*02d0*/ 	.byte	0x04, 0x11
        /*02d2*/ 	.short	(.L_159 - .L_158)
	.align		4
.L_158:
        /*02d4*/ 	.word	index@(_ZN2at6native27unrolled_elementwise_kernelIZZZNS0_33launch_log_sigmoid_forward_kernelERNS_18TensorIteratorBaseEENKUlvE_clEvENKUlvE2_clEvEUlN3c108BFloat16EE_St5arrayIPcLm2EELi4E23TrivialOffsetCalculatorILi1EjESD_NS0_6memory12LoadWithCastILi1EEENSE_13StoreWithCastILi1EEEEEviT_T0_T2_T3_T4_T5_)
        /*02d8*/ 	.word	0x00000000


	//----- nvinfo : EIATTR_REGCOUNT
	.align		4
.L_159:
        /*02dc*/ 	.byte	0x04, 0x2f
        /*02de*/ 	.short	(.L_161 - .L_160)
	.align		4
.L_160:
        /*02e0*/ 	.word	index@(_ZN2at6native18elementwise_kernelILi128ELi4EZNS0_15gpu_kernel_implIZZZNS0_33launch_log_sigmoid_forward_kernelERNS_18TensorIteratorBaseEENKUlvE_clEvENKUlvE2_clEvEUlN3c108BFloat16EE_EEvS4_RKT_EUliE_EEviT1_)
        /*02e4*/ 	.word	0x0000001a


	//----- nvinfo : EIATTR_FRAME_SIZE
	.align		4
.L_161:
        /*02e8*/ 	.byte	0x04, 0x11
        /*02ea*/ 	.short	(.L_163 - .L_162)
	.align		4
.L_162:
        /*02ec*/ 	.word	index@(_ZN2at6native18elementwise_kernelILi128ELi4EZNS0_15gpu_kernel_implIZZZNS0_33launch_log_sigmoid_forward_kernelERNS_18TensorIteratorBaseEENKUlvE_clEvENKUlvE2_clEvEUlN3c108BFloat16EE_EEvS4_RKT_EUliE_EEviT1_)
        /*02f0*/ 	.word	0x00000000


	//----- nvinfo : EIATTR_REGCOUNT
	.align		4
.L_163:
        /*02f4*/ 	.byte	0x04, 0x2f
        /*02f6*/ 	.short	(.L_165 - .L_164)
	.align		4
.L_164:
        /*02f8*/ 	.word	index@(_ZN2at6native29vectorized_elementwise_kernelILi8EZZZNS0_62_GLOBAL__N__e6aa1b1b_29_ActivationLogSigmoidKernel_cu_9d16a0dc27log_sigmoid_backward_kernelERNS_14TensorIteratorEENKUlvE_clEvENKUlvE_clEvEUlddE_St5arrayIPcLm3EEEEviT0_T1_)
        /*02fc*/ 	.word	0x00000040


	//----- nvinfo : EIATTR_FRAME_SIZE
	.align		4
.L_165:
        /*0300*/ 	.byte	0x04, 0x11
        /*0302*/ 	.short	(.L_167 - .L_166)
	.align		4
.L_166:
        /*0304*/ 	.word	index@($__internal_6_$__cuda_sm20_div_rn_f64_full)
        /*0308*/ 	.word	0x00000000


	//----- nvinfo : EIATTR_FRAME_SIZE
	.align		4
.L_167:
        /*030c*/ 	.byte	0x04, 0x11
        /*030e*/ 	.short	(.L_169 - .L_168)
	.align		4
.L_168:
        /*0310*/ 	.word	index@(_ZN2at6native29vectorized_elementwise_kernelILi8EZZZNS0_62_GLOBAL__N__e6aa1b1b_29_ActivationLogSigmoidKernel_cu_9d16a0dc27log_sigmoid_backward_kernelERNS_14TensorIteratorEENKUlvE_clEvENKUlvE_clEvEUlddE_St5arrayIPcLm3EEEEviT0_T1_)
        /*0314*/ 	.word	0x00000000


	//----- nvinfo : EIATTR_REGCOUNT
	.align		4
.L_169:
        /*0318*/ 	.byte	0x04, 0x2f
        /*031a*/ 	.short	(.L_171 - .L_170)
	.align		4
.L_170:
        /*031c*/ 	.word	index@(_ZN2at6native29vectorized_elementwise_kernelILi4EZZZNS0_62_GLOBAL__N__e6aa1b1b_29_ActivationLogSigmoidKernel_cu_9d16a0dc27log_sigmoid_backward_kernelERNS_14TensorIteratorEENKUlvE_clEvENKUlvE_clEvEUlddE_St5arrayIPcLm3EEEEviT0_T1_)
        /*0320*/ 	.word	0x00000040


	//----- nvinfo : EIATTR_FRAME_SIZE
	.align		4
.L_171:
        /*0324*/ 	.byte	0x04, 0x11
        /*0326*/ 	.short	(.L_173 - .L_172)
	.align		4
.L_172:
        /*0328*/ 	.word	index@($__internal_5_$__cuda_sm20_div_rn_f64_full)
        /*032c*/ 	.word	0x00000000


	//----- nvinfo : EIATTR_FRAME_SIZE
	.align		4
.L_173:
        /*0330*/ 	.byte	0x04, 0x11
        /*0332*/ 	.short	(.L_175 - .L_174)
	.align		4
.L_174:
        /*0334*/ 	.word	index@(_ZN2at6native29vectorized_elementwise_kernelILi4EZZZNS0_62_GLOBAL__N__e6aa1b1b_29_ActivationLogSigmoidKernel_cu_9d16a0dc27log_sigmoid_backward_kernelERNS_14TensorIteratorEENKUlvE_clEvENKUlvE_clEvEUlddE_St5arrayIPcLm3EEEEviT0_T1_)
        /*0338*/ 	.word	0x00000000


	//----- nvinfo : EIATTR_REGCOUNT
	.align		4
.L_175:
        /*033c*/ 	.byte	0x04, 0x2f
        /*033e*/ 	.short	(.L_177 - .L_176)
	.align		4
.L_176:
        /*0340*/ 	.word	index@(_ZN2at6native29vectorized_elementwise_kernelILi2EZZZNS0_62_GLOBAL__N__e6aa1b1b_29_ActivationLogSigmoidKernel_cu_9d16a0dc27log_sigmoid_backward_kernelERNS_14TensorIteratorEENKUlvE_clEvENKUlvE_clEvEUlddE_St5arrayIPcLm3EEEEviT0_T1_)
        /*0344*/ 	.word	0x00000040


	//----- nvinfo : EIATTR_FRAME_SIZE
	.align		4
.L_177:
        /*0348*/ 	.byte	0x04, 0x11
        /*034a*/ 	.short	(.L_179 - .L_178)
	.align		4
.L_178:
        /*034c*/ 	.word	index@($__internal_4_$__cuda_sm20_div_rn_f64_full)
        /*0350*/ 	.word	0x00000000


	//----- nvinfo : EIATTR_FRAME_SIZE
	.align		4
.L_179:
        /*0354*/ 	.byte	0x04, 0x11
        /*0356*/ 	.short	(.L_181 - .L_180)
	.align		4
.L_180:
        /*0358*/ 	.word	index@(_ZN2at6native29vectorized_elementwise_kernelILi2EZZZNS0_62_GLOBAL__N__e6aa1b1b_29_ActivationLogSigmoidKernel_cu_9d16a0dc27log_sigmoid_backward_kernelERNS_14TensorIteratorEENKUlvE_clEvENKUlvE_clEvEUlddE_St5arrayIPcLm3EEEEviT0_T1_)
        /*035c*/ 	.word	0x00000000


	//----- nvinfo : EIATTR_REGCOUNT
	.align		4
.L_181:
        /*0360*/ 	.byte	0x04, 0x2f
        /*0362*/ 	.short	(.L_183 - .L_182)
	.align		4
.L_182:
        /*0364*/ 	.word	index@(_ZN2at6native27unrolled_elementwise_kernelIZZZNS0_62_GLOBAL__N__e6aa1b1b_29_ActivationLogSigmoidKernel_cu_9d16a0dc27log_sigmoid_backward_kernelERNS_14TensorIteratorEENKUlvE_clEvENKUlvE_clEvEUlddE_St5arrayIPcLm3EELi4E23TrivialOffsetCalculatorILi2EjESB_ILi1EjENS0_6memory15LoadWithoutCastENSE_16StoreWithoutCastEEEviT_T0_T2_T3_T4_T5_)
        /*0368*/ 	.word	0x00000026


	//----- nvinfo : EIATTR_FRAME_SIZE
	.align		4
.L_183:
        /*036c*/ 	.byte	0x04, 0x11
        /*036e*/ 	.short	(.L_185 - .L_184)
	.align		4
.L_184:
        /*0370*/ 	.word	index@($__internal_3_$__cuda_sm20_div_rn_f64_full)
        /*0374*/ 	.word	0x00000000


	//----- nvinfo : EIATTR_FRAME_SIZE
	.align		4
.L_185:
        /*0378*/ 	.byte	0x04, 0x11
        /*037a*/ 	.short	(.L_187 - .L_186)
	.align		4
.L_186:
        /*037c*/ 	.word	index@(_ZN2at6native27unrolled_elementwise_kernelIZZZNS0_62_GLOBAL__N__e6aa1b1b_29_ActivationLogSigmoidKernel_cu_9d16a0dc27log_sigmoid_backward_kernelERNS_14TensorIteratorEENKUlvE_clEvENKUlvE_clEvEUlddE_St5arrayIPcLm3EELi4E23TrivialOffsetCalculatorILi2EjESB_ILi1EjENS0_6memory15LoadWithoutCastENSE_16StoreWithoutCastEEEviT_T0_T2_T3_T4_T5_)
        /*0380*/ 	.word	0x00000000


	//----- nvinfo : EIATTR_REGCOUNT
	.align		4
.L_187:
        /*0384*/ 	.byte	0x04, 0x2f
        /*0386*/ 	.short	(.L_189 - .L_188)
	.align		4
.L_188:
        /*0388*/ 	.word	index@(_ZN2at6native18elementwise_kernelILi128ELi2EZNS0_22gpu_kernel_impl_nocastIZZZNS0_62_GLOBAL__N__e6aa1b1b_29_ActivationLogSigmoidKernel_cu_9d16a0dc27log_sigmoid_backward_kernelERNS_14TensorIteratorEENKUlvE_clEvENKUlvE_clEvEUlddE_EEvRNS_18TensorIteratorBaseERKT_EUliE_EEviT1_)
        /*038c*/ 	.word	0x0000001e


	//----- nvinfo : EIATTR_FRAME_SIZE
	.align		4
.L_189:
        /*0390*/ 	.byte	0x04, 0x11
        /*0392*/ 	.short	(.L_191 - .L_190)
	.align		4
.L_190:
        /*0394*/ 	.word	index@($__internal_2_$__cuda_sm20_div_rn_f64_full)
        /*0398*/ 	.word	0x00000000


	//----- nvinfo : EIATTR_FRAME_SIZE
	.align		4
.L_191:
        /*039c*/ 	.byte	0x04, 0x11
        /*039e*/ 	.short	(.L_193 - .L_192)
	.align		4
.L_192:
        /*03a0*/ 	.word	index@(_ZN2at6native18elementwise_kernelILi128ELi2EZNS0_22gpu_kernel_impl_nocastIZZZNS0_62_GLOBAL__N__e6aa1b1b_29_ActivationLogSigmoidKernel_cu_9d16a0dc27log_sigmoid_backward_kernelERNS_14TensorIteratorEENKUlvE_clEvENKUlvE_clEvEUlddE_EEvRNS_18TensorIteratorBaseERKT_EUliE_EEviT1_)
        /*03a4*/ 	.word	0x00000000


	//----- nvinfo : EIATTR_REGCOUNT
	.align		4
.L_193:
        /*03a8*/ 	.byte	0x04, 0x2f
        /*03aa*/ 	.short	(.L_195 - .L_194)
	.align		4
.L_194:
        /*03ac*/ 	.word	index@(_ZN2at6native27unrolled_elementwise_kernelIZZZNS0_62_GLOBAL__N__e6aa1b1b_29_ActivationLogSigmoidKernel_cu_9d16a0dc27log_sigmoid_backward_kernelERNS_14TensorIteratorEENKUlvE_clEvENKUlvE_clEvEUlddE_St5arrayIPcLm3EELi4E23TrivialOffsetCalculatorILi2EjESB_ILi1EjENS0_6memory12LoadWithCastILi2EEENSE_13StoreWithCastILi1EEEEEviT_T0_T2_T3_T4_T5_)
        /*03b0*/ 	.word	0x00000028


	//----- nvinfo : EIATTR_FRAME_SIZE
	.align		4
.L_195:
        /*03b4*/ 	.byte	0x04, 0x11
        /*03b6*/ 	.short	(.L_197 - .L_196)
	.align		4
.L_196:
        /*03b8*/ 	.word	index@($__internal_1_$__cuda_sm20_div_rn_f64_full)
        /*03bc*/ 	.word	0x00000000


	//----- nvinfo : EIATTR_FRAME_SIZE
	.align		4
.L_197:
        /*03c0*/ 	.byte	0x04, 0x11
        /*03c2*/ 	.short	(.L_199 - .L_198)
	.align		4
.L_198:
        /*03c4*/ 	.word	index@(_ZN2at6native27unrolled_elementwise_kernelIZZZNS0_62_GLOBAL__N__e6aa1b1b_29_ActivationLogSigmoidKernel_cu_9d16a0dc27log_sigmoid_backward_kernelERNS_14TensorIteratorEENKUlvE_clEvENKUlvE_clEvEUlddE_St5arrayIPcLm3EELi4E23TrivialOffsetCalculatorILi2EjESB_ILi1EjENS0_6memory12LoadWithCastILi2EEENSE_13StoreWithCastILi1EEEEEviT_T0_T2_T3_T4_T5_)
        /*03c8*/ 	.word	0x00000000


	//----- nvinfo : EIATTR_REGCOUNT
	.align		4
.L_199:
        /*03cc*/ 	.byte	0x04, 0x2f
        /*03ce*/ 	.short	(.L_201 - .L_200)
	.align		4
.L_200:
        /*03d0*/ 	.word	index@(_ZN2at6native18elementwise_kernelILi128ELi4EZNS0_15gpu_kernel_implIZZZNS0_62_GLOBAL__N__e6aa1b1b_29_ActivationLogSigmoidKernel_cu_9d16a0dc27log_sigmoid_backward_kernelERNS_14TensorIteratorEENKUlvE_clEvENKUlvE_clEvEUlddE_EEvRNS_18TensorIteratorBaseERKT_EUliE_EEviT1_)
        /*03d4*/ 	.word	0x00000022


	//----- nvinfo : EIATTR_FRAME_SIZE
	.align		4
.L_201:
        /*03d8*/ 	.byte	0x04, 0x11
        /*03da*/ 	.short	(.L_203 - .L_202)
	.align		4
.L_202:
        /*03dc*/ 	.word	index@($__internal_0_$__cuda_sm20_div_rn_f64_full)
        /*03e0*/ 	.word	0x00000000


	//----- nvinfo : EIATTR_FRAME_SIZE
	.align		4
.L_203:
        /*03e4*/ 	.byte	0x04, 0x11
        /*03e6*/ 	.short	(.L_205 - .L_204)
	.align		4
.L_204:
        /*03e8*/ 	.word	index@(_ZN2at6native18elementwise_kernelILi128ELi4EZNS0_15gpu_kernel_implIZZZNS0_62_GLOBAL__N__e6aa1b1b_29_ActivationLogSigmoidKernel_cu_9d16a0dc27log_sigmoid_backward_kernelERNS_14TensorIteratorEENKUlvE_clEvENKUlvE_clEvEUlddE_EEvRNS_18TensorIteratorBaseERKT_EUliE_EEviT1_)
        /*03ec*/ 	.word	0x00000000


	//----- nvinfo : EIATTR_REGCOUNT
	.align		4
.L_205:
        /*03f0*/ 	.byte	0x04, 0x2f
        /*03f2*/ 	.short	(.L_207 - .L_206)
	.align		4
.L_206:
        /*03f4*/ 	.word	index@(_ZN2at6native29vectorized_elementwise_kernelILi8EZZZNS0_62_GLOBAL__N__e6aa1b1b_29_ActivationLogSigmoidKernel_cu_9d16a0dc27log_sigmoid_backward_kernelERNS_14TensorIteratorEENKUlvE_clEvENKUlvE0_clEvEUlffE_St5arrayIPcLm3EEEEviT0_T1_)
        /*03f8*/ 	.word	0x00000020


	//----- nvinfo : EIATTR_FRAME_SIZE
	.align		4
.L_207:
        /*03fc*/ 	.byte	0x04, 0x11
        /*03fe*/ 	.short	(.L_209 - .L_208)
	.align		4
.L_208:
        /*0400*/ 	.word	index@(_ZN2at6native29vectorized_elementwise_kernelILi8EZZZNS0_62_GLOBAL__N__e6aa1b1b_29_ActivationLogSigmoidKernel_cu_9d16a0dc27log_sigmoid_backward_kernelERNS_14TensorIteratorEENKUlvE_clEvENKUlvE0_clEvEUlffE_St5arrayIPcLm3EEEEviT0_T1_)
        /*0404*/ 	.word	0x00000000


	//----- nvinfo : EIATTR_REGCOUNT
	.align		4
.L_209:
        /*0408*/ 	.byte	0x04, 0x2f
        /*040a*/ 	.short	(.L_211 - .L_210)
	.align		4
.L_210:
        /*040c*/ 	.word	index@(_ZN2at6native29vectorized_elementwise_kernelILi4EZZZNS0_62_GLOBAL__N__e6aa1b1b_29_ActivationLogSigmoidKernel_cu_9d16a0dc27log_sigmoid_backward_kernelERNS_14TensorIteratorEENKUlvE_clEvENKUlvE0_clEvEUlffE_St5arrayIPcLm3EEEEviT0_T1_)
        /*0410*/ 	.word	0x00000020


	//----- nvinfo : EIATTR_FRAME_SIZE
	.align		4
.L_211:
        /*0414*/ 	.byte	0x04, 0x11
        /*0416*/ 	.short	(.L_213 - .L_212)
	.align		4
.L_212:
        /*0418*/ 	.word	index@(_ZN2at6native29vectorized_elementwise_kernelILi4EZZZNS0_62_GLOBAL__N__e6aa1b1b_29_ActivationLogSigmoidKernel_cu_9d16a0dc27log_sigmoid_backward_kernelERNS_14TensorIteratorEENKUlvE_clEvENKUlvE0_clEvEUlffE_St5arrayIPcLm3EEEEviT0_T1_)
        /*041c*/ 	.word	0x00000000


	//----- nvinfo : EIATTR_REGCOUNT
	.align		4
.L_213:
        /*0420*/ 	.byte	0x04, 0x2f
        /*0422*/ 	.short	(.L_215 - .L_214)
	.align		4
.L_214:
        /*0424*/ 	.word	index@(_ZN2at6native29vectorized_elementwise_kernelILi2EZZZNS0_62_GLOBAL__N__e6aa1b1b_29_ActivationLogSigmoidKernel_cu_9d16a0dc27log_sigmoid_backward_kernelERNS_14TensorIteratorEENKUlvE_clEvENKUlvE0_clEvEUlffE_St5arrayIPcLm3EEEEviT0_T1_)
        /*0428*/ 	.word	0x00000020


	//----- nvinfo : EIATTR_FRAME_SIZE
	.align		4
.L_215:
        /*042c*/ 	.byte	0x04, 0x11
        /*042e*/ 	.short	(.L_217 - .L_216)
	.align		4
.L_216:
        /*0430*/ 	.word	index@(_ZN2at6native29vectorized_elementwise_kernelILi2EZZZNS0_62_GLOBAL__N__e6aa1b1b_29_ActivationLogSigmoidKernel_cu_9d16a0dc27log_sigmoid_backward_kernelERNS_14TensorIteratorEENKUlvE_clEvENKUlvE0_clEvEUlffE_St5arrayIPcLm3EEEEviT0_T1_)
        /*0434*/ 	.word	0x00000000


	//----- nvinfo : EIATTR_REGCOUNT
	.align		4
.L_217:
        /*0438*/ 	.byte	0x04, 0x2f
        /*043a*/ 	.short	(.L_219 - .L_218)
	.align		4
.L_218:
        /*043c*/ 	.word	index@(_ZN2at6native27unrolled_elementwise_kernelIZZZNS0_62_GLOBAL__N__e6aa1b1b_29_ActivationLogSigmoidKernel_cu_9d16a0dc27log_sigmoid_backward_kernelERNS_14TensorIteratorEENKUlvE_clEvENKUlvE0_clEvEUlffE_St5arrayIPcLm3EELi4E23TrivialOffsetCalculatorILi2EjESB_ILi1EjENS0_6memory15LoadWithoutCastENSE_16StoreWithoutCastEEEviT_T0_T2_T3_T4_T5_)
        /*0440*/ 	.word	0x0000001c


	//----- nvinfo : EIATTR_FRAME_SIZE
	.align		4
.L_219:
        /*0444*/ 	.byte	0x04, 0x11
        /*0446*/ 	.short	(.L_221 - .L_220)
	.align		4
.L_220:
        /*0448*/ 	.word	index@(_ZN2at6native27unrolled_elementwise_kernelIZZZNS0_62_GLOBAL__N__e6aa1b1b_29_ActivationLogSigmoidKernel_cu_9d16a0dc27log_sigmoid_backward_kernelERNS_14TensorIteratorEENKUlvE_clEvENKUlvE0_clEvEUlffE_St5arrayIPcLm3EELi4E23TrivialOffsetCalculatorILi2EjESB_ILi1EjENS0_6memory15LoadWithoutCastENSE_16StoreWithoutCastEEEviT_T0_T2_T3_T4_T5_)
        /*044c*/ 	.word	0x00000000


	//----- nvinfo : EIATTR_REGCOUNT
	.align		4
.L_221:
        /*0450*/ 	.byte	0x04, 0x2f
        /*0452*/ 	.short	(.L_223 - .L_222)
	.align		4
.L_222:
        /*0454*/ 	.word	index@(_ZN2at6native18elementwise_kernelILi128ELi2EZNS0_22gpu_kernel_impl_nocastIZZZNS0_62_GLOBAL__N__e6aa1b1b_29_ActivationLogSigmoidKernel_cu_9d16a0dc27log_sigmoid_backward_kernelERNS_14TensorIteratorEENKUlvE_clEvENKUlvE0_clEvEUlffE_EEvRNS_18TensorIteratorBaseERKT_EUliE_EEviT1_)
        /*0458*/ 	.word	0x00000012


	//----- nvinfo : EIATTR_FRAME_SIZE
	.align		4
.L_223:
        /*045c*/ 	.byte	0x04, 0x11
        /*045e*/ 	.short	(.L_225 - .L_224)
	.align		4
.L_224:
        /*0460*/ 	.word	index@(_ZN2at6native18elementwise_kernelILi128ELi2EZNS0_22gpu_kernel_impl_nocastIZZZNS0_62_GLOBAL__N__e6aa1b1b_29_ActivationLogSigmoidKernel_cu_9d16a0dc27log_sigmoid_backward_kernelERNS_14TensorIteratorEENKUlvE_clEvENKUlvE0_clEvEUlffE_EEvRNS_18TensorIteratorBaseERKT_EUliE_EEviT1_)
        /*0464*/ 	.word	0x00000000


	//----- nvinfo : EIATTR_REGCOUNT
	.align		4
.L_225:
        /*0468*/ 	.byte	0x04, 0x2f
        /*046a*/ 	.short	(.L_227 - .L_226)
	.align		4
.L_226:
        /*046c*/ 	.word	index@(_ZN2at6native27unrolled_elementwise_kernelIZZZNS0_62_GLOBAL__N__e6aa1b1b_29_ActivationLogSigmoidKernel_cu_9d16a0dc27log_sigmoid_backward_kernelERNS_14TensorIteratorEENKUlvE_clEvENKUlvE0_clEvEUlffE_St5arrayIPcLm3EELi4E23TrivialOffsetCalculatorILi2EjESB_ILi1EjENS0_6memory12LoadWithCastILi2EEENSE_13StoreWithCastILi1EEEEEviT_T0_T2_T3_T4_T5_)
        /*0470*/ 	.word	0x00000020


	//----- nvinfo : EIATTR_FRAME_SIZE
	.align		4
.L_227:
        /*0474*/ 	.byte	0x04, 0x11
        /*0476*/ 	.short	(.L_229 - .L_228)
	.align		4
.L_228:
        /*0478*/ 	.word	index@(_ZN2at6native27unrolled_elementwise_kernelIZZZNS0_62_GLOBAL__N__e6aa1b1b_29_ActivationLogSigmoidKernel_cu_9d16a0dc27log_sigmoid_backward_kernelERNS_14TensorIteratorEENKUlvE_clEvENKUlvE0_clEvEUlffE_St5arrayIPcLm3EELi4E23TrivialOffsetCalculatorILi2EjESB_ILi1EjENS0_6memory12LoadWithCastILi2EEENSE_13StoreWithCastILi1EEEEEviT_T0_T2_T3_T4_T5_)
        /*047c*/ 	.word	0x00000000


	//----- nvinfo : EIATTR_REGCOUNT
	.align		4
.L_229:
        /*0480*/ 	.byte	0x04, 0x2f
        /*0482*/ 	.short	(.L_231 - .L_230)
	.align		4
.L_230:
        /*0484*/ 	.word	index@(_ZN2at6native18elementwise_kernelILi128ELi4EZNS0_15gpu_kernel_implIZZZNS0_62_GLOBAL__N__e6aa1b1b_29_ActivationLogSigmoidKernel_cu_9d16a0dc27log_sigmoid_backward_kernelERNS_14TensorIteratorEENKUlvE_clEvENKUlvE0_clEvEUlffE_EEvRNS_18TensorIteratorBaseERKT_EUliE_EEviT1_)
        /*0488*/ 	.word	0x0000001a


	//----- nvinfo : EIATTR_FRAME_SIZE
	.align		4
.L_231:
        /*048c*/ 	.byte	0x04, 0x11
        /*048e*/ 	.short	(.L_233 - .L_232)
	.align		4
.L_232:
        /*0490*/ 	.word	index@(_ZN2at6native18elementwise_kernelILi128ELi4EZNS0_15gpu_kernel_implIZZZNS0_62_GLOBAL__N__e6aa1b1b_29_ActivationLogSigmoidKernel_cu_9d16a0dc27log_sigmoid_backward_kernelERNS_14TensorIteratorEENKUlvE_clEvENKUlvE0_clEvEUlffE_EEvRNS_18TensorIteratorBaseERKT_EUliE_EEviT1_)
        /*0494*/ 	.word	0x00000000


	//----- nvinfo : EIATTR_REGCOUNT
	.align		4
.L_233:
        /*0498*/ 	.byte	0x04, 0x2f
        /*049a*/ 	.short	(.L_235 - .L_234)
	.align		4
.L_234:
        /*049c*/ 	.word	index@(_ZN2at6native29vectorized_elementwise_kernelILi8EZZZNS0_62_GLOBAL__N__e6aa1b1b_29_ActivationLogSigmoidKernel_cu_9d16a0dc27log_sigmoid_backward_kernelERNS_14TensorIteratorEENKUlvE_clEvENKUlvE1_clEvEUlN3c104HalfES8_E_St5arrayIPcLm3EEEEviT0_T1_)
        /*04a0*/ 	.word	0x0000001e


	//----- nvinfo : EIATTR_FRAME_SIZE
	.align		4
.L_235:
        /*04a4*/ 	.byte	0x04, 0x11
        /*04a6*/ 	.short	(.L_237 - .L_236)
	.align		4
.L_236:
        /*04a8*/ 	.word	index@(_ZN2at6native29vectorized_elementwise_kernelILi8EZZZNS0_62_GLOBAL__N__e6aa1b1b_29_ActivationLogSigmoidKernel_cu_9d16a0dc27log_sigmoid_backward_kernelERNS_14TensorIteratorEENKUlvE_clEvENKUlvE1_clEvEUlN3c104HalfES8_E_St5arrayIPcLm3EEEEviT0_T1_)
        /*04ac*/ 	.word	0x00000000


	//----- nvinfo : EIATTR_REGCOUNT
	.align		4
.L_237:
        /*04b0*/ 	.byte	0x04, 0x2f
        /*04b2*/ 	.short	(.L_239 - .L_238)
	.align		4
.L_238:
        /*04b4*/ 	.word	index@(_ZN2at6native29vectorized_elementwise_kernelILi4EZZZNS0_62_GLOBAL__N__e6aa1b1b_29_ActivationLogSigmoidKernel_cu_9d16a0dc27log_sigmoid_backward_kernelERNS_14TensorIteratorEENKUlvE_clEvENKUlvE1_clEvEUlN3c104HalfES8_E_St5arrayIPcLm3EEEEviT0_T1_)
        /*04b8*/ 	.word	0x0000001f


	//----- nvinfo : EIATTR_FRAME_SIZE
	.align		4
.L_239:
        /*04bc*/ 	.byte	0x04, 0x11
        /*04be*/ 	.short	(.L_241 - .L_240)
	.align		4
.L_240:
        /*04c0*/ 	.word	index@(_ZN2at6native29vectorized_elementwise_kernelILi4EZZZNS0_62_GLOBAL__N__e6aa1b1b_29_ActivationLogSigmoidKernel_cu_9d16a0dc27log_sigmoid_backward_kernelERNS_14TensorIteratorEENKUlvE_clEvENKUlvE1_clEvEUlN3c104HalfES8_E_St5arrayIPcLm3EEEEviT0_T1_)
        /*04c4*/ 	.word	0x00000000


	//----- nvinfo : EIATTR_REGCOUNT
	.align		4
.L_241:
        /*04c8*/ 	.byte	0x04, 0x2f
        /*04ca*/ 	.short	(.L_243 - .L_242)
	.align		4
.L_242:
        /*04cc*/ 	.word	index@(_ZN2at6native29vectorized_elementwise_kernelILi2EZZZNS0_62_GLOBAL__N__e6aa1b1b_29_ActivationLogSigmoidKernel_cu_9d16a0dc27log_sigmoid_backward_kernelERNS_14TensorIteratorEENKUlvE_clEvENKUlvE1_clEvEUlN3c104HalfES8_E_St5arrayIPcLm3EEEEviT0_T1_)
        /*04d0*/ 	.word	0x00000020


	//----- nvinfo : EIATTR_FRAME_SIZE
	.align		4
.L_243:
        /*04d4*/ 	.byte	0x04, 0x11
        /*04d6*/ 	.short	(.L_245 - .L_244)
	.align		4
.L_244:
        /*04d8*/ 	.word	index@(_ZN2at6native29vectorized_elementwise_kernelILi2EZZZNS0_62_GLOBAL__N__e6aa1b1b_29_ActivationLogSigmoidKernel_cu_9d16a0dc27log_sigmoid_backward_kernelERNS_14TensorIteratorEENKUlvE_clEvENKUlvE1_clEvEUlN3c104HalfES8_E_St5arrayIPcLm3EEEEviT0_T1_)
        /*04dc*/ 	.word	0x00000000


	//----- nvinfo : EIATTR_REGCOUNT
	.align		4
.L_245:
        /*04e0*/ 	.byte	0x04, 0x2f
        /*04e2*/ 	.short	(.L_247 - .L_246)
	.align		4
.L_246:
        /*04e4*/ 	.word	index@(_ZN2at6native27unrolled_elementwise_kernelIZZZNS0_62_GLOBAL__N__e6aa1b1b_29_ActivationLogSigmoidKernel_cu_9d16a0dc27log_sigmoid_backward_kernelERNS_14TensorIteratorEENKUlvE_clEvENKUlvE1_clEvEUlN3c104HalfES8_E_St5arrayIPcLm3EELi4E23TrivialOffsetCalculatorILi2EjESD_ILi1EjENS0_6memory15LoadWithoutCastENSG_16StoreWithoutCastEEEviT_T0_T2_T3_T4_T5_)
        /*04e8*/ 	.word	0x0000001c


	//----- nvinfo : EIATTR_FRAME_SIZE
	.align		4
.L_247:
        /*04ec*/ 	.byte	0x04, 0x11
        /*04ee*/ 	.short	(.L_249 - .L_248)
	.align		4
.L_248:
        /*04f0*/ 	.word	index@(_ZN2at6native27unrolled_elementwise_kernelIZZZNS0_62_GLOBAL__N__e6aa1b1b_29_ActivationLogSigmoidKernel_cu_9d16a0dc27log_sigmoid_backward_kernelERNS_14TensorIteratorEENKUlvE_clEvENKUlvE1_clEvEUlN3c104HalfES8_E_St5arrayIPcLm3EELi4E23TrivialOffsetCalculatorILi2EjESD_ILi1EjENS0_6memory15LoadWithoutCastENSG_16StoreWithoutCastEEEviT_T0_T2_T3_T4_T5_)
        /*04f4*/ 	.word	0x00000000


	//----- nvinfo : EIATTR_REGCOUNT
	.align		4
.L_249:
        /*04f8*/ 	.byte	0x04, 0x2f
        /*04fa*/ 	.short	(.L_251 - .L_250)
	.align		4
.L_250:
        /*04fc*/ 	.word	index@(_ZN2at6native18elementwise_kernelILi128ELi4EZNS0_22gpu_kernel_impl_nocastIZZZNS0_62_GLOBAL__N__e6aa1b1b_29_ActivationLogSigmoidKernel_cu_9d16a0dc27log_sigmoid_backward_kernelERNS_14TensorIteratorEENKUlvE_clEvENKUlvE1_clEvEUlN3c104HalfES9_E_EEvRNS_18TensorIteratorBaseERKT_EUliE_EEviT1_)
        /*0500*/ 	.word	0x00000012


	//----- nvinfo : EIATTR_FRAME_SIZE
	.align		4
.L_251:
        /*0504*/ 	.byte	0x04, 0x11
        /*0506*/ 	.short	(.L_253 - .L_252)
	.align		4
.L_252:
        /*0508*/ 	.word	index@(_ZN2at6native18elementwise_kernelILi128ELi4EZNS0_22gpu_kernel_impl_nocastIZZZNS0_62_GLOBAL__N__e6aa1b1b_29_ActivationLogSigmoidKernel_cu_9d16a0dc27log_sigmoid_backward_kernelERNS_14TensorIteratorEENKUlvE_clEvENKUlvE1_clEvEUlN3c104HalfES9_E_EEvRNS_18TensorIteratorBaseERKT_EUliE_EEviT1_)
        /*050c*/ 	.word	0x00000000


	//----- nvinfo : EIATTR_REGCOUNT
	.align		4
.L_253:
        /*0510*/ 	.byte	0x04, 0x2f
        /*0512*/ 	.short	(.L_255 - .L_254)
	.align		4
.L_254:
        /*0514*/ 	.word	index@(_ZN2at6native27unrolled_elementwise_kernelIZZZNS0_62_GLOBAL__N__e6aa1b1b_29_ActivationLogSigmoidKernel_cu_9d16a0dc27log_sigmoid_backward_kernelERNS_14TensorIteratorEENKUlvE_clEvENKUlvE1_clEvEUlN3c104HalfES8_E_St5arrayIPcLm3EELi4E23TrivialOffsetCalculatorILi2EjESD_ILi1EjENS0_6memory12LoadWithCastILi2EEENSG_13StoreWithCastILi1EEEEEviT_T0_T2_T3_T4_T5_)
        /*0518*/ 	.word	0x0000001f


	//----- nvinfo : EIATTR_FRAME_SIZE
	.align		4
.L_255:
        /*051c*/ 	.byte	0x04, 0x11
        /*051e*/ 	.short	(.L_257 - .L_256)
	.align		4
.L_256:
        /*0520*/ 	.word	index@(_ZN2at6native27unrolled_elementwise_kernelIZZZNS0_62_GLOBAL__N__e6aa1b1b_29_ActivationLogSigmoidKernel_cu_9d16a0dc27log_sigmoid_backward_kernelERNS_14TensorIteratorEENKUlvE_clEvENKUlvE1_clEvEUlN3c104HalfES8_E_St5arrayIPcLm3EELi4E23TrivialOffsetCalculatorILi2EjESD_ILi1EjENS0_6memory12LoadWithCastILi2EEENSG_13StoreWithCastILi1EEEEEviT_T0_T2_T3_T4_T5_)
        /*0524*/ 	.word	0x00000000


	//----- nvinfo : EIATTR_REGCOUNT
	.align		4
.L_257:
        /*0528*/ 	.byte	0x04, 0x2f
        /*052a*/ 	.short	(.L_259 - .L_258)
	.align		4
.L_258:
        /*052c*/ 	.word	index@(_ZN2at6native18elementwise_kernelILi128ELi4EZNS0_15gpu_kernel_implIZZZNS0_62_GLOBAL__N__e6aa1b1b_29_ActivationLogSigmoidKernel_cu_9d16a0dc27log_sigmoid_backward_kernelERNS_14TensorIteratorEENKUlvE_clEvENKUlvE1_clEvEUlN3c104HalfES9_E_EEvRNS_18TensorIteratorBaseERKT_EUliE_EEviT1_)
        /*0530*/ 	.word	0x0000001a


	//----- nvinfo : EIATTR_FRAME_SIZE
	.align		4
.L_259:
        /*0534*/ 	.byte	0x04, 0x11
        /*0536*/ 	.short	(.L_261 - .L_260)
	.align		4
.L_260:
        /*0538*/ 	.word	index@(_ZN2at6native18elementwise_kernelILi128ELi4EZNS0_15gpu_kernel_implIZZZNS0_62_GLOBAL__N__e6aa1b1b_29_ActivationLogSigmoidKernel_cu_9d16a0dc27log_sigmoid_backward_kernelERNS_14TensorIteratorEENKUlvE_clEvENKUlvE1_clEvEUlN3c104HalfES9_E_EEvRNS_18TensorIteratorBaseERKT_EUliE_EEviT1_)
        /*053c*/ 	.word	0x00000000


	//----- nvinfo : EIATTR_REGCOUNT
	.align		4
.L_261:
        /*0540*/ 	.byte	0x04, 0x2f
        /*0542*/ 	.short	(.L_263 - .L_262)
	.align		4
.L_262:
        /*0544*/ 	.word	index@(_ZN2at6native29vectorized_elementwise_kernelILi8EZZZNS0_62_GLOBAL__N__e6aa1b1b_29_ActivationLogSigmoidKernel_cu_9d16a0dc27log_sigmoid_backward_kernelERNS_14TensorIteratorEENKUlvE_clEvENKUlvE2_clEvEUlN3c108BFloat16ES8_E_St5arrayIPcLm3EEEEviT0_T1_)
        /*0548*/ 	.word	0x0000001e


	//----- nvinfo : EIATTR_FRAME_SIZE
	.align		4
.L_263:
        /*054c*/ 	.byte	0x04, 0x11
        /*054e*/ 	.short	(.L_265 - .L_264)
	.align		4
.L_264:
        /*0550*/ 	.word	index@(_ZN2at6native29vectorized_elementwise_kernelILi8EZZZNS0_62_GLOBAL__N__e6aa1b1b_29_ActivationLogSigmoidKernel_cu_9d16a0dc27log_sigmoid_backward_kernelERNS_14TensorIteratorEENKUlvE_clEvENKUlvE2_clEvEUlN3c108BFloat16ES8_E_St5arrayIPcLm3EEEEviT0_T1_)
        /*0554*/ 	.word	0x00000000


	//----- nvinfo : EIATTR_REGCOUNT
	.align		4
.L_265:
        /*0558*/ 	.byte	0x04, 0x2f
        /*055a*/ 	.short	(.L_267 - .L_266)
	.align		4
.L_266:
        /*055c*/ 	.word	index@(_ZN2at6native29vectorized_elementwise_kernelILi4EZZZNS0_62_GLOBAL__N__e6aa1b1b_29_ActivationLogSigmoidKernel_cu_9d16a0dc27log_sigmoid_backward_kernelERNS_14TensorIteratorEENKUlvE_clEvENKUlvE2_clEvEUlN3c108BFloat16ES8_E_St5arrayIPcLm3EEEEviT0_T1_)
        /*0560*/ 	.word	0x0000001e


	//----- nvinfo : EIATTR_FRAME_SIZE
	.align		4
.L_267:
        /*0564*/ 	.byte	0x04, 0x11
        /*0566*/ 	.short	(.L_269 - .L_268)
	.align		4
.L_268:
        /*0568*/ 	.word	index@(_ZN2at6native29vectorized_elementwise_kernelILi4EZZZNS0_62_GLOBAL__N__e6aa1b1b_29_ActivationLogSigmoidKernel_cu_9d16a0dc27log_sigmoid_backward_kernelERNS_14TensorIteratorEENKUlvE_clEvENKUlvE2_clEvEUlN3c108BFloat16ES8_E_St5arrayIPcLm3EEEEviT0_T1_)
        /*056c*/ 	.word	0x00000000


	//----- nvinfo : EIATTR_REGCOUNT
	.align		4
.L_269:
        /*0570*/ 	.byte	0x04, 0x2f
        /*0572*/ 	.short	(.L_271 - .L_270)
	.align		4
.L_270:
        /*0574*/ 	.word	index@(_ZN2at6native29vectorized_elementwise_kernelILi2EZZZNS0_62_GLOBAL__N__e6aa1b1b_29_ActivationLogSigmoidKernel_cu_9d16a0dc27log_sigmoid_backward_kernelERNS_14TensorIteratorEENKUlvE_clEvENKUlvE2_clEvEUlN3c108BFloat16ES8_E_St5arrayIPcLm3EEEEviT0_T1_)
        /*0578*/ 	.word	0x0000001e


	//----- nvinfo : EIATTR_FRAME_SIZE
	.align		4
.L_271:
        /*057c*/ 	.byte	0x04, 0x11
        /*057e*/ 	.short	(.L_273 - .L_272)
	.align		4
.L_272:
        /*0580*/ 	.word	index@(_ZN2at6native29vectorized_elementwise_kernelILi2EZZZNS0_62_GLOBAL__N__e6aa1b1b_29_ActivationLogSigmoidKernel_cu_9d16a0dc27log_sigmoid_backward_kernelERNS_14TensorIteratorEENKUlvE_clEvENKUlvE2_clEvEUlN3c108BFloat16ES8_E_St5arrayIPcLm3EEEEviT0_T1_)
        /*0584*/ 	.word	0x00000000


	//----- nvinfo : EIATTR_REGCOUNT
	.align		4
.L_273:
        /*0588*/ 	.byte	0x04, 0x2f
        /*058a*/ 	.short	(.L_275 - .L_274)
	.align		4
.L_274:
        /*058c*/ 	.word	index@(_ZN2at6native27unrolled_elementwise_kernelIZZZNS0_62_GLOBAL__N__e6aa1b1b_29_ActivationLogSigmoidKernel_cu_9d16a0dc27log_sigmoid_backward_kernelERNS_14TensorIteratorEENKUlvE_clEvENKUlvE2_clEvEUlN3c108BFloat16ES8_E_St5arrayIPcLm3EELi4E23TrivialOffsetCalculatorILi2EjESD_ILi1EjENS0_6memory15LoadWithoutCastENSG_16StoreWithoutCastEEEviT_T0_T2_T3_T4_T5_)
        /*0590*/ 	.word	0x0000001c


	//----- nvinfo : EIATTR_FRAME_SIZE
	.align		4
.L_275:
        /*0594*/ 	.byte	0x04, 0x11
        /*0596*/ 	.short	(.L_277 - .L_276)
	.align		4
.L_276:
        /*0598*/ 	.word	index@(_ZN2at6native27unrolled_elementwise_kernelIZZZNS0_62_GLOBAL__N__e6aa1b1b_29_ActivationLogSigmoidKernel_cu_9d16a0dc27log_sigmoid_backward_kernelERNS_14TensorIteratorEENKUlvE_clEvENKUlvE2_clEvEUlN3c108BFloat16ES8_E_St5arrayIPcLm3EELi4E23TrivialOffsetCalculatorILi2EjESD_ILi1EjENS0_6memory15LoadWithoutCastENSG_16StoreWithoutCastEEEviT_T0_T2_T3_T4_T5_)
        /*059c*/ 	.word	0x00000000


	//----- nvinfo : EIATTR_REGCOUNT
	.align		4
.L_277:
        /*05a0*/ 	.byte	0x04, 0x2f
        /*05a2*/ 	.short	(.L_279 - .L_278)
	.align		4
.L_278:
        /*05a4*/ 	.word	index@(_ZN2at6native18elementwise_kernelILi128ELi4EZNS0_22gpu_kernel_impl_nocastIZZZNS0_62_GLOBAL__N__e6aa1b1b_29_ActivationLogSigmoidKernel_cu_9d16a0dc27log_sigmoid_backward_kernelERNS_14TensorIteratorEENKUlvE_clEvENKUlvE2_clEvEUlN3c108BFloat16ES9_E_EEvRNS_18TensorIteratorBaseERKT_EUliE_EEviT1_)
        /*05a8*/ 	.word	0x00000012


	//----- nvinfo : EIATTR_FRAME_SIZE
	.align		4
.L_279:
        /*05ac*/ 	.byte	0x04, 0x11
        /*05ae*/ 	.short	(.L_281 - .L_280)
	.align		4
.L_280:
        /*05b0*/ 	.word	index@(_ZN2at6native18elementwise_kernelILi128ELi4EZNS0_22gpu_kernel_impl_nocastIZZZNS0_62_GLOBAL__N__e6aa1b1b_29_ActivationLogSigmoidKernel_cu_9d16a0dc27log_sigmoid_backward_kernelERNS_14TensorIteratorEENKUlvE_clEvENKUlvE2_clEvEUlN3c108BFloat16ES9_E_EEvRNS_18TensorIteratorBaseERKT_EUliE_EEviT1_)
        /*05b4*/ 	.word	0x00000000


	//----- nvinfo : EIATTR_REGCOUNT
	.align		4
.L_281:
        /*05b8*/ 	.byte	0x04, 0x2f
        /*05ba*/ 	.short	(.L_283 - .L_282)
	.align		4
.L_282:
        /*05bc*/ 	.word	index@(_ZN2at6native27unrolled_elementwise_kernelIZZZNS0_62_GLOBAL__N__e6aa1b1b_29_ActivationLogSigmoidKernel_cu_9d16a0dc27log_sigmoid_backward_kernelERNS_14TensorIteratorEENKUlvE_clEvENKUlvE2_clEvEUlN3c108BFloat16ES8_E_St5arrayIPcLm3EELi4E23TrivialOffsetCalculatorILi2EjESD_ILi1EjENS0_6memory12LoadWithCastILi2EEENSG_13StoreWithCastILi1EEEEEviT_T0_T2_T3_T4_T5_)
        /*05c0*/ 	.word	0x0000001f


	//----- nvinfo : EIATTR_FRAME_SIZE
	.align		4
.L_283:
        /*05c4*/ 	.byte	0x04, 0x11
        /*05c6*/ 	.short	(.L_285 - .L_284)
	.align		4
.L_284:
        /*05c8*/ 	.word	index@(_ZN2at6native27unrolled_elementwise_kernelIZZZNS0_62_GLOBAL__N__e6aa1b1b_29_ActivationLogSigmoidKernel_cu_9d16a0dc27log_sigmoid_backward_kernelERNS_14TensorIteratorEENKUlvE_clEvENKUlvE2_clEvEUlN3c108BFloat16ES8_E_St5arrayIPcLm3EELi4E23TrivialOffsetCalculatorILi2EjESD_ILi1EjENS0_6memory12LoadWithCastILi2EEENSG_13StoreWithCastILi1EEEEEviT_T0_T2_T3_T4_T5_)
        /*05cc*/ 	.word	0x00000000


	//----- nvinfo : EIATTR_REGCOUNT
	.align		4
.L_285:
        /*05d0*/ 	.byte	0x04, 0x2f
        /*05d2*/ 	.short	(.L_287 - .L_286)
	.align		4
.L_286:
        /*05d4*/ 	.word	index@(_ZN2at6native18elementwise_kernelILi128ELi4EZNS0_15gpu_kernel_implIZZZNS0_62_GLOBAL__N__e6aa1b1b_29_ActivationLogSigmoidKernel_cu_9d16a0dc27log_sigmoid_backward_kernelERNS_14TensorIteratorEENKUlvE_clEvENKUlvE2_clEvEUlN3c108BFloat16ES9_E_EEvRNS_18TensorIteratorBaseERKT_EUliE_EEviT1_)
        /*05d8*/ 	.word	0x0000001a


	//----- nvinfo : EIATTR_FRAME_SIZE
	.align		4
.L_287:
        /*05dc*/ 	.byte	0x04, 0x11
        /*05de*/ 	.short	(.L_289 - .L_288)
	.align		4
.L_288:
        /*05e0*/ 	.word	index@(_ZN2at6native18elementwise_kernelILi128ELi4EZNS0_15gpu_kernel_implIZZZNS0_62_GLOBAL__N__e6aa1b1b_29_ActivationLogSigmoidKernel_cu_9d16a0dc27log_sigmoid_backward_kernelERNS_14TensorIteratorEENKUlvE_clEvENKUlvE2_clEvEUlN3c108BFloat16ES9_E_EEvRNS_18TensorIteratorBaseERKT_EUliE_EEviT1_)
        /*05e4*/ 	.word	0x00000000


	//----- nvinfo : EIATTR_MIN_STACK_SIZE
	.align		4
.L_289:
        /*05e8*/ 	.byte	0x04, 0x12
        /*05ea*/ 	.short	(.L_291 - .L_290)
	.align		4
.L_290:
        /*05ec*/ 	.word	index@(_ZN2at6native18elementwise_kernelILi128ELi4EZNS0_15gpu_kernel_implIZZZNS0_62_GLOBAL__N__e6aa1b1b_29_ActivationLogSigmoidKernel_cu_9d16a0dc27log_sigmoid_backward_kernelERNS_14TensorIteratorEENKUlvE_clEvENKUlvE2_clEvEUlN3c108BFloat16ES9_E_EEvRNS_18TensorIteratorBaseERKT_EUliE_EEviT1_)
        /*05f0*/ 	.word	0x00000000


	//----- nvinfo : EIATTR_MIN_STACK_SIZE
	.align		4
.L_291:
        /*05f4*/ 	.byte	0x04, 0x12
        /*05f6*/ 	.short	(.L_293 - .L_292)
	.align		4
.L_292:
        /*05f8*/ 	.word	index@(_ZN2at6native27unrolled_elementwise_kernelIZZZNS0_62_GLOBAL__N__e6aa1b1b_29_ActivationLogSigmoidKernel_cu_9d16a0dc27log_sigmoid_backward_kernelERNS_14TensorIteratorEENKUlvE_clEvENKUlvE2_clEvEUlN3c108BFloat16ES8_E_St5arrayIPcLm3EELi4E23TrivialOffsetCalculatorILi2EjESD_ILi1EjENS0_6memory12LoadWithCastILi2EEENSG_13StoreWithCastILi1EEEEEviT_T0_T2_T3_T4_T5_)
        /*05fc*/ 	.word	0x00000000


	//----- nvinfo : EIATTR_MIN_STACK_SIZE
	.align		4
.L_293:
        /*0600*/ 	.byte	0x04, 0x12
        /*0602*/ 	.short	(.L_295 - .L_294)
	.align		4
.L_294:
        /*0604*/ 	.word	index@(_ZN2at6native18elementwise_kernelILi128ELi4EZNS0_22gpu_kernel_impl_nocastIZZZNS0_62_GLOBAL__N__e6aa1b1b_29_ActivationLogSigmoidKernel_cu_9d16a0dc27log_sigmoid_backward_kernelERNS_14TensorIteratorEENKUlvE_clEvENKUlvE2_clEvEUlN3c108BFloat16ES9_E_EEvRNS_18TensorIteratorBaseERKT_EUliE_EEviT1_)
        /*0608*/ 	.word	0x00000000


	//----- nvinfo : EIATTR_MIN_STACK_SIZE
	.align		4
.L_295:
        /*060c*/ 	.byte	0x04, 0x12
        /*060e*/ 	.short	(.L_297 - .L_296)
	.align		4
.L_296:
        /*0610*/ 	.word	index@(_ZN2at6native27unrolled_elementwise_kernelIZZZNS0_62_GLOBAL__N__e6aa1b1b_29_ActivationLogSigmoidKernel_cu_9d16a0dc27log_sigmoid_backward_kernelERNS_14TensorIteratorEENKUlvE_clEvENKUlvE2_clEvEUlN3c108BFloat16ES8_E_St5arrayIPcLm3EELi4E23TrivialOffsetCalculatorILi2EjESD_ILi1EjENS0_6memory15LoadWithoutCastENSG_16StoreWithoutCastEEEviT_T0_T2_T3_T4_T5_)
        /*0614*/ 	.word	0x00000000


	//----- nvinfo : EIATTR_MIN_STACK_SIZE
	.align		4
.L_297:
        /*0618*/ 	.byte	0x04, 0x12
        /*061a*/ 	.short	(.L_299 - .L_298)
	.align		4
.L_298:
        /*061c*/ 	.word	index@(_ZN2at6native29vectorized_elementwise_kernelILi2EZZZNS0_62_GLOBAL__N__e6aa1b1b_29_ActivationLogSigmoidKernel_cu_9d16a0dc27log_sigmoid_backward_kernelERNS_14TensorIteratorEENKUlvE_clEvENKUlvE2_clEvEUlN3c108BFloat16ES8_E_St5arrayIPcLm3EEEEviT0_T1_)
        /*0620*/ 	.word	0x00000000


	//----- nvinfo : EIATTR_MIN_STACK_SIZE
	.align		4
.L_299:
        /*0624*/ 	.byte	0x04, 0x12
        /*0626*/ 	.short	(.L_301 - .L_300)
	.align		4
.L_300:
        /*0628*/ 	.word	index@(_ZN2at6native29vectorized_elementwise_kernelILi4EZZZNS0_62_GLOBAL__N__e6aa1b1b_29_ActivationLogSigmoidKernel_cu_9d16a0dc27log_sigmoid_backward_kernelERNS_14TensorIteratorEENKUlvE_clEvENKUlvE2_clEvEUlN3c108BFloat16ES8_E_St5arrayIPcLm3EEEEviT0_T1_)
        /*062c*/ 	.word	0x00000000


	//----- nvinfo : EIATTR_MIN_STACK_SIZE
	.align		4
.L_301:
        /*0630*/ 	.byte	0x04, 0x12
        /*0632*/ 	.short	(.L_303 - .L_302)
	.align		4
.L_302:
        /*0634*/ 	.word	index@(_ZN2at6native29vectorized_elementwise_kernelILi8EZZZNS0_62_GLOBAL__N__e6aa1b1b_29_ActivationLogSigmoidKernel_cu_9d16a0dc27log_sigmoid_backward_kernelERNS_14TensorIteratorEENKUlvE_clEvENKUlvE2_clEvEUlN3c108BFloat16ES8_E_St5arrayIPcLm3EEEEviT0_T1_)
        /*0638*/ 	.word	0x00000000


	//----- nvinfo : EIATTR_MIN_STACK_SIZE
	.align		4
.L_303:
        /*063c*/ 	.byte	0x04, 0x12
        /*063e*/ 	.short	(.L_305 - .L_304)
	.align		4
.L_304:
        /*0640*/ 	.word	index@(_ZN2at6native18elementwise_kernelILi128ELi4EZNS0_15gpu_kernel_implIZZZNS0_62_GLOBAL__N__e6aa1b1b_29_ActivationLogSigmoidKernel_cu_9d16a0dc27log_sigmoid_backward_kernelERNS_14TensorIteratorEENKUlvE_clEvENKUlvE1_clEvEUlN3c104HalfES9_E_EEvRNS_18TensorIteratorBaseERKT_EUliE_EEviT1_)
        /*0644*/ 	.word	0x00000000


	//----- nvinfo : EIATTR_MIN_STACK_SIZE
	.align		4
.L_305:
        /*0648*/ 	.byte	0x04, 0x12
        /*064a*/ 	.short	(.L_307 - .L_306)
	.align		4
.L_306:
        /*064c*/ 	.word	index@(_ZN2at6native27unrolled_elementwise_kernelIZZZNS0_62_GLOBAL__N__e6aa1b1b_29_ActivationLogSigmoidKernel_cu_9d16a0dc27log_sigmoid_backward_kernelERNS_14TensorIteratorEENKUlvE_clEvENKUlvE1_clEvEUlN3c104HalfES8_E_St5arrayIPcLm3EELi4E23TrivialOffsetCalculatorILi2EjESD_ILi1EjENS0_6memory12LoadWithCastILi2EEENSG_13StoreWithCastILi1EEEEEviT_T0_T2_T3_T4_T5_)
        /*0650*/ 	.word	0x00000000


	//----- nvinfo : EIATTR_MIN_STACK_SIZE
	.align		4
.L_307:
        /*0654*/ 	.byte	0x04, 0x12
        /*0656*/ 	.short	(.L_309 - .L_308)
	.align		4
.L_308:
        /*0658*/ 	.word	index@(_ZN2at6native18elementwise_kernelILi128ELi4EZNS0_22gpu_kernel_impl_nocastIZZZNS0_62_GLOBAL__N__e6aa1b1b_29_ActivationLogSigmoidKernel_cu_9d16a0dc27log_sigmoid_backward_kernelERNS_14TensorIteratorEENKUlvE_clEvENKUlvE1_clEvEUlN3c104HalfES9_E_EEvRNS_18TensorIteratorBaseERKT_EUliE_EEviT1_)
        /*065c*/ 	.word	0x00000000


	//----- nvinfo : EIATTR_MIN_STACK_SIZE
	.align		4
.L_309:
        /*0660*/ 	.byte	0x04, 0x12
        /*0662*/ 	.short	(.L_311 - .L_310)
	.align		4
.L_310:
        /*0664*/ 	.word	index@(_ZN2at6native27unrolled_elementwise_kernelIZZZNS0_62_GLOBAL__N__e6aa1b1b_29_ActivationLogSigmoidKernel_cu_9d16a0dc27log_sigmoid_backward_kernelERNS_14TensorIteratorEENKUlvE_clEvENKUlvE1_clEvEUlN3c104HalfES8_E_St5arrayIPcLm3EELi4E23TrivialOffsetCalculatorILi2EjESD_ILi1EjENS0_6memory15LoadWithoutCastENSG_16StoreWithoutCastEEEviT_T0_T2_T3_T4_T5_)
        /*0668*/ 	.word	0x00000000


	//----- nvinfo : EIATTR_MIN_STACK_SIZE
	.align		4
.L_311:
        /*066c*/ 	.byte	0x04, 0x12
        /*066e*/ 	.short	(.L_313 - .L_312)
	.align		4
.L_312:
        /*0670*/ 	.word	index@(_ZN2at6native29vectorized_elementwise_kernelILi2EZZZNS0_62_GLOBAL__N__e6aa1b1b_29_ActivationLogSigmoidKernel_cu_9d16a0dc27log_sigmoid_backward_kernelERNS_14TensorIteratorEENKUlvE_clEvENKUlvE1_clEvEUlN3c104HalfES8_E_St5arrayIPcLm3EEEEviT0_T1_)
        /*0674*/ 	.word	0x00000000


	//----- nvinfo : EIATTR_MIN_STACK_SIZE
	.align		4
.L_313:
        /*0678*/ 	.byte	0x04, 0x12
        /*067a*/ 	.short	(.L_315 - .L_314)
	.align		4
.L_314:
        /*067c*/ 	.word	index@(_ZN2at6native29vectorized_elementwise_kernelILi4EZZZNS0_62_GLOBAL__N__e6aa1b1b_29_ActivationLogSigmoidKernel_cu_9d16a0dc27log_sigmoid_backward_kernelERNS_14TensorIteratorEENKUlvE_clEvENKUlvE1_clEvEUlN3c104HalfES8_E_St5arrayIPcLm3EEEEviT0_T1_)
        /*0680*/ 	.word	0x00000000


	//----- nvinfo : EIATTR_MIN_STACK_SIZE
	.align		4
.L_315:
        /*0684*/ 	.byte	0x04, 0x12
        /*0686*/ 	.short	(.L_317 - .L_316)
	.align		4
.L_316:
        /*0688*/ 	.word	index@(_ZN2at6native29vectorized_elementwise_kernelILi8EZZZNS0_62_GLOBAL__N__e6aa1b1b_29_ActivationLogSigmoidKernel_cu_9d16a0dc27log_sigmoid_backward_kernelERNS_14TensorIteratorEENKUlvE_clEvENKUlvE1_clEvEUlN3c104HalfES8_E_St5arrayIPcLm3EEEEviT0_T1_)
        /*068c*/ 	.word	0x00000000


	//----- nvinfo : EIATTR_MIN_STACK_SIZE
	.align		4
.L_317:
        /*0690*/ 	.byte	0x04, 0x12
        /*0692*/ 	.short	(.L_319 - .L_318)
	.align		4
.L_318:
        /*0694*/ 	.word	index@(_ZN2at6native18elementwise_kernelILi128ELi4EZNS0_15gpu_kernel_implIZZZNS0_62_GLOBAL__N__e6aa1b1b_29_ActivationLogSigmoidKernel_cu_9d16a0dc27log_sigmoid_backward_kernelERNS_14TensorIteratorEENKUlvE_clEvENKUlvE0_clEvEUlffE_EEvRNS_18TensorIteratorBaseERKT_EUliE_EEviT1_)
        /*0698*/ 	.word	0x00000000


	//----- nvinfo : EIATTR_MIN_STACK_SIZE
	.align		4
.L_319:
        /*069c*/ 	.byte	0x04, 0x12
        /*069e*/ 	.short	(.L_321 - .L_320)
	.align		4
.L_320:
        /*06a0*/ 	.word	index@(_ZN2at6native27unrolled_elementwise_kernelIZZZNS0_62_GLOBAL__N__e6aa1b1b_29_ActivationLogSigmoidKernel_cu_9d16a0dc27log_sigmoid_backward_kernelERNS_14TensorIteratorEENKUlvE_clEvENKUlvE0_clEvEUlffE_St5arrayIPcLm3EELi4E23TrivialOffsetCalculatorILi2EjESB_ILi1EjENS0_6memory12LoadWithCastILi2EEENSE_13StoreWithCastILi1EEEEEviT_T0_T2_T3_T4_T5_)
        /*06a4*/ 	.word	0x00000000


	//----- nvinfo : EIATTR_MIN_STACK_SIZE
	.align		4
.L_321:
        /*06a8*/ 	.byte	0x04, 0x12
        /*06aa*/ 	.short	(.L_323 - .L_322)
	.align		4
.L_322:
        /*06ac*/ 	.word	index@(_ZN2at6native18elementwise_kernelILi128ELi2EZNS0_22gpu_kernel_impl_nocastIZZZNS0_62_GLOBAL__N__e6aa1b1b_29_ActivationLogSigmoidKernel_cu_9d16a0dc27log_sigmoid_backward_kernelERNS_14TensorIteratorEENKUlvE_clEvENKUlvE0_clEvEUlffE_EEvRNS_18TensorIteratorBaseERKT_EUliE_EEviT1_)
        /*06b0*/ 	.word	0x00000000


	//----- nvinfo : EIATTR_MIN_STACK_SIZE
	.align		4
.L_323:
        /*06b4*/ 	.byte	0x04, 0x12
        /*06b6*/ 	.short	(.L_325 - .L_324)
	.align		4
.L_324:
        /*06b8*/ 	.word	index@(_ZN2at6native27unrolled_elementwise_kernelIZZZNS0_62_GLOBAL__N__e6aa1b1b_29_ActivationLogSigmoidKernel_cu_9d16a0dc27log_sigmoid_backward_kernelERNS_14TensorIteratorEENKUlvE_clEvENKUlvE0_clEvEUlffE_St5arrayIPcLm3EELi4E23TrivialOffsetCalculatorILi2EjESB_ILi1EjENS0_6memory15LoadWithoutCastENSE_16StoreWithoutCastEEEviT_T0_T2_T3_T4_T5_)
        /*06bc*/ 	.word	0x00000000


	//----- nvinfo : EIATTR_MIN_STACK_SIZE
	.align		4
.L_325:
        /*06c0*/ 	.byte	0x04, 0x12
        /*06c2*/ 	.short	(.L_327 - .L_326)
	.align		4
.L_326:
        /*06c4*/ 	.word	index@(_ZN2at6native29vectorized_elementwise_kernelILi2EZZZNS0_62_GLOBAL__N__e6aa1b1b_29_ActivationLogSigmoidKernel_cu_9d16a0dc27log_sigmoid_backward_kernelERNS_14TensorIteratorEENKUlvE_clEvENKUlvE0_clEvEUlffE_St5arrayIPcLm3EEEEviT0_T1_)
        /*06c8*/ 	.word	0x00000000


	//----- nvinfo : EIATTR_MIN_STACK_SIZE
	.align		4
.L_327:
        /*06cc*/ 	.byte	0x04, 0x12
        /*06ce*/ 	.short	(.L_329 - .L_328)
	.align		4
.L_328:
        /*06d0*/ 	.word	index@(_ZN2at6native29vectorized_elementwise_kernelILi4EZZZNS0_62_GLOBAL__N__e6aa1b1b_29_ActivationLogSigmoidKernel_cu_9d16a0dc27log_sigmoid_backward_kernelERNS_14TensorIteratorEENKUlvE_clEvENKUlvE0_clEvEUlffE_St5arrayIPcLm3EEEEviT0_T1_)
        /*06d4*/ 	.word	0x00000000


	//----- nvinfo : EIATTR_MIN_STACK_SIZE
	.align		4
.L_329:
        /*06d8*/ 	.byte	0x04, 0x12
        /*06da*/ 	.short	(.L_331 - .L_330)
	.align		4
.L_330:
        /*06dc*/ 	.word	index@(_ZN2at6native29vectorized_elementwise_kernelILi8EZZZNS0_62_GLOBAL__N__e6aa1b1b_29_ActivationLogSigmoidKernel_cu_9d16a0dc27log_sigmoid_backward_kernelERNS_14TensorIteratorEENKUlvE_clEvENKUlvE0_clEvEUlffE_St5arrayIPcLm3EEEEviT0_T1_)
        /*06e0*/ 	.word	0x00000000


	//----- nvinfo : EIATTR_MIN_STACK_SIZE
	.align		4
.L_331:
        /*06e4*/ 	.byte	0x04, 0x12
        /*06e6*/ 	.short	(.L_333 - .L_332)
	.align		4
.L_332:
        /*06e8*/ 	.word	index@(_ZN2at6native18elementwise_kernelILi128ELi4EZNS0_15gpu_kernel_implIZZZNS0_62_GLOBAL__N__e6aa1b1b_29_ActivationLogSigmoidKernel_cu_9d16a0dc27log_sigmoid_backward_kernelERNS_14TensorIteratorEENKUlvE_clEvENKUlvE_clEvEUlddE_EEvRNS_18TensorIteratorBaseERKT_EUliE_EEviT1_)
        /*06ec*/ 	.word	0x00000000


	//----- nvinfo : EIATTR_MIN_STACK_SIZE
	.align		4
.L_333:
        /*06f0*/ 	.byte	0x04, 0x12
        /*06f2*/ 	.short	(.L_335 - .L_334)
	.align		4
.L_334:
        /*06f4*/ 	.word	index@(_ZN2at6native27unrolled_elementwise_kernelIZZZNS0_62_GLOBAL__N__e6aa1b1b_29_ActivationLogSigmoidKernel_cu_9d16a0dc27log_sigmoid_backward_kernelERNS_14TensorIteratorEENKUlvE_clEvENKUlvE_clEvEUlddE_St5arrayIPcLm3EELi4E23TrivialOffsetCalculatorILi2EjESB_ILi1EjENS0_6memory12LoadWithCastILi2EEENSE_13StoreWithCastILi1EEEEEviT_T0_T2_T3_T4_T5_)
        /*06f8*/ 	.word	0x00000000


	//----- nvinfo : EIATTR_MIN_STACK_SIZE
	.align		4
.L_335:
        /*06fc*/ 	.byte	0x04, 0x12
        /*06fe*/ 	.short	(.L_337 - .L_336)
	.align		4
.L_336:
        /*0700*/ 	.word	index@(_ZN2at6native18elementwise_kernelILi128ELi2EZNS0_22gpu_kernel_impl_nocastIZZZNS0_62_GLOBAL__N__e6aa1b1b_29_ActivationLogSigmoidKernel_cu_9d16a0dc27log_sigmoid_backward_kernelERNS_14TensorIteratorEENKUlvE_clEvENKUlvE_clEvEUlddE_EEvRNS_18TensorIteratorBaseERKT_EUliE_EEviT1_)
        /*0704*/ 	.word	0x00000000


	//----- nvinfo : EIATTR_MIN_STACK_SIZE
	.align		4
.L_337:
        /*0708*/ 	.byte	0x04, 0x12
        /*070a*/ 	.short	(.L_339 - .L_338)
	.align		4
.L_338:
        /*070c*/ 	.word	index@(_ZN2at6native27unrolled_elementwise_kernelIZZZNS0_62_GLOBAL__N__e6aa1b1b_29_ActivationLogSigmoidKernel_cu_9d16a0dc27log_sigmoid_backward_kernelERNS_14TensorIteratorEENKUlvE_clEvENKUlvE_clEvEUlddE_St5arrayIPcLm3EELi4E23TrivialOffsetCalculatorILi2EjESB_ILi1EjENS0_6memory15LoadWithoutCastENSE_16StoreWithoutCastEEEviT_T0_T2_T3_T4_T5_)
        /*0710*/ 	.word	0x00000000


	//----- nvinfo : EIATTR_MIN_STACK_SIZE
	.align		4
.L_339:
        /*0714*/ 	.byte	0x04, 0x12
        /*0716*/ 	.short	(.L_341 - .L_340)
	.align		4
.L_340:
        /*0718*/ 	.word	index@(_ZN2at6native29vectorized_elementwise_kernelILi2EZZZNS0_62_GLOBAL__N__e6aa1b1b_29_ActivationLogSigmoidKernel_cu_9d16a0dc27log_sigmoid_backward_kernelERNS_14TensorIteratorEENKUlvE_clEvENKUlvE_clEvEUlddE_St5arrayIPcLm3EEEEviT0_T1_)
        /*071c*/ 	.word	0x00000000


	//----- nvinfo : EIATTR_MIN_STACK_SIZE
	.align		4
.L_341:
        /*0720*/ 	.byte	0x04, 0x12
        /*0722*/ 	.short	(.L_343 - .L_342)
	.align		4
.L_342:
        /*0724*/ 	.word	index@(_ZN2at6native29vectorized_elementwise_kernelILi4EZZZNS0_62_GLOBAL__N__e6aa1b1b_29_ActivationLogSigmoidKernel_cu_9d16a0dc27log_sigmoid_backward_kernelERNS_14TensorIteratorEENKUlvE_clEvENKUlvE_clEvEUlddE_St5arrayIPcLm3EEEEviT0_T1_)
        /*0728*/ 	.word	0x00000000


	//----- nvinfo : EIATTR_MIN_STACK_SIZE
	.align		4
.L_343:
        /*072c*/ 	.byte	0x04, 0x12
        /*072e*/ 	.short	(.L_345 - .L_344)
	.align		4
.L_344:
        /*0730*/ 	.word	index@(_ZN2at6native29vectorized_elementwise_kernelILi8EZZZNS0_62_GLOBAL__N__e6aa1b1b_29_ActivationLogSigmoidKernel_cu_9d16a0dc27log_sigmoid_backward_kernelERNS_14TensorIteratorEENKUlvE_clEvENKUlvE_clEvEUlddE_St5arrayIPcLm3EEEEviT0_T1_)
        /*0734*/ 	.word	0x00000000


	//----- nvinfo : EIATTR_MIN_STACK_SIZE
	.align		4
.L_345:
        /*0738*/ 	.byte	0x04, 0x12
        /*073a*/ 	.short	(.L_347 - .L_346)
	.align		4
.L_346:
        /*073c*/ 	.word	index@(_ZN2at6native18elementwise_kernelILi128ELi4EZNS0_15gpu_kernel_implIZZZNS0_33launch_log_sigmoid_forward_kernelERNS_18TensorIteratorBaseEENKUlvE_clEvENKUlvE2_clEvEUlN3c108BFloat16EE_EEvS4_RKT_EUliE_EEviT1_)
        /*0740*/ 	.word	0x00000000


	//----- nvinfo : EIATTR_MIN_STACK_SIZE
	.align		4
.L_347:
        /*0744*/ 	.byte	0x04, 0x12
        /*0746*/ 	.short	(.L_349 - .L_348)
	.align		4
.L_348:
        /*0748*/ 	.word	index@(_ZN2at6native27unrolled_elementwise_kernelIZZZNS0_33launch_log_sigmoid_forward_kernelERNS_18TensorIteratorBaseEENKUlvE_clEvENKUlvE2_clEvEUlN3c108BFloat16EE_St5arrayIPcLm2EELi4E23TrivialOffsetCalculatorILi1EjESD_NS0_6memory12LoadWithCastILi1EEENSE_13StoreWithCastILi1EEEEEviT_T0_T2_T3_T4_T5_)
        /*074c*/ 	.word	0x00000000


	//----- nvinfo : EIATTR_MIN_STACK_SIZE
	.align		4
.L_349:
        /*0750*/ 	.byte	0x04, 0x12
        /*0752*/ 	.short	(.L_351 - .L_350)
	.align		4
.L_350:
        /*0754*/ 	.word	index@(_ZN2at6native18elementwise_kernelILi128ELi4EZNS0_22gpu_kernel_impl_nocastIZZZNS0_33launch_log_sigmoid_forward_kernelERNS_18TensorIteratorBaseEENKUlvE_clEvENKUlvE2_clEvEUlN3c108BFloat16EE_EEvS4_RKT_EUliE_EEviT1_)
        /*0758*/ 	.word	0x00000000


	//----- nvinfo : EIATTR_MIN_STACK_SIZE
	.align		4
.L_351:
        /*075c*/ 	.byte	0x04, 0x12
        /*075e*/ 	.short	(.L_353 - .L_352)
	.align		4
.L_352:
        /*0760*/ 	.word	index@(_ZN2at6native27unrolled_elementwise_kernelIZZZNS0_33launch_log_sigmoid_forward_kernelERNS_18TensorIteratorBaseEENKUlvE_clEvENKUlvE2_clEvEUlN3c108BFloat16EE_St5arrayIPcLm2EELi4E23TrivialOffsetCalculatorILi1EjESD_NS0_6memory15LoadWithoutCastENSE_16StoreWithoutCastEEEviT_T0_T2_T3_T4_T5_)
        /*0764*/ 	.word	0x00000000


	//----- nvinfo : EIATTR_MIN_STACK_SIZE
	.align		4
.L_353:
        /*0768*/ 	.byte	0x04, 0x12
        /*076a*/ 	.short	(.L_355 - .L_354)
	.align		4
.L_354:
        /*076c*/ 	.word	index@(_ZN2at6native29vectorized_elementwise_kernelILi2EZZZNS0_33launch_log_sigmoid_forward_kernelERNS_18TensorIteratorBaseEENKUlvE_clEvENKUlvE2_clEvEUlN3c108BFloat16EE_St5arrayIPcLm2EEEEviT0_T1_)
        /*0770*/ 	.word	0x00000000


	//----- nvinfo : EIATTR_MIN_STACK_SIZE
	.align		4
.L_355:
        /*0774*/ 	.byte	0x04, 0x12
        /*0776*/ 	.short	(.L_357 - .L_356)
	.align		4
.L_356:
        /*0778*/ 	.word	index@(_ZN2at6native29vectorized_elementwise_kernelILi4EZZZNS0_33launch_log_sigmoid_forward_kernelERNS_18TensorIteratorBaseEENKUlvE_clEvENKUlvE2_clEvEUlN3c108BFloat16EE_St5arrayIPcLm2EEEEviT0_T1_)
        /*077c*/ 	.word	0x00000000


	//----- nvinfo : EIATTR_MIN_STACK_SIZE
	.align		4
.L_357:
        /*0780*/ 	.byte	0x04, 0x12
        /*0782*/ 	.short	(.L_359 - .L_358)
	.align		4
.L_358:
        /*0784*/ 	.word	index@(_ZN2at6native29vectorized_elementwise_kernelILi8EZZZNS0_33launch_log_sigmoid_forward_kernelERNS_18TensorIteratorBaseEENKUlvE_clEvENKUlvE2_clEvEUlN3c108BFloat16EE_St5arrayIPcLm2EEEEviT0_T1_)
        /*0788*/ 	.word	0x00000000


	//----- nvinfo : EIATTR_MIN_STACK_SIZE
	.align		4
.L_359:
        /*078c*/ 	.byte	0x04, 0x12
        /*078e*/ 	.short	(.L_361 - .L_360)
	.align		4
.L_360:
        /*0790*/ 	.word	index@(_ZN2at6native18elementwise_kernelILi128ELi4EZNS0_15gpu_kernel_implIZZZNS0_33launch_log_sigmoid_forward_kernelERNS_18TensorIteratorBaseEENKUlvE_clEvENKUlvE1_clEvEUlN3c104HalfEE_EEvS4_RKT_EUliE_EEviT1_)
        /*0794*/ 	.word	0x00000000


	//----- nvinfo : EIATTR_MIN_STACK_SIZE
	.align		4
.L_361:
        /*0798*/ 	.byte	0x04, 0x12
        /*079a*/ 	.short	(.L_363 - .L_362)
	.align		4
.L_362:
        /*079c*/ 	.word	index@(_ZN2at6native27unrolled_elementwise_kernelIZZZNS0_33launch_log_sigmoid_forward_kernelERNS_18TensorIteratorBaseEENKUlvE_clEvENKUlvE1_clEvEUlN3c104HalfEE_St5arrayIPcLm2EELi4E23TrivialOffsetCalculatorILi1EjESD_NS0_6memory12LoadWithCastILi1EEENSE_13StoreWithCastILi1EEEEEviT_T0_T2_T3_T4_T5_)
        /*07a0*/ 	.word	0x00000000


	//----- nvinfo : EIATTR_MIN_STACK_SIZE
	.align		4
.L_363:
        /*07a4*/ 	.byte	0x04, 0x12
        /*07a6*/ 	.short	(.L_365 - .L_364)
	.align		4
.L_364:
        /*07a8*/ 	.word	index@(_ZN2at6native18elementwise_kernelILi128ELi4EZNS0_22gpu_kernel_impl_nocastIZZZNS0_33launch_log_sigmoid_forward_kernelERNS_18TensorIteratorBaseEENKUlvE_clEvENKUlvE1_clEvEUlN3c104HalfEE_EEvS4_RKT_EUliE_EEviT1_)
        /*07ac*/ 	.word	0x00000000


	//----- nvinfo : EIATTR_MIN_STACK_SIZE
	.align		4
.L_365:
        /*07b0*/ 	.byte	0x04, 0x12
        /*07b2*/ 	.short	(.L_367 - .L_366)
	.align		4
.L_366:
        /*07b4*/ 	.word	index@(_ZN2at6native27unrolled_elementwise_kernelIZZZNS0_33launch_log_sigmoid_forward_kernelERNS_18TensorIteratorBaseEENKUlvE_clEvENKUlvE1_clEvEUlN3c104HalfEE_St5arrayIPcLm2EELi4E23TrivialOffsetCalculatorILi1EjESD_NS0_6memory15LoadWithoutCastENSE_16StoreWithoutCastEEEviT_T0_T2_T3_T4_T5_)
        /*07b8*/ 	.word	0x00000000


	//----- nvinfo : EIATTR_MIN_STACK_SIZE
	.align		4
.L_367:
        /*07bc*/ 	.byte	0x04, 0x12
        /*07be*/ 	.short	(.L_369 - .L_368)
	.align		4
.L_368:
        /*07c0*/ 	.word	index@(_ZN2at6native29vectorized_elementwise_kernelILi2EZZZNS0_33launch_log_sigmoid_forward_kernelERNS_18TensorIteratorBaseEENKUlvE_clEvENKUlvE1_clEvEUlN3c104HalfEE_St5arrayIPcLm2EEEEviT0_T1_)
        /*07c4*/ 	.word	0x00000000


	//----- nvinfo : EIATTR_MIN_STACK_SIZE
	.align		4
.L_369:
        /*07c8*/ 	.byte	0x04, 0x12
        /*07ca*/ 	.short	(.L_371 - .L_370)
	.align		4
.L_370:
        /*07cc*/ 	.word	index@(_ZN2at6native29vectorized_elementwise_kernelILi4EZZZNS0_33launch_log_sigmoid_forward_kernelERNS_18TensorIteratorBaseEENKUlvE_clEvENKUlvE1_clEvEUlN3c104HalfEE_St5arrayIPcLm2EEEEviT0_T1_)
        /*07d0*/ 	.word	0x00000000


	//----- nvinfo : EIATTR_MIN_STACK_SIZE
	.align		4
.L_371:
        /*07d4*/ 	.byte	0x04, 0x12
        /*07d6*/ 	.short	(.L_373 - .L_372)
	.align		4
.L_372:
        /*07d8*/ 	.word	index@(_ZN2at6native29vectorized_elementwise_kernelILi8EZZZNS0_33launch_log_sigmoid_forward_kernelERNS_18TensorIteratorBaseEENKUlvE_clEvENKUlvE1_clEvEUlN3c104HalfEE_St5arrayIPcLm2EEEEviT0_T1_)
        /*07dc*/ 	.word	0x00000000


	//----- nvinfo : EIATTR_MIN_STACK_SIZE
	.align		4
.L_373:
        /*07e0*/ 	.byte	0x04, 0x12
        /*07e2*/ 	.short	(.L_375 - .L_374)
	.align		4
.L_374:
        /*07e4*/ 	.word	index@(_ZN2at6native18elementwise_kernelILi128ELi4EZNS0_15gpu_kernel_implIZZZNS0_33launch_log_sigmoid_forward_kernelERNS_18TensorIteratorBaseEENKUlvE_clEvENKUlvE0_clEvEUlfE_EEvS4_RKT_EUliE_EEviT1_)
        /*07e8*/ 	.word	0x00000000


	//----- nvinfo : EIATTR_MIN_STACK_SIZE
	.align		4
.L_375:
        /*07ec*/ 	.byte	0x04, 0x12
        /*07ee*/ 	.short	(.L_377 - .L_376)
	.align		4
.L_376:
        /*07f0*/ 	.word	index@(_ZN2at6native27unrolled_elementwise_kernelIZZZNS0_33launch_log_sigmoid_forward_kernelERNS_18TensorIteratorBaseEENKUlvE_clEvENKUlvE0_clEvEUlfE_St5arrayIPcLm2EELi4E23TrivialOffsetCalculatorILi1EjESB_NS0_6memory12LoadWithCastILi1EEENSC_13StoreWithCastILi1EEEEEviT_T0_T2_T3_T4_T5_)
        /*07f4*/ 	.word	0x00000000


	//----- nvinfo : EIATTR_MIN_STACK_SIZE
	.align		4
.L_377:
        /*07f8*/ 	.byte	0x04, 0x12
        /*07fa*/ 	.short	(.L_379 - .L_378)
	.align		4
.L_378:
        /*07fc*/ 	.word	index@(_ZN2at6native18elementwise_kernelILi128ELi2EZNS0_22gpu_kernel_impl_nocastIZZZNS0_33launch_log_sigmoid_forward_kernelERNS_18TensorIteratorBaseEENKUlvE_clEvENKUlvE0_clEvEUlfE_EEvS4_RKT_EUliE_EEviT1_)
        /*0800*/ 	.word	0x00000000


	//----- nvinfo : EIATTR_MIN_STACK_SIZE
	.align		4
.L_379:
        /*0804*/ 	.byte	0x04, 0x12
        /*0806*/ 	.short	(.L_381 - .L_380)
	.align		4
.L_380:
        /*0808*/ 	.word	index@(_ZN2at6native27unrolled_elementwise_kernelIZZZNS0_33launch_log_sigmoid_forward_kernelERNS_18TensorIteratorBaseEENKUlvE_clEvENKUlvE0_clEvEUlfE_St5arrayIPcLm2EELi4E23TrivialOffsetCalculatorILi1EjESB_NS0_6memory15LoadWithoutCastENSC_16StoreWithoutCastEEEviT_T0_T2_T3_T4_T5_)
        /*080c*/ 	.word	0x00000000


	//----- nvinfo : EIATTR_MIN_STACK_SIZE
	.align		4
.L_381:
        /*0810*/ 	.byte	0x04, 0x12
        /*0812*/ 	.short	(.L_383 - .L_382)
	.align		4
.L_382:
        /*0814*/ 	.word	index@(_ZN2at6native29vectorized_elementwise_kernelILi2EZZZNS0_33launch_log_sigmoid_forward_kernelERNS_18TensorIteratorBaseEENKUlvE_clEvENKUlvE0_clEvEUlfE_St5arrayIPcLm2EEEEviT0_T1_)
        /*0818*/ 	.word	0x00000000


	//----- nvinfo : EIATTR_MIN_STACK_SIZE
	.align		4
.L_383:
        /*081c*/ 	.byte	0x04, 0x12
        /*081e*/ 	.short	(.L_385 - .L_384)
	.align		4
.L_384:
        /*0820*/ 	.word	index@(_ZN2at6native29vectorized_elementwise_kernelILi4EZZZNS0_33launch_log_sigmoid_forward_kernelERNS_18TensorIteratorBaseEENKUlvE_clEvENKUlvE0_clEvEUlfE_St5arrayIPcLm2EEEEviT0_T1_)
        /*0824*/ 	.word	0x00000000


	//----- nvinfo : EIATTR_MIN_STACK_SIZE
	.align		4
.L_385:
        /*0828*/ 	.byte	0x04, 0x12
        /*082a*/ 	.short	(.L_387 - .L_386)
	.align		4
.L_386:
        /*082c*/ 	.word	index@(_ZN2at6native29vectorized_elementwise_kernelILi8EZZZNS0_33launch_log_sigmoid_forward_kernelERNS_18TensorIteratorBaseEENKUlvE_clEvENKUlvE0_clEvEUlfE_St5arrayIPcLm2EEEEviT0_T1_)
        /*0830*/ 	.word	0x00000000


	//----- nvinfo : EIATTR_MIN_STACK_SIZE
	.align		4
.L_387:
        /*0834*/ 	.byte	0x04, 0x12
        /*0836*/ 	.short	(.L_389 - .L_388)
	.align		4
.L_388:
        /*0838*/ 	.word	index@(_ZN2at6native18elementwise_kernelILi128ELi4EZNS0_15gpu_kernel_implIZZZNS0_33launch_log_sigmoid_forward_kernelERNS_18TensorIteratorBaseEENKUlvE_clEvENKUlvE_clEvEUldE_EEvS4_RKT_EUliE_EEviT1_)
        /*083c*/ 	.word	0x00000000


	//----- nvinfo : EIATTR_MIN_STACK_SIZE
	.align		4
.L_389:
        /*0840*/ 	.byte	0x04, 0x12
        /*0842*/ 	.short	(.L_391 - .L_390)
	.align		4
.L_390:
        /*0844*/ 	.word	index@(_ZN2at6native27unrolled_elementwise_kernelIZZZNS0_33launch_log_sigmoid_forward_kernelERNS_18TensorIteratorBaseEENKUlvE_clEvENKUlvE_clEvEUldE_St5arrayIPcLm2EELi4E23TrivialOffsetCalculatorILi1EjESB_NS0_6memory12LoadWithCastILi1EEENSC_13StoreWithCastILi1EEEEEviT_T0_T2_T3_T4_T5_)
        /*0848*/ 	.word	0x00000000


	//----- nvinfo : EIATTR_MIN_STACK_SIZE
	.align		4
.L_391:
        /*084c*/ 	.byte	0x04, 0x12
        /*084e*/ 	.short	(.L_393 - .L_392)
	.align		4
.L_392:
        /*0850*/ 	.word	index@(_ZN2at6native18elementwise_kernelILi128ELi2EZNS0_22gpu_kernel_impl_nocastIZZZNS0_33launch_log_sigmoid_forward_kernelERNS_18TensorIteratorBaseEENKUlvE_clEvENKUlvE_clEvEUldE_EEvS4_RKT_EUliE_EEviT1_)
        /*0854*/ 	.word	0x00000000


	//----- nvinfo : EIATTR_MIN_STACK_SIZE
	.align		4
.L_393:
        /*0858*/ 	.byte	0x04, 0x12
        /*085a*/ 	.short	(.L_395 - .L_394)
	.align		4
.L_394:
        /*085c*/ 	.word	index@(_ZN2at6native27unrolled_elementwise_kernelIZZZNS0_33launch_log_sigmoid_forward_kernelERNS_18TensorIteratorBaseEENKUlvE_clEvENKUlvE_clEvEUldE_St5arrayIPcLm2EELi4E23TrivialOffsetCalculatorILi1EjESB_NS0_6memory15LoadWithoutCastENSC_16StoreWithoutCastEEEviT_T0_T2_T3_T4_T5_)
        /*0860*/ 	.word	0x00000000


	//----- nvinfo : EIATTR_MIN_STACK_SIZE
	.align		4
.L_395:
        /*0864*/ 	.byte	0x04, 0x12
        /*0866*/ 	.short	(.L_397 - .L_396)
	.align		4
.L_396:
        /*0868*/ 	.word	index@(_ZN2at6native29vectorized_elementwise_kernelILi2EZZZNS0_33launch_log_sigmoid_forward_kernelERNS_18TensorIteratorBaseEENKUlvE_clEvENKUlvE_clEvEUldE_St5arrayIPcLm2EEEEviT0_T1_)
        /*086c*/ 	.word	0x00000000


	//----- nvinfo : EIATTR_MIN_STACK_SIZE
	.align		4
.L_397:
        /*0870*/ 	.byte	0x04, 0x12
        /*0872*/ 	.short	(.L_399 - .L_398)
	.align		4
.L_398:
        /*0874*/ 	.word	index@(_ZN2at6native29vectorized_elementwise_kernelILi4EZZZNS0_33launch_log_sigmoid_forward_kernelERNS_18TensorIteratorBaseEENKUlvE_clEvENKUlvE_clEvEUldE_St5arrayIPcLm2EEEEviT0_T1_)
        /*0878*/ 	.word	0x00000000


	//----- nvinfo : EIATTR_MIN_STACK_SIZE
	.align		4
.L_399:
        /*087c*/ 	.byte	0x04, 0x12
        /*087e*/ 	.short	(.L_401 - .L_400)
	.align		4
.L_400:
        /*0880*/ 	.word	index@(_ZN2at6native29vectorized_elementwise_kernelILi8EZZZNS0_33launch_log_sigmoid_forward_kernelERNS_18TensorIteratorBaseEENKUlvE_clEvENKUlvE_clEvEUldE_St5arrayIPcLm2EEEEviT0_T1_)
        /*0884*/ 	.word	0x00000000
.L_401:


//--------------------- .nv.compat                --------------------------
	.section	.nv.compat,"",@"SHT_CUDA_COMPAT_INFO"
	.align	4
        /*0000*/ 	.byte	0x02, 0x09, 0x01, 0x00, 0x02, 0x02, 0x01, 0x00, 0x02, 0x05, 0x05, 0x00, 0x03, 0x07, 0x01, 0x01
        /*0010*/ 	.byte	0x02, 0x03, 0x00, 0x00, 0x02, 0x06, 0x01, 0x00, 0x04, 0x0b, 0x08, 0x00, 0x00, 0x00, 0x00, 0x00
        /*0020*/ 	.byte	0x00, 0x00, 0x00, 0x00


//--------------------- .nv.info._ZN2at6native18elementwise_kernelILi128ELi4EZNS0_15gpu_kernel_implIZZZNS0_62_GLOBAL__N__e6aa1b1b_29_ActivationLogSigmoidKernel_cu_9d16a0dc27log_sigmoid_backward_kernelERNS_14TensorIteratorEENKUlvE_clEvENKUlvE2_clEvEUlN3c108BFloat16ES9_E_EEvRNS_18TensorIteratorBaseERKT_EUliE_EEviT1_ --------------------------
	.section	.nv.info._ZN2at6native18elementwise_kernelILi128ELi4EZNS0_15gpu_kernel_implIZZZNS0_62_GLOBAL__N__e6aa1b1b_29_ActivationLogSigmoidKernel_cu_9d16a0dc27log_sigmoid_backward_kernelERNS_14TensorIteratorEENKUlvE_clEvENKUlvE2_clEvEUlN3c108BFloat16ES9_E_EEvRNS_18TensorIteratorBaseERKT_EUliE_EEviT1_,"",@"SHT_CUDA_INFO"
	.sectionflags	@""
	.align	4


	//----- nvinfo : EIATTR_CUDA_API_VERSION
	.align		4
        /*0000*/ 	.byte	0x04, 0x37
        /*0002*/ 	.short	(.L_403 - .L_402)
.L_402:
        /*0004*/ 	.word	0x00000082


	//----- nvinfo : EIATTR_KPARAM_INFO
	.align		4
.L_403:
        /*0008*/ 	.byte	0x04, 0x17
        /*000a*/ 	.short	(.L_405 - .L_404)
.L_404:
        /*000c*/ 	.word	0x00000000
        /*0010*/ 	.short	0x0001
        /*0012*/ 	.short	0x0008
        /*0014*/ 	.byte	0x00, 0xf0, 0x21, 0x0a


	//----- nvinfo : EIATTR_KPARAM_INFO
	.align		4
.L_405:
        /*0018*/ 	.byte	0x04, 0x17
        /*001a*/ 	.short	(.L_407 - .L_406)
.L_406:
        /*001c*/ 	.word	0x00000000
        /*0020*/ 	.short	0x0000
        /*0022*/ 	.short	0x0000
        /*0024*/ 	.byte	0x00, 0xf0, 0x11, 0x00


	//----- nvinfo : EIATTR_SPARSE_MMA_MASK
	.align		4
.L_407:
        /*0028*/ 	.byte	0x03, 0x50
        /*002a*/ 	.short	0x0000


	//----- nvinfo : EIATTR_MAXREG_COUNT
	.align		4
        /*002c*/ 	.byte	0x03, 0x1b
        /*002e*/ 	.short	0x0080


	//----- nvinfo : EIATTR_EXTERNS
	.align		4
        /*0030*/ 	.byte	0x04, 0x0f
        /*0032*/ 	.short	(.L_409 - .L_408)


	//   ....[0]....
	.align		4
.L_408:
        /*0034*/ 	.word	index@(__assertfail)


	//----- nvinfo : EIATTR_MERCURY_ISA_VERSION
	.align		4
.L_409:
        /*0038*/ 	.byte	0x03, 0x5f
        /*003a*/ 	.short	0x0101


	//----- nvinfo : EIATTR_SYSCALL_OFFSETS
	.align		4
        /*003c*/ 	.byte	0x04, 0x46
        /*003e*/ 	.short	(.L_411 - .L_410)


	//   ....[0]....
.L_410:
        /*0040*/ 	.word	0x000026f0


	//   ....[1]....
        /*0044*/ 	.word	0x000036c0


	//   ....[2]....
        /*0048*/ 	.word	0x00004700


	//   ....[3]....
        /*004c*/ 	.word	0x00006e40


	//   ....[4]....
        /*0050*/ 	.word	0x00007e10


	//   ....[5]....
        /*0054*/ 	.word	0x00008e50


	//   ....[6]....
        /*0058*/ 	.word	0x0000b580


	//   ....[7]....
        /*005c*/ 	.word	0x0000c550


	//   ....[8]....
        /*0060*/ 	.word	0x0000d590


	//   ....[9]....
        /*0064*/ 	.word	0x0000fcb0


	//   ....[10]....
        /*0068*/ 	.word	0x00010c80


	//   ....[11]....
        /*006c*/ 	.word	0x00011cc0


	//----- nvinfo : EIATTR_EXIT_INSTR_OFFSETS
	.align		4
.L_411:
        /*0070*/ 	.byte	0x04, 0x1c
        /*0072*/ 	.short	(.L_413 - .L_412)


	//   ....[0]....
.L_412:
        /*0074*/ 	.word	0x0000d660


	//   ....[1]....
        /*0078*/ 	.word	0x00010ef0


	//   ....[2]....
        /*007c*/ 	.word	0x00010f30


	//   ....[3]....
        /*0080*/ 	.word	0x00010fd0


	//   ....[4]....
        /*0084*/ 	.word	0x00011010


	//   ....[5]....
        /*0088*/ 	.word	0x00011050


	//   ....[6]....
        /*008c*/ 	.word	0x000110e0


	//   ....[7]....
        /*0090*/ 	.word	0x00011120


	//   ....[8]....
        /*0094*/ 	.word	0x000111c0


	//   ....[9]....
        /*0098*/ 	.word	0x00011210


	//   ....[10]....
        /*009c*/ 	.word	0x00011260


	//   ....[11]....
        /*00a0*/ 	.word	0x00011330


	//   ....[12]....
        /*00a4*/ 	.word	0x00011390


	//   ....[13]....
        /*00a8*/ 	.word	0x00011520


	//   ....[14]....
        /*00ac*/ 	.word	0x00011680


	//   ....[15]....
        /*00b0*/ 	.word	0x000116a0


	//   ....[16]....
        /*00b4*/ 	.word	0x00011760


	//   ....[17]....
        /*00b8*/ 	.word	0x000118e0


	//   ....[18]....
        /*00bc*/ 	.word	0x00011a60


	//   ....[19]....
        /*00c0*/ 	.word	0x00011bc0


	//   ....[20]....
        /*00c4*/ 	.word	0x00011cd0


	//   ....[21]....
        /*00c8*/ 	.word	0x00011d10


	//   ....[22]....
        /*00cc*/ 	.word	0x00011d50


	//----- nvinfo : EIATTR_MAX_THREADS
	.align		4
.L_413:
        /*00d0*/ 	.byte	0x04, 0x05
        /*00d2*/ 	.short	(.L_415 - .L_414)
.L_414:
        /*00d4*/ 	.word	0x00000080
        /*00d8*/ 	.word	0x00000001
        /*00dc*/ 	.word	0x00000001


	//----- nvinfo : EIATTR_CRS_STACK_SIZE
	.align		4
.L_415:
        /*00e0*/ 	.byte	0x04, 0x1e
        /*00e2*/ 	.short	(.L_417 - .L_416)
.L_416:
        /*00e4*/ 	.word	0x00000000


	//----- nvinfo : EIATTR_CBANK_PARAM_SIZE
	.align		4
.L_417:
        /*00e8*/ 	.byte	0x03, 0x19
        /*00ea*/ 	.short	0x0290


	//----- nvinfo : EIATTR_PARAM_CBANK
	.align		4
        /*00ec*/ 	.byte	0x04, 0x0a
        /*00ee*/ 	.short	(.L_419 - .L_418)
	.align		4
.L_418:
        /*00f0*/ 	.word	index@(.nv.constant0._ZN2at6native18elementwise_kernelILi128ELi4EZNS0_15gpu_kernel_implIZZZNS0_62_GLOBAL__N__e6aa1b1b_29_ActivationLogSigmoidKernel_cu_9d16a0dc27log_sigmoid_backward_kernelERNS_14TensorIteratorEENKUlvE_clEvENKUlvE2_clEvEUlN3c108BFloat16ES9_E_EEvRNS_18TensorIteratorBaseERKT_EUliE_EEviT1_)
        /*00f4*/ 	.short	0x0210
        /*00f6*/ 	.short	0x0290


	//----- nvinfo : EIATTR_SW_WAR
	.align		4
.L_419:
        /*00f8*/ 	.byte	0x04, 0x36
        /*00fa*/ 	.short	(.L_421 - .L_420)
.L_420:
        /*00fc*/ 	.word	0x00000008
.L_421:


//--------------------- .nv.info._ZN2at6native27unrolled_elementwise_kernelIZZZNS0_62_GLOBAL__N__e6aa1b1b_29_ActivationLogSigmoidKernel_cu_9d16a0dc27log_sigmoid_backward_kernelERNS_14TensorIteratorEENKUlvE_clEvENKUlvE2_clEvEUlN3c108BFloat16ES8_E_St5arrayIPcLm3EELi4E23TrivialOffsetCalculatorILi2EjESD_ILi1EjENS0_6memory12LoadWithCastILi2EEENSG_13StoreWithCastILi1EEEEEviT_T0_T2_T3_T4_T5_ --------------------------
	.section	.nv.info._ZN2at6native27unrolled_elementwise_kernelIZZZNS0_62_GLOBAL__N__e6aa1b1b_29_ActivationLogSigmoidKernel_cu_9d16a0dc27log_sigmoid_backward_kernelERNS_14TensorIteratorEENKUlvE_clEvENKUlvE2_clEvEUlN3c108BFloat16ES8_E_St5arrayIPcLm3EELi4E23TrivialOffsetCalculatorILi2EjESD_ILi1EjENS0_6memory12LoadWithCastILi2EEENSG_13StoreWithCastILi1EEEEEviT_T0_T2_T3_T4_T5_,"",@"SHT_CUDA_INFO"
	.sectionflags	@""
	.align	4


	//----- nvinfo : EIATTR_CUDA_API_VERSION
	.align		4
        /*0000*/ 	.byte	0x04, 0x37
        /*0002*/ 	.short	(.L_423 - .L_422)
.L_422:
        /*0004*/ 	.word	0x00000082


	//----- nvinfo : EIATTR_KPARAM_INFO
	.align		4
.L_423:
        /*0008*/ 	.byte	0x04, 0x17
        /*000a*/ 	.short	(.L_425 - .L_424)
.L_424:
        /*000c*/ 	.word	0x00000000
        /*0010*/ 	.short	0x0006
        /*0012*/ 	.short	0x0030
        /*0014*/ 	.byte	0x00, 0xf0, 0x21, 0x00


	//----- nvinfo : EIATTR_KPARAM_INFO
	.align		4
.L_425:
        /*0018*/ 	.byte	0x04, 0x17
        /*001a*/ 	.short	(.L_427 - .L_426)
.L_426:
        /*001c*/ 	.word	0x00000000
        /*0020*/ 	.short	0x0005
        /*0022*/ 	.short	0x0024
        /*0024*/ 	.byte	0x00, 0xf0, 0x31, 0x00


	//----- nvinfo : EIATTR_KPARAM_INFO
	.align		4
.L_427:
        /*0028*/ 	.byte	0x04, 0x17
        /*002a*/ 	.short	(.L_429 - .L_428)
.L_428:
        /*002c*/ 	.word	0x00000000
        /*0030*/ 	.short	0x0004
        /*0032*/ 	.short	0x0021
        /*0034*/ 	.byte	0x00, 0xf0, 0x05, 0x00


	//----- nvinfo : EIATTR_KPARAM_INFO
	.align		4
.L_429:
        /*0038*/ 	.byte	0x04, 0x17
        /*003a*/ 	.short	(.L_431 - .L_430)
.L_430:
        /*003c*/ 	.word	0x00000000
        /*0040*/ 	.short	0x0003
        /*0042*/ 	.short	0x0020
        /*0044*/ 	.byte	0x00, 0xf0, 0x05, 0x00


	//----- nvinfo : EIATTR_KPARAM_INFO
	.align		4
.L_431:
        /*0048*/ 	.byte	0x04, 0x17
        /*004a*/ 	.short	(.L_433 - .L_432)
.L_432:
        /*004c*/ 	.word	0x00000000
        /*0050*/ 	.short	0x0002
        /*0052*/ 	.short	0x0008
        /*0054*/ 	.byte	0x00, 0xf0, 0x61, 0x00


	//----- nvinfo : EIATTR_KPARAM_INFO
	.align		4
.L_433:
        /*0058*/ 	.byte	0x04, 0x17
        /*005a*/ 	.short	(.L_435 - .L_434)
.L_434:
        /*005c*/ 	.word	0x00000000
        /*0060*/ 	.short	0x0001
        /*0062*/ 	.short	0x0004
        /*0064*/ 	.byte	0x00, 0xf0, 0x05, 0x00


	//----- nvinfo : EIATTR_KPARAM_INFO
	.align		4
.L_435:
        /*0068*/ 	.byte	0x04, 0x17
        /*006a*/ 	.short	(.L_437 - .L_436)
.L_436:
        /*006c*/ 	.word	0x00000000
        /*0070*/ 	.short	0x0000
        /*0072*/ 	.short	0x0000
        /*0074*/ 	.byte	0x00, 0xf0, 0x11, 0x00


	//----- nvinfo : EIATTR_SPARSE_MMA_MASK
	.align		4
.L_437:
        /*0078*/ 	.byte	0x03, 0x50
        /*007a*/ 	.short	0x0000


	//----- nvinfo : EIATTR_MAXREG_COUNT
	.align		4
        /*007c*/ 	.byte	0x03, 0x1b
        /*007e*/ 	.short	0x00ff


	//----- nvinfo : EIATTR_EXTERNS
	.align		4
        /*0080*/ 	.byte	0x04, 0x0f
        /*0082*/ 	.short	(.L_439 - .L_438)


	//   ....[0]....
	.align		4
.L_438:
        /*0084*/ 	.word	index@(__assertfail)


	//----- nvinfo : EIATTR_MERCURY_ISA_VERSION
	.align		4
.L_439:
        /*0088*/ 	.byte	0x03, 0x5f
        /*008a*/ 	.short	0x0101


	//----- nvinfo : EIATTR_SYSCALL_OFFSETS
	.align		4
        /*008c*/ 	.byte	0x04, 0x46
        /*008e*/ 	.short	(.L_441 - .L_440)


	//   ....[0]....
.L_440:
        /*0090*/ 	.word	0x000010f0


	//   ....[1]....
        /*0094*/ 	.word	0x000021b0


	//   ....[2]....
        /*0098*/ 	.word	0x000032f0


	//   ....[3]....
        /*009c*/ 	.word	0x000043b0


	//   ....[4]....
        /*00a0*/ 	.word	0x00005500


	//   ....[5]....
        /*00a4*/ 	.word	0x000065d0


	//   ....[6]....
        /*00a8*/ 	.word	0x00007700


	//   ....[7]....
        /*00ac*/ 	.word	0x000086e0


	//   ....[8]....
        /*00b0*/ 	.word	0x00009cc0


	//   ....[9]....
        /*00b4*/ 	.word	0x0000ace0


	//   ....[10]....
        /*00b8*/ 	.word	0x0000bcc0


	//   ....[11]....
        /*00bc*/ 	.word	0x0000cca0


	//----- nvinfo : EIATTR_EXIT_INSTR_OFFSETS
	.align		4
.L_441:
        /*00c0*/ 	.byte	0x04, 0x1c
        /*00c2*/ 	.short	(.L_443 - .L_442)


	//   ....[0]....
.L_442:
        /*00c4*/ 	.word	0x0000bd80


	//   ....[1]....
        /*00c8*/ 	.word	0x0000bed0


	//   ....[2]....
        /*00cc*/ 	.word	0x0000bf10


	//   ....[3]....
        /*00d0*/ 	.word	0x0000bfb0


	//   ....[4]....
        /*00d4*/ 	.word	0x0000bff0


	//   ....[5]....
        /*00d8*/ 	.word	0x0000c030


	//   ....[6]....
        /*00dc*/ 	.word	0x0000c0c0


	//   ....[7]....
        /*00e0*/ 	.word	0x0000c100


	//   ....[8]....
        /*00e4*/ 	.word	0x0000c1a0


	//   ....[9]....
        /*00e8*/ 	.word	0x0000c1f0


	//   ....[10]....
        /*00ec*/ 	.word	0x0000c240


	//   ....[11]....
        /*00f0*/ 	.word	0x0000c310


	//   ....[12]....
        /*00f4*/ 	.word	0x0000c370


	//   ....[13]....
        /*00f8*/ 	.word	0x0000c500


	//   ....[14]....
        /*00fc*/ 	.word	0x0000c660


	//   ....[15]....
        /*0100*/ 	.word	0x0000c680


	//   ....[16]....
        /*0104*/ 	.word	0x0000c740


	//   ....[17]....
        /*0108*/ 	.word	0x0000c8c0


	//   ....[18]....
        /*010c*/ 	.word	0x0000ca40


	//   ....[19]....
        /*0110*/ 	.word	0x0000cba0


	//   ....[20]....
        /*0114*/ 	.word	0x0000ccb0


	//   ....[21]....
        /*0118*/ 	.word	0x0000ccf0


	//   ....[22]....
        /*011c*/ 	.word	0x0000cd30


	//----- nvinfo : EIATTR_MAX_THREADS
	.align		4
.L_443:
        /*0120*/ 	.byte	0x04, 0x05
        /*0122*/ 	.short	(.L_445 - .L_444)
.L_444:
        /*0124*/ 	.word	0x00000080
        /*0128*/ 	.word	0x00000001
        /*012c*/ 	.word	0x00000001


	//----- nvinfo : EIATTR_CRS_STACK_SIZE
	.align		4
.L_445:
        /*0130*/ 	.byte	0x04, 0x1e
        /*0132*/ 	.short	(.L_447 - .L_446)
.L_446:
        /*0134*/ 	.word	0x00000000


	//----- nvinfo : EIATTR_CBANK_PARAM_SIZE
	.align		4
.L_447:
        /*0138*/ 	.byte	0x03, 0x19
        /*013a*/ 	.short	0x0038


	//----- nvinfo : EIATTR_PARAM_CBANK
	.align		4
        /*013c*/ 	.byte	0x04, 0x0a
        /*013e*/ 	.short	(.L_449 - .L_448)
	.align		4
.L_448:
        /*0140*/ 	.word	index@(.nv.constant0._ZN2at6native27unrolled_elementwise_kernelIZZZNS0_62_GLOBAL__N__e6aa1b1b_29_ActivationLogSigmoidKernel_cu_9d16a0dc27log_sigmoid_backward_kernelERNS_14TensorIteratorEENKUlvE_clEvENKUlvE2_clEvEUlN3c108BFloat16ES8_E_St5arrayIPcLm3EELi4E23TrivialOffsetCalculatorILi2EjESD_ILi1EjENS0_6memory12LoadWithCastILi2EEENSG_13StoreWithCastILi1EEEEEviT_T0_T2_T3_T4_T5_)
        /*0144*/ 	.short	0x0210
        /*0146*/ 	.short	0x0038


	//----- nvinfo : EIATTR_SW_WAR
	.align		4
.L_449:
        /*0148*/ 	.byte	0x04, 0x36
        /*014a*/ 	.short	(.L_451 - .L_450)
.L_450:
        /*014c*/ 	.word	0x00000008
.L_451:


//--------------------- .nv.info._ZN2at6native18elementwise_kernelILi128ELi4EZNS0_22gpu_kernel_impl_nocastIZZZNS0_62_GLOBAL__N__e6aa1b1b_29_ActivationLogSigmoidKernel_cu_9d16a0dc27log_sigmoid_backward_kernelERNS_14TensorIteratorEENKUlvE_clEvENKUlvE2_clEvEUlN3c108BFloat16ES9_E_EEvRNS_18TensorIteratorBaseERKT_EUliE_EEviT1_ --------------------------
	.section	.nv.info._ZN2at6native18elementwise_kernelILi128ELi4EZNS0_22gpu_kernel_impl_nocastIZZZNS0_62_GLOBAL__N__e6aa1b1b_29_ActivationLogSigmoidKernel_cu_9d16a0dc27log_sigmoid_backward_kernelERNS_14TensorIteratorEENKUlvE_clEvENKUlvE2_clEvEUlN3c108BFloat16ES9_E_EEvRNS_18TensorIteratorBaseERKT_EUliE_EEviT1_,"",@"SHT_CUDA_INFO"
	.sectionflags	@""
	.align	4


	//----- nvinfo : EIATTR_CUDA_API_VERSION
	.align		4
        /*0000*/ 	.byte	0x04, 0x37
        /*0002*/ 	.short	(.L_453 - .L_452)
.L_452:
        /*0004*/ 	.word	0x00000082


	//----- nvinfo : EIATTR_KPARAM_INFO
	.align		4
.L_453:
        /*0008*/ 	.byte	0x04, 0x17
        /*000a*/ 	.short	(.L_455 - .L_454)
.L_454:
        /*000c*/ 	.word	0x00000000
        /*0010*/ 	.short	0x0001
        /*0012*/ 	.short	0x0008
        /*0014*/ 	.byte	0x00, 0xf0, 0x21, 0x0a


	//----- nvinfo : EIATTR_KPARAM_INFO
	.align		4
.L_455:
        /*0018*/ 	.byte	0x04, 0x17
        /*001a*/ 	.short	(.L_457 - .L_456)
.L_456:
        /*001c*/ 	.word	0x00000000
        /*0020*/ 	.short	0x0000
        /*0022*/ 	.short	0x0000
        /*0024*/ 	.byte	0x00, 0xf0, 0x11, 0x00


	//----- nvinfo : EIATTR_SPARSE_MMA_MASK
	.align		4
.L_457:
        /*0028*/ 	.byte	0x03, 0x50
        /*002a*/ 	.short	0x0000


	//----- nvinfo : EIATTR_MAXREG_COUNT
	.align		4
        /*002c*/ 	.byte	0x03, 0x1b
        /*002e*/ 	.short	0x0080


	//----- nvinfo : EIATTR_MERCURY_ISA_VERSION
	.align		4
        /*0030*/ 	.byte	0x03, 0x5f
        /*0032*/ 	.short	0x0101


	//----- nvinfo : EIATTR_EXIT_INSTR_OFFSETS
	.align		4
        /*0034*/ 	.byte	0x04, 0x1c
        /*0036*/ 	.short	(.L_459 - .L_458)


	//   ....[0]....
.L_458:
        /*0038*/ 	.word	0x00004860


	//   ....[1]....
        /*003c*/ 	.word	0x00006020


	//----- nvinfo : EIATTR_MAX_THREADS
	.align		4
.L_459:
        /*0040*/ 	.byte	0x04, 0x05
        /*0042*/ 	.short	(.L_461 - .L_460)
.L_460:
        /*0044*/ 	.word	0x00000080
        /*0048*/ 	.word	0x00000001
        /*004c*/ 	.word	0x00000001


	//----- nvinfo : EIATTR_CRS_STACK_SIZE
	.align		4
.L_461:
        /*0050*/ 	.byte	0x04, 0x1e
        /*0052*/ 	.short	(.L_463 - .L_462)
.L_462:
        /*0054*/ 	.word	0x00000000


	//----- nvinfo : EIATTR_CBANK_PARAM_SIZE
	.align		4
.L_463:
        /*0058*/ 	.byte	0x03, 0x19
        /*005a*/ 	.short	0x0290


	//----- nvinfo : EIATTR_PARAM_CBANK
	.align		4
        /*005c*/ 	.byte	0x04, 0x0a
        /*005e*/ 	.short	(.L_465 - .L_464)
	.align		4
.L_464:
        /*0060*/ 	.word	index@(.nv.constant0._ZN2at6native18elementwise_kernelILi128ELi4EZNS0_22gpu_kernel_impl_nocastIZZZNS0_62_GLOBAL__N__e6aa1b1b_29_ActivationLogSigmoidKernel_cu_9d16a0dc27log_sigmoid_backward_kernelERNS_14TensorIteratorEENKUlvE_clEvENKUlvE2_clEvEUlN3c108BFloat16ES9_E_EEvRNS_18TensorIteratorBaseERKT_EUliE_EEviT1_)
        /*0064*/ 	.short	0x0210
        /*0066*/ 	.short	0x0290


	//----- nvinfo : EIATTR_SW_WAR
	.align		4
.L_465:
        /*0068*/ 	.byte	0x04, 0x36
        /*006a*/ 	.short	(.L_467 - .L_466)
.L_466:
        /*006c*/ 	.word	0x00000008
.L_467:


//--------------------- .nv.info._ZN2at6native27unrolled_elementwise_kernelIZZZNS0_62_GLOBAL__N__e6aa1b1b_29_ActivationLogSigmoidKernel_cu_9d16a0dc27log_sigmoid_backward_kernelERNS_14TensorIteratorEENKUlvE_clEvENKUlvE2_clEvEUlN3c108BFloat16ES8_E_St5arrayIPcLm3EELi4E23TrivialOffsetCalculatorILi2EjESD_ILi1EjENS0_6memory15LoadWithoutCastENSG_16StoreWithoutCastEEEviT_T0_T2_T3_T4_T5_ --------------------------
	.section	.nv.info._ZN2at6native27unrolled_elementwise_kernelIZZZNS0_62_GLOBAL__N__e6aa1b1b_29_ActivationLogSigmoidKernel_cu_9d16a0dc27log_sigmoid_backward_kernelERNS_14TensorIteratorEENKUlvE_clEvENKUlvE2_clEvEUlN3c108BFloat16ES8_E_St5arrayIPcLm3EELi4E23TrivialOffsetCalculatorILi2EjESD_ILi1EjENS0_6memory15LoadWithoutCastENSG_16StoreWithoutCastEEEviT_T0_T2_T3_T4_T5_,"",@"SHT_CUDA_INFO"
	.sectionflags	@""
	.align	4


	//----- nvinfo : EIATTR_CUDA_API_VERSION
	.align		4
        /*0000*/ 	.byte	0x04, 0x37
        /*0002*/ 	.short	(.L_469 - .L_468)
.L_468:
        /*0004*/ 	.word	0x00000082


	//----- nvinfo : EIATTR_KPARAM_INFO
	.align		4
.L_469:
        /*0008*/ 	.byte	0x04, 0x17
        /*000a*/ 	.short	(.L_471 - .L_470)
.L_470:
        /*000c*/ 	.word	0x00000000
        /*0010*/ 	.short	0x0006
        /*0012*/ 	.short	0x0023
        /*0014*/ 	.byte	0x00, 0xf0, 0x05, 0x00


	//----- nvinfo : EIATTR_KPARAM_INFO
	.align		4
.L_471:
        /*0018*/ 	.byte	0x04, 0x17
        /*001a*/ 	.short	(.L_473 - .L_472)
.L_472:
        /*001c*/ 	.word	0x00000000
        /*0020*/ 	.short	0x0005
        /*0022*/ 	.short	0x0022
        /*0024*/ 	.byte	0x00, 0xf0, 0x05, 0x00


	//----- nvinfo : EIATTR_KPARAM_INFO
	.align		4
.L_473:
        /*0028*/ 	.byte	0x04, 0x17
        /*002a*/ 	.short	(.L_475 - .L_474)
.L_474:
        /*002c*/ 	.word	0x00000000
        /*0030*/ 	.short	0x0004
        /*0032*/ 	.short	0x0021
        /*0034*/ 	.byte	0x00, 0xf0, 0x05, 0x00


	//----- nvinfo : EIATTR_KPARAM_INFO
	.align		4
.L_475:
        /*0038*/ 	.byte	0x04, 0x17
        /*003a*/ 	.short	(.L_477 - .L_476)
.L_476:
        /*003c*/ 	.word	0x00000000
        /*0040*/ 	.short	0x0003
        /*0042*/ 	.short	0x0020
        /*0044*/ 	.byte	0x00, 0xf0, 0x05, 0x00


	//----- nvinfo : EIATTR_KPARAM_INFO
	.align		4
.L_477:
        /*0048*/ 	.byte	0x04, 0x17
        /*004a*/ 	.short	(.L_479 - .L_478)
.L_478:
        /*004c*/ 	.word	0x00000000
        /*0050*/ 	.short	0x0002
        /*0052*/ 	.short	0x0008
        /*0054*/ 	.byte	0x00, 0xf0, 0x61, 0x00


	//----- nvinfo : EIATTR_KPARAM_INFO
	.align		4
.L_479:
        /*0058*/ 	.byte	0x04, 0x17
        /*005a*/ 	.short	(.L_481 - .L_480)
.L_480:
        /*005c*/ 	.word	0x00000000
        /*0060*/ 	.short	0x0001
        /*0062*/ 	.short	0x0004
        /*0064*/ 	.byte	0x00, 0xf0, 0x05, 0x00


	//----- nvinfo : EIATTR_KPARAM_INFO
	.align		4
.L_481:
        /*0068*/ 	.byte	0x04, 0x17
        /*006a*/ 	.short	(.L_483 - .L_482)
.L_482:
        /*006c*/ 	.word	0x00000000
        /*0070*/ 	.short	0x0000
        /*0072*/ 	.short	0x0000
        /*0074*/ 	.byte	0x00, 0xf0, 0x11, 0x00


	//----- nvinfo : EIATTR_SPARSE_MMA_MASK
	.align		4
.L_483:
        /*0078*/ 	.byte	0x03, 0x50
        /*007a*/ 	.short	0x0000


	//----- nvinfo : EIATTR_MAXREG_COUNT
	.align		4
        /*007c*/ 	.byte	0x03, 0x1b
        /*007e*/ 	.short	0x00ff


	//----- nvinfo : EIATTR_MERCURY_ISA_VERSION
	.align		4
        /*0080*/ 	.byte	0x03, 0x5f
        /*0082*/ 	.short	0x0101


	//----- nvinfo : EIATTR_EXIT_INSTR_OFFSETS
	.align		4
        /*0084*/ 	.byte	0x04, 0x1c
        /*0086*/ 	.short	(.L_485 - .L_484)


	//   ....[0]....
.L_484:
        /*0088*/ 	.word	0x00000910


	//   ....[1]....
        /*008c*/ 	.word	0x00000960


	//----- nvinfo : EIATTR_MAX_THREADS
	.align		4
.L_485:
        /*0090*/ 	.byte	0x04, 0x05
        /*0092*/ 	.short	(.L_487 - .L_486)
.L_486:
        /*0094*/ 	.word	0x00000080
        /*0098*/ 	.word	0x00000001
        /*009c*/ 	.word	0x00000001


	//----- nvinfo : EIATTR_CRS_STACK_SIZE
	.align		4
.L_487:
        /*00a0*/ 	.byte	0x04, 0x1e
        /*00a2*/ 	.short	(.L_489 - .L_488)
.L_488:
        /*00a4*/ 	.word	0x00000000


	//----- nvinfo : EIATTR_CBANK_PARAM_SIZE
	.align		4
.L_489:
        /*00a8*/ 	.byte	0x03, 0x19
        /*00aa*/ 	.short	0x0024


	//----- nvinfo : EIATTR_PARAM_CBANK
	.align		4
        /*00ac*/ 	.byte	0x04, 0x0a
        /*00ae*/ 	.short	(.L_491 - .L_490)
	.align		4
.L_490:
        /*00b0*/ 	.word	index@(.nv.constant0._ZN2at6native27unrolled_elementwise_kernelIZZZNS0_62_GLOBAL__N__e6aa1b1b_29_ActivationLogSigmoidKernel_cu_9d16a0dc27log_sigmoid_backward_kernelERNS_14TensorIteratorEENKUlvE_clEvENKUlvE2_clEvEUlN3c108BFloat16ES8_E_St5arrayIPcLm3EELi4E23TrivialOffsetCalculatorILi2EjESD_ILi1EjENS0_6memory15LoadWithoutCastENSG_16StoreWithoutCastEEEviT_T0_T2_T3_T4_T5_)
        /*00b4*/ 	.short	0x0210
        /*00b6*/ 	.short	0x0024


	//----- nvinfo : EIATTR_SW_WAR
	.align		4
.L_491:
        /*00b8*/ 	.byte	0x04, 0x36
        /*00ba*/ 	.short	(.L_493 - .L_492)
.L_492:
        /*00bc*/ 	.word	0x00000008
.L_493:


//--------------------- .nv.info._ZN2at6native29vectorized_elementwise_kernelILi2EZZZNS0_62_GLOBAL__N__e6aa1b1b_29_ActivationLogSigmoidKernel_cu_9d16a0dc27log_sigmoid_backward_kernelERNS_14TensorIteratorEENKUlvE_clEvENKUlvE2_clEvEUlN3c108BFloat16ES8_E_St5arrayIPcLm3EEEEviT0_T1_ --------------------------
	.section	.nv.info._ZN2at6native29vectorized_elementwise_kernelILi2EZZZNS0_62_GLOBAL__N__e6aa1b1b_29_ActivationLogSigmoidKernel_cu_9d16a0dc27log_sigmoid_backward_kernelERNS_14TensorIteratorEENKUlvE_clEvENKUlvE2_clEvEUlN3c108BFloat16ES8_E_St5arrayIPcLm3EEEEviT0_T1_,"",@"SHT_CUDA_INFO"
	.sectionflags	@""
	.align	4


	//----- nvinfo : EIATTR_CUDA_API_VERSION
	.align		4
        /*0000*/ 	.byte	0x04, 0x37
        /*0002*/ 	.short	(.L_495 - .L_494)
.L_494:
        /*0004*/ 	.word	0x00000082


	//----- nvinfo : EIATTR_KPARAM_INFO
	.align		4
.L_495:
        /*0008*/ 	.byte	0x04, 0x17
        /*000a*/ 	.short	(.L_497 - .L_496)
.L_496:
        /*000c*/ 	.word	0x00000000
        /*0010*/ 	.short	0x0002
        /*0012*/ 	.short	0x0008
        /*0014*/ 	.byte	0x00, 0xf0, 0x61, 0x00


	//----- nvinfo : EIATTR_KPARAM_INFO
	.align		4
.L_497:
        /*0018*/ 	.byte	0x04, 0x17
        /*001a*/ 	.short	(.L_499 - .L_498)
.L_498:
        /*001c*/ 	.word	0x00000000
        /*0020*/ 	.short	0x0001
        /*0022*/ 	.short	0x0004
        /*0024*/ 	.byte	0x00, 0xf0, 0x05, 0x00


	//----- nvinfo : EIATTR_KPARAM_INFO
	.align		4
.L_499:
        /*0028*/ 	.byte	0x04, 0x17
        /*002a*/ 	.short	(.L_501 - .L_500)
.L_500:
        /*002c*/ 	.word	0x00000000
        /*0030*/ 	.short	0x0000
        /*0032*/ 	.short	0x0000
        /*0034*/ 	.byte	0x00, 0xf0, 0x11, 0x00


	//----- nvinfo : EIATTR_SPARSE_MMA_MASK
	.align		4
.L_501:
        /*0038*/ 	.byte	0x03, 0x50
        /*003a*/ 	.short	0x0000


	//----- nvinfo : EIATTR_MAXREG_COUNT
	.align		4
        /*003c*/ 	.byte	0x03, 0x1b
        /*003e*/ 	.short	0x00ff


	//----- nvinfo : EIATTR_MERCURY_ISA_VERSION
	.align		4
        /*0040*/ 	.byte	0x03, 0x5f
        /*0042*/ 	.short	0x0101


	//----- nvinfo : EIATTR_EXIT_INSTR_OFFSETS
	.align		4
        /*0044*/ 	.byte	0x04, 0x1c
        /*0046*/ 	.short	(.L_503 - .L_502)


	//   ....[0]....
.L_502:
        /*0048*/ 	.word	0x000008b0


	//   ....[1]....
        /*004c*/ 	.word	0x00001b00


	//   ....[2]....
        /*0050*/ 	.word	0x00001b50


	//----- nvinfo : EIATTR_MAX_THREADS
	.align		4
.L_503:
        /*0054*/ 	.byte	0x04, 0x05
        /*0056*/ 	.short	(.L_505 - .L_504)
.L_504:
        /*0058*/ 	.word	0x00000080
        /*005c*/ 	.word	0x00000001
        /*0060*/ 	.word	0x00000001


	//----- nvinfo : EIATTR_CRS_STACK_SIZE
	.align		4
.L_505:
        /*0064*/ 	.byte	0x04, 0x1e
        /*0066*/ 	.short	(.L_507 - .L_506)
.L_506:
        /*0068*/ 	.word	0x00000000


	//----- nvinfo : EIATTR_CBANK_PARAM_SIZE
	.align		4
.L_507:
        /*006c*/ 	.byte	0x03, 0x19
        /*006e*/ 	.short	0x0020


	//----- nvinfo : EIATTR_PARAM_CBANK
	.align		4
        /*0070*/ 	.byte	0x04, 0x0a
        /*0072*/ 	.short	(.L_509 - .L_508)
	.align		4
.L_508:
        /*0074*/ 	.word	index@(.nv.constant0._ZN2at6native29vectorized_elementwise_kernelILi2EZZZNS0_62_GLOBAL__N__e6aa1b1b_29_ActivationLogSigmoidKernel_cu_9d16a0dc27log_sigmoid_backward_kernelERNS_14TensorIteratorEENKUlvE_clEvENKUlvE2_clEvEUlN3c108BFloat16ES8_E_St5arrayIPcLm3EEEEviT0_T1_)
        /*0078*/ 	.short	0x0210
        /*007a*/ 	.short	0x0020


	//----- nvinfo : EIATTR_SW_WAR
	.align		4
.L_509:
        /*007c*/ 	.byte	0x04, 0x36
        /*007e*/ 	.short	(.L_511 - .L_510)
.L_510:
        /*0080*/ 	.word	0x00000008
.L_511:


//--------------------- .nv.info._ZN2at6native29vectorized_elementwise_kernelILi4EZZZNS0_62_GLOBAL__N__e6aa1b1b_29_ActivationLogSigmoidKernel_cu_9d16a0dc27log_sigmoid_backward_kernelERNS_14TensorIteratorEENKUlvE_clEvENKUlvE2_clEvEUlN3c108BFloat16ES8_E_St5arrayIPcLm3EEEEviT0_T1_ --------------------------
	.section	.nv.info._ZN2at6native29vectorized_elementwise_kernelILi4EZZZNS0_62_GLOBAL__N__e6aa1b1b_29_ActivationLogSigmoidKernel_cu_9d16a0dc27log_sigmoid_backward_kernelERNS_14TensorIteratorEENKUlvE_clEvENKUlvE2_clEvEUlN3c108BFloat16ES8_E_St5arrayIPcLm3EEEEviT0_T1_,"",@"SHT_CUDA_INFO"
	.sectionflags	@""
	.align	4


	//----- nvinfo : EIATTR_CUDA_API_VERSION
	.align		4
        /*0000*/ 	.byte	0x04, 0x37
        /*0002*/ 	.short	(.L_513 - .L_512)
.L_512:
        /*0004*/ 	.word	0x00000082


	//----- nvinfo : EIATTR_KPARAM_INFO
	.align		4
.L_513:
        /*0008*/ 	.byte	0x04, 0x17
        /*000a*/ 	.short	(.L_515 - .L_514)
.L_514:
        /*000c*/ 	.word	0x00000000
        /*0010*/ 	.short	0x0002
        /*0012*/ 	.short	0x0008
        /*0014*/ 	.byte	0x00, 0xf0, 0x61, 0x00


	//----- nvinfo : EIATTR_KPARAM_INFO
	.align		4
.L_515:
        /*0018*/ 	.byte	0x04, 0x17
        /*001a*/ 	.short	(.L_517 - .L_516)
.L_516:
        /*001c*/ 	.word	0x00000000
        /*0020*/ 	.short	0x0001
        /*0022*/ 	.short	0x0004
        /*0024*/ 	.byte	0x00, 0xf0, 0x05, 0x00


	//----- nvinfo : EIATTR_KPARAM_INFO
	.align		4
.L_517:
        /*0028*/ 	.byte	0x04, 0x17
        /*002a*/ 	.short	(.L_519 - .L_518)
.L_518:
        /*002c*/ 	.word	0x00000000
        /*0030*/ 	.short	0x0000
        /*0032*/ 	.short	0x0000
        /*0034*/ 	.byte	0x00, 0xf0, 0x11, 0x00


	//----- nvinfo : EIATTR_SPARSE_MMA_MASK
	.align		4
.L_519:
        /*0038*/ 	.byte	0x03, 0x50
        /*003a*/ 	.short	0x0000


	//----- nvinfo : EIATTR_MAXREG_COUNT
	.align		4
        /*003c*/ 	.byte	0x03, 0x1b
        /*003e*/ 	.short	0x00ff


	//----- nvinfo : EIATTR_MERCURY_ISA_VERSION
	.align		4
        /*0040*/ 	.byte	0x03, 0x5f
        /*0042*/ 	.short	0x0101


	//----- nvinfo : EIATTR_EXIT_INSTR_OFFSETS
	.align		4
        /*0044*/ 	.byte	0x04, 0x1c
        /*0046*/ 	.short	(.L_521 - .L_520)


	//   ....[0]....
.L_520:
        /*0048*/ 	.word	0x00000850


	//   ....[1]....
        /*004c*/ 	.word	0x00001aa0


	//   ....[2]....
        /*0050*/ 	.word	0x00001af0


	//----- nvinfo : EIATTR_MAX_THREADS
	.align		4
.L_521:
        /*0054*/ 	.byte	0x04, 0x05
        /*0056*/ 	.short	(.L_523 - .L_522)
.L_522:
        /*0058*/ 	.word	0x00000080
        /*005c*/ 	.word	0x00000001
        /*0060*/ 	.word	0x00000001


	//----- nvinfo : EIATTR_CRS_STACK_SIZE
	.align		4
.L_523:
        /*0064*/ 	.byte	0x04, 0x1e
        /*0066*/ 	.short	(.L_525 - .L_524)
.L_524:
        /*0068*/ 	.word	0x00000000


	//----- nvinfo : EIATTR_CBANK_PARAM_SIZE
	.align		4
.L_525:
        /*006c*/ 	.byte	0x03, 0x19
        /*006e*/ 	.short	0x0020


	//----- nvinfo : EIATTR_PARAM_CBANK
	.align		4
        /*0070*/ 	.byte	0x04, 0x0a
        /*0072*/ 	.short	(.L_527 - .L_526)
	.align		4
.L_526:
        /*0074*/ 	.word	index@(.nv.constant0._ZN2at6native29vectorized_elementwise_kernelILi4EZZZNS0_62_GLOBAL__N__e6aa1b1b_29_ActivationLogSigmoidKernel_cu_9d16a0dc27log_sigmoid_backward_kernelERNS_14TensorIteratorEENKUlvE_clEvENKUlvE2_clEvEUlN3c108BFloat16ES8_E_St5arrayIPcLm3EEEEviT0_T1_)
        /*0078*/ 	.short	0x0210
        /*007a*/ 	.short	0x0020


	//----- nvinfo : EIATTR_SW_WAR
	.align		4
.L_527:
        /*007c*/ 	.byte	0x04, 0x36
        /*007e*/ 	.short	(.L_529 - .L_528)
.L_528:
        /*0080*/ 	.word	0x00000008
.L_529:


//--------------------- .nv.info._ZN2at6native29vectorized_elementwise_kernelILi8EZZZNS0_62_GLOBAL__N__e6aa1b1b_29_ActivationLogSigmoidKernel_cu_9d16a0dc27log_sigmoid_backward_kernelERNS_14TensorIteratorEENKUlvE_clEvENKUlvE2_clEvEUlN3c108BFloat16ES8_E_St5arrayIPcLm3EEEEviT0_T1_ --------------------------
	.section	.nv.info._ZN2at6native29vectorized_elementwise_kernelILi8EZZZNS0_62_GLOBAL__N__e6aa1b1b_29_ActivationLogSigmoidKernel_cu_9d16a0dc27log_sigmoid_backward_kernelERNS_14TensorIteratorEENKUlvE_clEvENKUlvE2_clEvEUlN3c108BFloat16ES8_E_St5arrayIPcLm3EEEEviT0_T1_,"",@"SHT_CUDA_INFO"
	.sectionflags	@""
	.align	4


	//----- nvinfo : EIATTR_CUDA_API_VERSION
	.align		4
        /*0000*/ 	.byte	0x04, 0x37
        /*0002*/ 	.short	(.L_531 - .L_530)
.L_530:
        /*0004*/ 	.word	0x00000082


	//----- nvinfo : EIATTR_KPARAM_INFO
	.align		4
.L_531:
        /*0008*/ 	.byte	0x04, 0x17
        /*000a*/ 	.short	(.L_533 - .L_532)
.L_532:
        /*000c*/ 	.word	0x00000000
        /*0010*/ 	.short	0x0002
        /*0012*/ 	.short	0x0008
        /*0014*/ 	.byte	0x00, 0xf0, 0x61, 0x00


	//----- nvinfo : EIATTR_KPARAM_INFO
	.align		4
.L_533:
        /*0018*/ 	.byte	0x04, 0x17
        /*001a*/ 	.short	(.L_535 - .L_534)
.L_534:
        /*001c*/ 	.word	0x00000000
        /*0020*/ 	.short	0x0001
        /*0022*/ 	.short	0x0004
        /*0024*/ 	.byte	0x00, 0xf0, 0x05, 0x00


	//----- nvinfo : EIATTR_KPARAM_INFO
	.align		4
.L_535:
        /*0028*/ 	.byte	0x04, 0x17
        /*002a*/ 	.short	(.L_537 - .L_536)
.L_536:
        /*002c*/ 	.word	0x00000000
        /*0030*/ 	.short	0x0000
        /*0032*/ 	.short	0x0000
        /*0034*/ 	.byte	0x00, 0xf0, 0x11, 0x00


	//----- nvinfo : EIATTR_SPARSE_MMA_MASK
	.align		4
.L_537:
        /*0038*/ 	.byte	0x03, 0x50
        /*003a*/ 	.short	0x0000


	//----- nvinfo : EIATTR_MAXREG_COUNT
	.align		4
        /*003c*/ 	.byte	0x03, 0x1b
        /*003e*/ 	.short	0x00ff


	//----- nvinfo : EIATTR_MERCURY_ISA_VERSION
	.align		4
        /*0040*/ 	.byte	0x03, 0x5f
        /*0042*/ 	.short	0x0101


	//----- nvinfo : EIATTR_EXIT_INSTR_OFFSETS
	.align		4
        /*0044*/ 	.byte	0x04, 0x1c
        /*0046*/ 	.short	(.L_539 - .L_538)


	//   ....[0]....
.L_538:
        /*0048*/ 	.word	0x00000820


	//   ....[1]....
        /*004c*/ 	.word	0x00001a70


	//   ....[2]....
        /*0050*/ 	.word	0x00001ac0


	//----- nvinfo : EIATTR_MAX_THREADS
	.align		4
.L_539:
        /*0054*/ 	.byte	0x04, 0x05
        /*0056*/ 	.short	(.L_541 - .L_540)
.L_540:
        /*0058*/ 	.word	0x00000080
        /*005c*/ 	.word	0x00000001
        /*0060*/ 	.word	0x00000001


	//----- nvinfo : EIATTR_CRS_STACK_SIZE
	.align		4
.L_541:
        /*0064*/ 	.byte	0x04, 0x1e
        /*0066*/ 	.short	(.L_543 - .L_542)
.L_542:
        /*0068*/ 	.word	0x00000000


	//----- nvinfo : EIATTR_CBANK_PARAM_SIZE
	.align		4
.L_543:
        /*006c*/ 	.byte	0x03, 0x19
        /*006e*/ 	.short	0x0020


	//----- nvinfo : EIATTR_PARAM_CBANK
	.align		4
        /*0070*/ 	.byte	0x04, 0x0a
        /*0072*/ 	.short	(.L_545 - .L_544)
	.align		4
.L_544:
        /*0074*/ 	.word	index@(.nv.constant0._ZN2at6native29vectorized_elementwise_kernelILi8EZZZNS0_62_GLOBAL__N__e6aa1b1b_29_ActivationLogSigmoidKernel_cu_9d16a0dc27log_sigmoid_backward_kernelERNS_14TensorIteratorEENKUlvE_clEvENKUlvE2_clEvEUlN3c108BFloat16ES8_E_St5arrayIPcLm3EEEEviT0_T1_)
        /*0078*/ 	.short	0x0210
        /*007a*/ 	.short	0x0020


	//----- nvinfo : EIATTR_SW_WAR
	.align		4
.L_545:
        /*007c*/ 	.byte	0x04, 0x36
        /*007e*/ 	.short	(.L_547 - .L_546)
.L_546:
        /*0080*/ 	.word	0x00000008
.L_547:


//--------------------- .nv.info._ZN2at6native18elementwise_kernelILi128ELi4EZNS0_15gpu_kernel_implIZZZNS0_62_GLOBAL__N__e6aa1b1b_29_ActivationLogSigmoidKernel_cu_9d16a0dc27log_sigmoid_backward_kernelERNS_14TensorIteratorEENKUlvE_clEvENKUlvE1_clEvEUlN3c104HalfES9_E_EEvRNS_18TensorIteratorBaseERKT_EUliE_EEviT1_ --------------------------
	.section	.nv.info._ZN2at6native18elementwise_kernelILi128ELi4EZNS0_15gpu_kernel_implIZZZNS0_62_GLOBAL__N__e6aa1b1b_29_ActivationLogSigmoidKernel_cu_9d16a0dc27log_sigmoid_backward_kernelERNS_14TensorIteratorEENKUlvE_clEvENKUlvE1_clEvEUlN3c104HalfES9_E_EEvRNS_18TensorIteratorBaseERKT_EUliE_EEviT1_,"",@"SHT_CUDA_INFO"
	.sectionflags	@""
	.align	4


	//----- nvinfo : EIATTR_CUDA_API_VERSION
	.align		4
        /*0000*/ 	.byte	0x04, 0x37
        /*0002*/ 	.short	(.L_549 - .L_548)
.L_548:
        /*0004*/ 	.word	0x00000082


	//----- nvinfo : EIATTR_KPARAM_INFO
	.align		4
.L_549:
        /*0008*/ 	.byte	0x04, 0x17
        /*000a*/ 	.short	(.L_551 - .L_550)
.L_550:
        /*000c*/ 	.word	0x00000000
        /*0010*/ 	.short	0x0001
        /*0012*/ 	.short	0x0008
        /*0014*/ 	.byte	0x00, 0xf0, 0x21, 0x0a


	//----- nvinfo : EIATTR_KPARAM_INFO
	.align		4
.L_551:
        /*0018*/ 	.byte	0x04, 0x17
        /*001a*/ 	.short	(.L_553 - .L_552)
.L_552:
        /*001c*/ 	.word	0x00000000
        /*0020*/ 	.short	0x0000
        /*0022*/ 	.short	0x0000
        /*0024*/ 	.byte	0x00, 0xf0, 0x11, 0x00


	//----- nvinfo : EIATTR_SPARSE_MMA_MASK
	.align		4
.L_553:
        /*0028*/ 	.byte	0x03, 0x50
        /*002a*/ 	.short	0x0000


	//----- nvinfo : EIATTR_MAXREG_COUNT
	.align		4
        /*002c*/ 	.byte	0x03, 0x1b
        /*002e*/ 	.short	0x0080


	//----- nvinfo : EIATTR_EXTERNS
	.align		4
        /*0030*/ 	.byte	0x04, 0x0f
        /*0032*/ 	.short	(.L_555 - .L_554)


	//   ....[0]....
	.align		4
.L_554:
        /*0034*/ 	.word	index@(__assertfail)


	//----- nvinfo : EIATTR_MERCURY_ISA_VERSION
	.align		4
.L_555:
        /*0038*/ 	.byte	0x03, 0x5f
        /*003a*/ 	.short	0x0101


	//----- nvinfo : EIATTR_SYSCALL_OFFSETS
	.align		4
        /*003c*/ 	.byte	0x04, 0x46
        /*003e*/ 	.short	(.L_557 - .L_556)


	//   ....[0]....
.L_556:
        /*0040*/ 	.word	0x000026c0


	//   ....[1]....
        /*0044*/ 	.word	0x00003670


	//   ....[2]....
        /*0048*/ 	.word	0x000046c0


	//   ....[3]....
        /*004c*/ 	.word	0x00006dd0


	//   ....[4]....
        /*0050*/ 	.word	0x00007d80


	//   ....[5]....
        /*0054*/ 	.word	0x00008dd0


	//   ....[6]....
        /*0058*/ 	.word	0x0000b4d0


	//   ....[7]....
        /*005c*/ 	.word	0x0000c480


	//   ....[8]....
        /*0060*/ 	.word	0x0000d4d0


	//   ....[9]....
        /*0064*/ 	.word	0x0000fbc0


	//   ....[10]....
        /*0068*/ 	.word	0x00010b70


	//   ....[11]....
        /*006c*/ 	.word	0x00011bc0


	//----- nvinfo : EIATTR_EXIT_INSTR_OFFSETS
	.align		4
.L_557:
        /*0070*/ 	.byte	0x04, 0x1c
        /*0072*/ 	.short	(.L_559 - .L_558)


	//   ....[0]....
.L_558:
        /*0074*/ 	.word	0x0000d5a0


	//   ....[1]....
        /*0078*/ 	.word	0x00010df0


	//   ....[2]....
        /*007c*/ 	.word	0x00010e30


	//   ....[3]....
        /*0080*/ 	.word	0x00010ed0


	//   ....[4]....
        /*0084*/ 	.word	0x00010f10


	//   ....[5]....
        /*0088*/ 	.word	0x00010f50


	//   ....[6]....
        /*008c*/ 	.word	0x00010fe0


	//   ....[7]....
        /*0090*/ 	.word	0x00011000


	//   ....[8]....
        /*0094*/ 	.word	0x000110a0


	//   ....[9]....
        /*0098*/ 	.word	0x000110f0


	//   ....[10]....
        /*009c*/ 	.word	0x00011140


	//   ....[11]....
        /*00a0*/ 	.word	0x00011210


	//   ....[12]....
        /*00a4*/ 	.word	0x00011270


	//   ....[13]....
        /*00a8*/ 	.word	0x00011400


	//   ....[14]....
        /*00ac*/ 	.word	0x00011560


	//   ....[15]....
        /*00b0*/ 	.word	0x000115a0


	//   ....[16]....
        /*00b4*/ 	.word	0x00011660


	//   ....[17]....
        /*00b8*/ 	.word	0x000117e0


	//   ....[18]....
        /*00bc*/ 	.word	0x00011960


	//   ....[19]....
        /*00c0*/ 	.word	0x00011ac0


	//   ....[20]....
        /*00c4*/ 	.word	0x00011bd0


	//   ....[21]....
        /*00c8*/ 	.word	0x00011c10


	//   ....[22]....
        /*00cc*/ 	.word	0x00011c50


	//----- nvinfo : EIATTR_MAX_THREADS
	.align		4
.L_559:
        /*00d0*/ 	.byte	0x04, 0x05
        /*00d2*/ 	.short	(.L_561 - .L_560)
.L_560:
        /*00d4*/ 	.word	0x00000080
        /*00d8*/ 	.word	0x00000001
        /*00dc*/ 	.word	0x00000001


	//----- nvinfo : EIATTR_CRS_STACK_SIZE
	.align		4
.L_561:
        /*00e0*/ 	.byte	0x04, 0x1e
        /*00e2*/ 	.short	(.L_563 - .L_562)
.L_562:
        /*00e4*/ 	.word	0x00000000


	//----- nvinfo : EIATTR_CBANK_PARAM_SIZE
	.align		4
.L_563:
        /*00e8*/ 	.byte	0x03, 0x19
        /*00ea*/ 	.short	0x0290


	//----- nvinfo : EIATTR_PARAM_CBANK
	.align		4
        /*00ec*/ 	.byte	0x04, 0x0a
        /*00ee*/ 	.short	(.L_565 - .L_564)
	.align		4
.L_564:
        /*00f0*/ 	.word	index@(.nv.constant0._ZN2at6native18elementwise_kernelILi128ELi4EZNS0_15gpu_kernel_implIZZZNS0_62_GLOBAL__N__e6aa1b1b_29_ActivationLogSigmoidKernel_cu_9d16a0dc27log_sigmoid_backward_kernelERNS_14TensorIteratorEENKUlvE_clEvENKUlvE1_clEvEUlN3c104HalfES9_E_EEvRNS_18TensorIteratorBaseERKT_EUliE_EEviT1_)
        /*00f4*/ 	.short	0x0210
        /*00f6*/ 	.short	0x0290


	//----- nvinfo : EIATTR_SW_WAR
	.align		4
.L_565:
        /*00f8*/ 	.byte	0x04, 0x36
        /*00fa*/ 	.short	(.L_567 - .L_566)
.L_566:
        /*00fc*/ 	.word	0x00000008
.L_567:


//--------------------- .nv.info._ZN2at6native27unrolled_elementwise_kernelIZZZNS0_62_GLOBAL__N__e6aa1b1b_29_ActivationLogSigmoidKernel_cu_9d16a0dc27log_sigmoid_backward_kernelERNS_14TensorIteratorEENKUlvE_clEvENKUlvE1_clEvEUlN3c104HalfES8_E_St5arrayIPcLm3EELi4E23TrivialOffsetCalculatorILi2EjESD_ILi1EjENS0_6memory12LoadWithCastILi2EEENSG_13StoreWithCastILi1EEEEEviT_T0_T2_T3_T4_T5_ --------------------------
	.section	.nv.info._ZN2at6native27unrolled_elementwise_kernelIZZZNS0_62_GLOBAL__N__e6aa1b1b_29_ActivationLogSigmoidKernel_cu_9d16a0dc27log_sigmoid_backward_kernelERNS_14TensorIteratorEENKUlvE_clEvENKUlvE1_clEvEUlN3c104HalfES8_E_St5arrayIPcLm3EELi4E23TrivialOffsetCalculatorILi2EjESD_ILi1EjENS0_6memory12LoadWithCastILi2EEENSG_13StoreWithCastILi1EEEEEviT_T0_T2_T3_T4_T5_,"",@"SHT_CUDA_INFO"
	.sectionflags	@""
	.align	4


	//----- nvinfo : EIATTR_CUDA_API_VERSION
	.align		4
        /*0000*/ 	.byte	0x04, 0x37
        /*0002*/ 	.short	(.L_569 - .L_568)
.L_568:
        /*0004*/ 	.word	0x00000082


	//----- nvinfo : EIATTR_KPARAM_INFO
	.align		4
.L_569:
        /*0008*/ 	.byte	0x04, 0x17
        /*000a*/ 	.short	(.L_571 - .L_570)
.L_570:
        /*000c*/ 	.word	0x00000000
        /*0010*/ 	.short	0x0006
        /*0012*/ 	.short	0x0030
        /*0014*/ 	.byte	0x00, 0xf0, 0x21, 0x00


	//----- nvinfo : EIATTR_KPARAM_INFO
	.align		4
.L_571:
        /*0018*/ 	.byte	0x04, 0x17
        /*001a*/ 	.short	(.L_573 - .L_572)
.L_572:
        /*001c*/ 	.word	0x00000000
        /*0020*/ 	.short	0x0005
        /*0022*/ 	.short	0x0024
        /*0024*/ 	.byte	0x00, 0xf0, 0x31, 0x00


	//----- nvinfo : EIATTR_KPARAM_INFO
	.align		4
.L_573:
        /*0028*/ 	.byte	0x04, 0x17
        /*002a*/ 	.short	(.L_575 - .L_574)
.L_574:
        /*002c*/ 	.word	0x00000000
        /*0030*/ 	.short	0x0004
        /*0032*/ 	.short	0x0021
        /*0034*/ 	.byte	0x00, 0xf0, 0x05, 0x00


	//----- nvinfo : EIATTR_KPARAM_INFO
	.align		4
.L_575:
        /*0038*/ 	.byte	0x04, 0x17
        /*003a*/ 	.short	(.L_577 - .L_576)
.L_576:
        /*003c*/ 	.word	0x00000000
        /*0040*/ 	.short	0x0003
        /*0042*/ 	.short	0x0020
        /*0044*/ 	.byte	0x00, 0xf0, 0x05, 0x00


	//----- nvinfo : EIATTR_KPARAM_INFO
	.align		4
.L_577:
        /*0048*/ 	.byte	0x04, 0x17
        /*004a*/ 	.short	(.L_579 - .L_578)
.L_578:
        /*004c*/ 	.word	0x00000000
        /*0050*/ 	.short	0x0002
        /*0052*/ 	.short	0x0008
        /*0054*/ 	.byte	0x00, 0xf0, 0x61, 0x00


	//----- nvinfo : EIATTR_KPARAM_INFO
	.align		4
.L_579:
        /*0058*/ 	.byte	0x04, 0x17
        /*005a*/ 	.short	(.L_581 - .L_580)
.L_580:
        /*005c*/ 	.word	0x00000000
        /*0060*/ 	.short	0x0001
        /*0062*/ 	.short	0x0004
        /*0064*/ 	.byte	0x00, 0xf0, 0x05, 0x00


	//----- nvinfo : EIATTR_KPARAM_INFO
	.align		4
.L_581:
        /*0068*/ 	.byte	0x04, 0x17
        /*006a*/ 	.short	(.L_583 - .L_582)
.L_582:
        /*006c*/ 	.word	0x00000000
        /*0070*/ 	.short	0x0000
        /*0072*/ 	.short	0x0000
        /*0074*/ 	.byte	0x00, 0xf0, 0x11, 0x00


	//----- nvinfo : EIATTR_SPARSE_MMA_MASK
	.align		4
.L_583:
        /*0078*/ 	.byte	0x03, 0x50
        /*007a*/ 	.short	0x0000


	//----- nvinfo : EIATTR_MAXREG_COUNT
	.align		4
        /*007c*/ 	.byte	0x03, 0x1b
        /*007e*/ 	.short	0x00ff


	//----- nvinfo : EIATTR_EXTERNS
	.align		4
        /*0080*/ 	.byte	0x04, 0x0f
        /*0082*/ 	.short	(.L_585 - .L_584)


	//   ....[0]....
	.align		4
.L_584:
        /*0084*/ 	.word	index@(__assertfail)


	//----- nvinfo : EIATTR_MERCURY_ISA_VERSION
	.align		4
.L_585:
        /*0088*/ 	.byte	0x03, 0x5f
        /*008a*/ 	.short	0x0101


	//----- nvinfo : EIATTR_SYSCALL_OFFSETS
	.align		4
        /*008c*/ 	.byte	0x04, 0x46
        /*008e*/ 	.short	(.L_587 - .L_586)


	//   ....[0]....
.L_586:
        /*0090*/ 	.word	0x000010c0


	//   ....[1]....
        /*0094*/ 	.word	0x00002150


	//   ....[2]....
        /*0098*/ 	.word	0x00003260


	//   ....[3]....
        /*009c*/ 	.word	0x000042f0


	//   ....[4]....
        /*00a0*/ 	.word	0x00005410


	//   ....[5]....
        /*00a4*/ 	.word	0x000064b0


	//   ....[6]....
        /*00a8*/ 	.word	0x000075b0


	//   ....[7]....
        /*00ac*/ 	.word	0x00008570


	//   ....[8]....
        /*00b0*/ 	.word	0x00009b50


	//   ....[9]....
        /*00b4*/ 	.word	0x0000ab70


	//   ....[10]....
        /*00b8*/ 	.word	0x0000bb50


	//   ....[11]....
        /*00bc*/ 	.word	0x0000cb30


	//----- nvinfo : EIATTR_EXIT_INSTR_OFFSETS
	.align		4
.L_587:
        /*00c0*/ 	.byte	0x04, 0x1c
        /*00c2*/ 	.short	(.L_589 - .L_588)


	//   ....[0]....
.L_588:
        /*00c4*/ 	.word	0x0000bc10


	//   ....[1]....
        /*00c8*/ 	.word	0x0000bd60


	//   ....[2]....
        /*00cc*/ 	.word	0x0000bda0


	//   ....[3]....
        /*00d0*/ 	.word	0x0000be40


	//   ....[4]....
        /*00d4*/ 	.word	0x0000be80


	//   ....[5]....
        /*00d8*/ 	.word	0x0000bec0


	//   ....[6]....
        /*00dc*/ 	.word	0x0000bf50


	//   ....[7]....
        /*00e0*/ 	.word	0x0000bf70


	//   ....[8]....
        /*00e4*/ 	.word	0x0000c010


	//   ....[9]....
        /*00e8*/ 	.word	0x0000c060


	//   ....[10]....
        /*00ec*/ 	.word	0x0000c0b0


	//   ....[11]....
        /*00f0*/ 	.word	0x0000c180


	//   ....[12]....
        /*00f4*/ 	.word	0x0000c1e0


	//   ....[13]....
        /*00f8*/ 	.word	0x0000c370


	//   ....[14]....
        /*00fc*/ 	.word	0x0000c4d0


	//   ....[15]....
        /*0100*/ 	.word	0x0000c510


	//   ....[16]....
        /*0104*/ 	.word	0x0000c5d0


	//   ....[17]....
        /*0108*/ 	.word	0x0000c750


	//   ....[18]....
        /*010c*/ 	.word	0x0000c8d0


	//   ....[19]....
        /*0110*/ 	.word	0x0000ca30


	//   ....[20]....
        /*0114*/ 	.word	0x0000cb40


	//   ....[21]....
        /*0118*/ 	.word	0x0000cb80


	//   ....[22]....
        /*011c*/ 	.word	0x0000cbc0


	//----- nvinfo : EIATTR_MAX_THREADS
	.align		4
.L_589:
        /*0120*/ 	.byte	0x04, 0x05
        /*0122*/ 	.short	(.L_591 - .L_590)
.L_590:
        /*0124*/ 	.word	0x00000080
        /*0128*/ 	.word	0x00000001
        /*012c*/ 	.word	0x00000001


	//----- nvinfo : EIATTR_CRS_STACK_SIZE
	.align		4
.L_591:
        /*0130*/ 	.byte	0x04, 0x1e
        /*0132*/ 	.short	(.L_593 - .L_592)
.L_592:
        /*0134*/ 	.word	0x00000000


	//----- nvinfo : EIATTR_CBANK_PARAM_SIZE
	.align		4
.L_593:
        /*0138*/ 	.byte	0x03, 0x19
        /*013a*/ 	.short	0x0038


	//----- nvinfo : EIATTR_PARAM_CBANK
	.align		4
        /*013c*/ 	.byte	0x04, 0x0a
        /*013e*/ 	.short	(.L_595 - .L_594)
	.align		4
.L_594:
        /*0140*/ 	.word	index@(.nv.constant0._ZN2at6native27unrolled_elementwise_kernelIZZZNS0_62_GLOBAL__N__e6aa1b1b_29_ActivationLogSigmoidKernel_cu_9d16a0dc27log_sigmoid_backward_kernelERNS_14TensorIteratorEENKUlvE_clEvENKUlvE1_clEvEUlN3c104HalfES8_E_St5arrayIPcLm3EELi4E23TrivialOffsetCalculatorILi2EjESD_ILi1EjENS0_6memory12LoadWithCastILi2EEENSG_13StoreWithCastILi1EEEEEviT_T0_T2_T3_T4_T5_)
        /*0144*/ 	.short	0x0210
        /*0146*/ 	.short	0x0038


	//----- nvinfo : EIATTR_SW_WAR
	.align		4
.L_595:
        /*0148*/ 	.byte	0x04, 0x36
        /*014a*/ 	.short	(.L_597 - .L_596)
.L_596:
        /*014c*/ 	.word	0x00000008
.L_597:


//--------------------- .nv.info._ZN2at6native18elementwise_kernelILi128ELi4EZNS0_22gpu_kernel_impl_nocastIZZZNS0_62_GLOBAL__N__e6aa1b1b_29_ActivationLogSigmoidKernel_cu_9d16a0dc27log_sigmoid_backward_kernelERNS_14TensorIteratorEENKUlvE_clEvENKUlvE1_clEvEUlN3c104HalfES9_E_EEvRNS_18TensorIteratorBaseERKT_EUliE_EEviT1_ --------------------------
	.section	.nv.info._ZN2at6native18elementwise_kernelILi128ELi4EZNS0_22gpu_kernel_impl_nocastIZZZNS0_62_GLOBAL__N__e6aa1b1b_29_ActivationLogSigmoidKernel_cu_9d16a0dc27log_sigmoid_backward_kernelERNS_14TensorIteratorEENKUlvE_clEvENKUlvE1_clEvEUlN3c104HalfES9_E_EEvRNS_18TensorIteratorBaseERKT_EUliE_EEviT1_,"",@"SHT_CUDA_INFO"
	.sectionflags	@""
	.align	4


	//----- nvinfo : EIATTR_CUDA_API_VERSION
	.align		4
        /*0000*/ 	.byte	0x04, 0x37
        /*0002*/ 	.short	(.L_599 - .L_598)
.L_598:
        /*0004*/ 	.word	0x00000082


	//----- nvinfo : EIATTR_KPARAM_INFO
	.align		4
.L_599:
        /*0008*/ 	.byte	0x04, 0x17
        /*000a*/ 	.short	(.L_601 - .L_600)
.L_600:
        /*000c*/ 	.word	0x00000000
        /*0010*/ 	.short	0x0001
        /*0012*/ 	.short	0x0008
        /*0014*/ 	.byte	0x00, 0xf0, 0x21, 0x0a


	//----- nvinfo : EIATTR_KPARAM_INFO
	.align		4
.L_601:
        /*0018*/ 	.byte	0x04, 0x17
        /*001a*/ 	.short	(.L_603 - .L_602)
.L_602:
        /*001c*/ 	.word	0x00000000
        /*0020*/ 	.short	0x0000
        /*0022*/ 	.short	0x0000
        /*0024*/ 	.byte	0x00, 0xf0, 0x11, 0x00


	//----- nvinfo : EIATTR_SPARSE_MMA_MASK
	.align		4
.L_603:
        /*0028*/ 	.byte	0x03, 0x50
        /*002a*/ 	.short	0x0000


	//----- nvinfo : EIATTR_MAXREG_COUNT
	.align		4
        /*002c*/ 	.byte	0x03, 0x1b
        /*002e*/ 	.short	0x0080


	//----- nvinfo : EIATTR_MERCURY_ISA_VERSION
	.align		4
        /*0030*/ 	.byte	0x03, 0x5f
        /*0032*/ 	.short	0x0101


	//----- nvinfo : EIATTR_EXIT_INSTR_OFFSETS
	.align		4
        /*0034*/ 	.byte	0x04, 0x1c
        /*0036*/ 	.short	(.L_605 - .L_604)


	//   ....[0]....
.L_604:
        /*0038*/ 	.word	0x00004860


	//   ....[1]....
        /*003c*/ 	.word	0x00006020


	//----- nvinfo : EIATTR_MAX_THREADS
	.align		4
.L_605:
        /*0040*/ 	.byte	0x04, 0x05
        /*0042*/ 	.short	(.L_607 - .L_606)
.L_606:
        /*0044*/ 	.word	0x00000080
        /*0048*/ 	.word	0x00000001
        /*004c*/ 	.word	0x00000001


	//----- nvinfo : EIATTR_CRS_STACK_SIZE
	.align		4
.L_607:
        /*0050*/ 	.byte	0x04, 0x1e
        /*0052*/ 	.short	(.L_609 - .L_608)
.L_608:
        /*0054*/ 	.word	0x00000000


	//----- nvinfo : EIATTR_CBANK_PARAM_SIZE
	.align		4
.L_609:
        /*0058*/ 	.byte	0x03, 0x19
        /*005a*/ 	.short	0x0290


	//----- nvinfo : EIATTR_PARAM_CBANK
	.align		4
        /*005c*/ 	.byte	0x04, 0x0a
        /*005e*/ 	.short	(.L_611 - .L_610)
	.align		4
.L_610:
        /*0060*/ 	.word	index@(.nv.constant0._ZN2at6native18elementwise_kernelILi128ELi4EZNS0_22gpu_kernel_impl_nocastIZZZNS0_62_GLOBAL__N__e6aa1b1b_29_ActivationLogSigmoidKernel_cu_9d16a0dc27log_sigmoid_backward_kernelERNS_14TensorIteratorEENKUlvE_clEvENKUlvE1_clEvEUlN3c104HalfES9_E_EEvRNS_18TensorIteratorBaseERKT_EUliE_EEviT1_)
        /*0064*/ 	.short	0x0210
        /*0066*/ 	.short	0x0290


	//----- nvinfo : EIATTR_SW_WAR
	.align		4
.L_611:
        /*0068*/ 	.byte	0x04, 0x36
        /*006a*/ 	.short	(.L_613 - .L_612)
.L_612:
        /*006c*/ 	.word	0x00000008
.L_613:


//--------------------- .nv.info._ZN2at6native27unrolled_elementwise_kernelIZZZNS0_62_GLOBAL__N__e6aa1b1b_29_ActivationLogSigmoidKernel_cu_9d16a0dc27log_sigmoid_backward_kernelERNS_14TensorIteratorEENKUlvE_clEvENKUlvE1_clEvEUlN3c104HalfES8_E_St5arrayIPcLm3EELi4E23TrivialOffsetCalculatorILi2EjESD_ILi1EjENS0_6memory15LoadWithoutCastENSG_16StoreWithoutCastEEEviT_T0_T2_T3_T4_T5_ --------------------------
	.section	.nv.info._ZN2at6native27unrolled_elementwise_kernelIZZZNS0_62_GLOBAL__N__e6aa1b1b_29_ActivationLogSigmoidKernel_cu_9d16a0dc27log_sigmoid_backward_kernelERNS_14TensorIteratorEENKUlvE_clEvENKUlvE1_clEvEUlN3c104HalfES8_E_St5arrayIPcLm3EELi4E23TrivialOffsetCalculatorILi2EjESD_ILi1EjENS0_6memory15LoadWithoutCastENSG_16StoreWithoutCastEEEviT_T0_T2_T3_T4_T5_,"",@"SHT_CUDA_INFO"
	.sectionflags	@""
	.align	4


	//----- nvinfo : EIATTR_CUDA_API_VERSION
	.align		4
        /*0000*/ 	.byte	0x04, 0x37
        /*0002*/ 	.short	(.L_615 - .L_614)
.L_614:
        /*0004*/ 	.word	0x00000082


	//----- nvinfo : EIATTR_KPARAM_INFO
	.align		4
.L_615:
        /*0008*/ 	.byte	0x04, 0x17
        /*000a*/ 	.short	(.L_617 - .L_616)
.L_616:
        /*000c*/ 	.word	0x00000000
        /*0010*/ 	.short	0x0006
        /*0012*/ 	.short	0x0023
        /*0014*/ 	.byte	0x00, 0xf0, 0x05, 0x00


	//----- nvinfo : EIATTR_KPARAM_INFO
	.align		4
.L_617:
        /*0018*/ 	.byte	0x04, 0x17
        /*001a*/ 	.short	(.L_619 - .L_618)
.L_618:
        /*001c*/ 	.word	0x00000000
        /*0020*/ 	.short	0x0005
        /*0022*/ 	.short	0x0022
        /*0024*/ 	.byte	0x00, 0xf0, 0x05, 0x00


	//----- nvinfo : EIATTR_KPARAM_INFO
	.align		4
.L_619:
        /*0028*/ 	.byte	0x04, 0x17
        /*002a*/ 	.short	(.L_621 - .L_620)
.L_620:
        /*002c*/ 	.word	0x00000000
        /*0030*/ 	.short	0x0004
        /*0032*/ 	.short	0x0021
        /*0034*/ 	.byte	0x00, 0xf0, 0x05, 0x00


	//----- nvinfo : EIATTR_KPARAM_INFO
	.align		4
.L_621:
        /*0038*/ 	.byte	0x04, 0x17
        /*003a*/ 	.short	(.L_623 - .L_622)
.L_622:
        /*003c*/ 	.word	0x00000000
        /*0040*/ 	.short	0x0003
        /*0042*/ 	.short	0x0020
        /*0044*/ 	.byte	0x00, 0xf0, 0x05, 0x00


	//----- nvinfo : EIATTR_KPARAM_INFO
	.align		4
.L_623:
        /*0048*/ 	.byte	0x04, 0x17
        /*004a*/ 	.short	(.L_625 - .L_624)
.L_624:
        /*004c*/ 	.word	0x00000000
        /*0050*/ 	.short	0x0002
        /*0052*/ 	.short	0x0008
        /*0054*/ 	.byte	0x00, 0xf0, 0x61, 0x00


	//----- nvinfo : EIATTR_KPARAM_INFO
	.align		4
.L_625:
        /*0058*/ 	.byte	0x04, 0x17
        /*005a*/ 	.short	(.L_627 - .L_626)
.L_626:
        /*005c*/ 	.word	0x00000000
        /*0060*/ 	.short	0x0001
        /*0062*/ 	.short	0x0004
        /*0064*/ 	.byte	0x00, 0xf0, 0x05, 0x00


	//----- nvinfo : EIATTR_KPARAM_INFO
	.align		4
.L_627:
        /*0068*/ 	.byte	0x04, 0x17
        /*006a*/ 	.short	(.L_629 - .L_628)
.L_628:
        /*006c*/ 	.word	0x00000000
        /*0070*/ 	.short	0x0000
        /*0072*/ 	.short	0x0000
        /*0074*/ 	.byte	0x00, 0xf0, 0x11, 0x00


	//----- nvinfo : EIATTR_SPARSE_MMA_MASK
	.align		4
.L_629:
        /*0078*/ 	.byte	0x03, 0x50
        /*007a*/ 	.short	0x0000


	//----- nvinfo : EIATTR_MAXREG_COUNT
	.align		4
        /*007c*/ 	.byte	0x03, 0x1b
        /*007e*/ 	.short	0x00ff


	//----- nvinfo : EIATTR_MERCURY_ISA_VERSION
	.align		4
        /*0080*/ 	.byte	0x03, 0x5f
        /*0082*/ 	.short	0x0101


	//----- nvinfo : EIATTR_EXIT_INSTR_OFFSETS
	.align		4
        /*0084*/ 	.byte	0x04, 0x1c
        /*0086*/ 	.short	(.L_631 - .L_630)


	//   ....[0]....
.L_630:
        /*0088*/ 	.word	0x00000910


	//   ....[1]....
        /*008c*/ 	.word	0x00000960


	//----- nvinfo : EIATTR_MAX_THREADS
	.align		4
.L_631:
        /*0090*/ 	.byte	0x04, 0x05
        /*0092*/ 	.short	(.L_633 - .L_632)
.L_632:
        /*0094*/ 	.word	0x00000080
        /*0098*/ 	.word	0x00000001
        /*009c*/ 	.word	0x00000001


	//----- nvinfo : EIATTR_CRS_STACK_SIZE
	.align		4
.L_633:
        /*00a0*/ 	.byte	0x04, 0x1e
        /*00a2*/ 	.short	(.L_635 - .L_634)
.L_634:
        /*00a4*/ 	.word	0x00000000


	//----- nvinfo : EIATTR_CBANK_PARAM_SIZE
	.align		4
.L_635:
        /*00a8*/ 	.byte	0x03, 0x19
        /*00aa*/ 	.short	0x0024


	//----- nvinfo : EIATTR_PARAM_CBANK
	.align		4
        /*00ac*/ 	.byte	0x04, 0x0a
        /*00ae*/ 	.short	(.L_637 - .L_636)
	.align		4
.L_636:
        /*00b0*/ 	.word	index@(.nv.constant0._ZN2at6native27unrolled_elementwise_kernelIZZZNS0_62_GLOBAL__N__e6aa1b1b_29_ActivationLogSigmoidKernel_cu_9d16a0dc27log_sigmoid_backward_kernelERNS_14TensorIteratorEENKUlvE_clEvENKUlvE1_clEvEUlN3c104HalfES8_E_St5arrayIPcLm3EELi4E23TrivialOffsetCalculatorILi2EjESD_ILi1EjENS0_6memory15LoadWithoutCastENSG_16StoreWithoutCastEEEviT_T0_T2_T3_T4_T5_)
        /*00b4*/ 	.short	0x0210
        /*00b6*/ 	.short	0x0024


	//----- nvinfo : EIATTR_SW_WAR
	.align		4
.L_637:
        /*00b8*/ 	.byte	0x04, 0x36
        /*00ba*/ 	.short	(.L_639 - .L_638)
.L_638:
        /*00bc*/ 	.word	0x00000008
.L_639:


//--------------------- .nv.info._ZN2at6native29vectorized_elementwise_kernelILi2EZZZNS0_62_GLOBAL__N__e6aa1b1b_29_ActivationLogSigmoidKernel_cu_9d16a0dc27log_sigmoid_backward_kernelERNS_14TensorIteratorEENKUlvE_clEvENKUlvE1_clEvEUlN3c104HalfES8_E_St5arrayIPcLm3EEEEviT0_T1_ --------------------------
	.section	.nv.info._ZN2at6native29vectorized_elementwise_kernelILi2EZZZNS0_62_GLOBAL__N__e6aa1b1b_29_ActivationLogSigmoidKernel_cu_9d16a0dc27log_sigmoid_backward_kernelERNS_14TensorIteratorEENKUlvE_clEvENKUlvE1_clEvEUlN3c104HalfES8_E_St5arrayIPcLm3EEEEviT0_T1_,"",@"SHT_CUDA_INFO"
	.sectionflags	@""
	.align	4


	//----- nvinfo : EIATTR_CUDA_API_VERSION
	.align		4
        /*0000*/ 	.byte	0x04, 0x37
        /*0002*/ 	.short	(.L_641 - .L_640)
.L_640:
        /*0004*/ 	.word	0x00000082


	//----- nvinfo : EIATTR_KPARAM_INFO
	.align		4
.L_641:
        /*0008*/ 	.byte	0x04, 0x17
        /*000a*/ 	.short	(.L_643 - .L_642)
.L_642:
        /*000c*/ 	.word	0x00000000
        /*0010*/ 	.short	0x0002
        /*0012*/ 	.short	0x0008
        /*0014*/ 	.byte	0x00, 0xf0, 0x61, 0x00


	//----- nvinfo : EIATTR_KPARAM_INFO
	.align		4
.L_643:
        /*0018*/ 	.byte	0x04, 0x17
        /*001a*/ 	.short	(.L_645 - .L_644)
.L_644:
        /*001c*/ 	.word	0x00000000
        /*0020*/ 	.short	0x0001
        /*0022*/ 	.short	0x0004
        /*0024*/ 	.byte	0x00, 0xf0, 0x05, 0x00


	//----- nvinfo : EIATTR_KPARAM_INFO
	.align		4
.L_645:
        /*0028*/ 	.byte	0x04, 0x17
        /*002a*/ 	.short	(.L_647 - .L_646)
.L_646:
        /*002c*/ 	.word	0x00000000
        /*0030*/ 	.short	0x0000
        /*0032*/ 	.short	0x0000
        /*0034*/ 	.byte	0x00, 0xf0, 0x11, 0x00


	//----- nvinfo : EIATTR_SPARSE_MMA_MASK
	.align		4
.L_647:
        /*0038*/ 	.byte	0x03, 0x50
        /*003a*/ 	.short	0x0000


	//----- nvinfo : EIATTR_MAXREG_COUNT
	.align		4
        /*003c*/ 	.byte	0x03, 0x1b
        /*003e*/ 	.short	0x00ff


	//----- nvinfo : EIATTR_MERCURY_ISA_VERSION
	.align		4
        /*0040*/ 	.byte	0x03, 0x5f
        /*0042*/ 	.short	0x0101


	//----- nvinfo : EIATTR_EXIT_INSTR_OFFSETS
	.align		4
        /*0044*/ 	.byte	0x04, 0x1c
        /*0046*/ 	.short	(.L_649 - .L_648)


	//   ....[0]....
.L_648:
        /*0048*/ 	.word	0x00000830


	//   ....[1]....
        /*004c*/ 	.word	0x00001a80


	//   ....[2]....
        /*0050*/ 	.word	0x00001ad0


	//----- nvinfo : EIATTR_MAX_THREADS
	.align		4
.L_649:
        /*0054*/ 	.byte	0x04, 0x05
        /*0056*/ 	.short	(.L_651 - .L_650)
.L_650:
        /*0058*/ 	.word	0x00000080
        /*005c*/ 	.word	0x00000001
        /*0060*/ 	.word	0x00000001


	//----- nvinfo : EIATTR_CRS_STACK_SIZE
	.align		4
.L_651:
        /*0064*/ 	.byte	0x04, 0x1e
        /*0066*/ 	.short	(.L_653 - .L_652)
.L_652:
        /*0068*/ 	.word	0x00000000


	//----- nvinfo : EIATTR_CBANK_PARAM_SIZE
	.align		4
.L_653:
        /*006c*/ 	.byte	0x03, 0x19
        /*006e*/ 	.short	0x0020


	//----- nvinfo : EIATTR_PARAM_CBANK
	.align		4
        /*0070*/ 	.byte	0x04, 0x0a
        /*0072*/ 	.short	(.L_655 - .L_654)
	.align		4
.L_654:
        /*0074*/ 	.word	index@(.nv.constant0._ZN2at6native29vectorized_elementwise_kernelILi2EZZZNS0_62_GLOBAL__N__e6aa1b1b_29_ActivationLogSigmoidKernel_cu_9d16a0dc27log_sigmoid_backward_kernelERNS_14TensorIteratorEENKUlvE_clEvENKUlvE1_clEvEUlN3c104HalfES8_E_St5arrayIPcLm3EEEEviT0_T1_)
        /*0078*/ 	.short	0x0210
        /*007a*/ 	.short	0x0020


	//----- nvinfo : EIATTR_SW_WAR
	.align		4
.L_655:
        /*007c*/ 	.byte	0x04, 0x36
        /*007e*/ 	.short	(.L_657 - .L_656)
.L_656:
        /*0080*/ 	.word	0x00000008
.L_657:


//--------------------- .nv.info._ZN2at6native29vectorized_elementwise_kernelILi4EZZZNS0_62_GLOBAL__N__e6aa1b1b_29_ActivationLogSigmoidKernel_cu_9d16a0dc27log_sigmoid_backward_kernelERNS_14TensorIteratorEENKUlvE_clEvENKUlvE1_clEvEUlN3c104HalfES8_E_St5arrayIPcLm3EEEEviT0_T1_ --------------------------
	.section	.nv.info._ZN2at6native29vectorized_elementwise_kernelILi4EZZZNS0_62_GLOBAL__N__e6aa1b1b_29_ActivationLogSigmoidKernel_cu_9d16a0dc27log_sigmoid_backward_kernelERNS_14TensorIteratorEENKUlvE_clEvENKUlvE1_clEvEUlN3c104HalfES8_E_St5arrayIPcLm3EEEEviT0_T1_,"",@"SHT_CUDA_INFO"
	.sectionflags	@""
	.align	4


	//----- nvinfo : EIATTR_CUDA_API_VERSION
	.align		4
        /*0000*/ 	.byte	0x04, 0x37
        /*0002*/ 	.short	(.L_659 - .L_658)
.L_658:
        /*0004*/ 	.word	0x00000082


	//----- nvinfo : EIATTR_KPARAM_INFO
	.align		4
.L_659:
        /*0008*/ 	.byte	0x04, 0x17
        /*000a*/ 	.short	(.L_661 - .L_660)
.L_660:
        /*000c*/ 	.word	0x00000000
        /*0010*/ 	.short	0x0002
        /*0012*/ 	.short	0x0008
        /*0014*/ 	.byte	0x00, 0xf0, 0x61, 0x00


	//----- nvinfo : EIATTR_KPARAM_INFO
	.align		4
.L_661:
        /*0018*/ 	.byte	0x04, 0x17
        /*001a*/ 	.short	(.L_663 - .L_662)
.L_662:
        /*001c*/ 	.word	0x00000000
        /*0020*/ 	.short	0x0001
        /*0022*/ 	.short	0x0004
        /*0024*/ 	.byte	0x00, 0xf0, 0x05, 0x00


	//----- nvinfo : EIATTR_KPARAM_INFO
	.align		4
.L_663:
        /*0028*/ 	.byte	0x04, 0x17
        /*002a*/ 	.short	(.L_665 - .L_664)
.L_664:
        /*002c*/ 	.word	0x00000000
        /*0030*/ 	.short	0x0000
        /*0032*/ 	.short	0x0000
        /*0034*/ 	.byte	0x00, 0xf0, 0x11, 0x00


	//----- nvinfo : EIATTR_SPARSE_MMA_MASK
	.align		4
.L_665:
        /*0038*/ 	.byte	0x03, 0x50
        /*003a*/ 	.short	0x0000


	//----- nvinfo : EIATTR_MAXREG_COUNT
	.align		4
        /*003c*/ 	.byte	0x03, 0x1b
        /*003e*/ 	.short	0x00ff


	//----- nvinfo : EIATTR_MERCURY_ISA_VERSION
	.align		4
        /*0040*/ 	.byte	0x03, 0x5f
        /*0042*/ 	.short	0x0101


	//----- nvinfo : EIATTR_EXIT_INSTR_OFFSETS
	.align		4
        /*0044*/ 	.byte	0x04, 0x1c
        /*0046*/ 	.short	(.L_667 - .L_666)


	//   ....[0]....
.L_666:
        /*0048*/ 	.word	0x000007d0


	//   ....[1]....
        /*004c*/ 	.word	0x00001a20


	//   ....[2]....
        /*0050*/ 	.word	0x00001a70


	//----- nvinfo : EIATTR_MAX_THREADS
	.align		4
.L_667:
        /*0054*/ 	.byte	0x04, 0x05
        /*0056*/ 	.short	(.L_669 - .L_668)
.L_668:
        /*0058*/ 	.word	0x00000080
        /*005c*/ 	.word	0x00000001
        /*0060*/ 	.word	0x00000001


	//----- nvinfo : EIATTR_CRS_STACK_SIZE
	.align		4
.L_669:
        /*0064*/ 	.byte	0x04, 0x1e
        /*0066*/ 	.short	(.L_671 - .L_670)
.L_670:
        /*0068*/ 	.word	0x00000000


	//----- nvinfo : EIATTR_CBANK_PARAM_SIZE
	.align		4
.L_671:
        /*006c*/ 	.byte	0x03, 0x19
        /*006e*/ 	.short	0x0020


	//----- nvinfo : EIATTR_PARAM_CBANK
	.align		4
        /*0070*/ 	.byte	0x04, 0x0a
        /*0072*/ 	.short	(.L_673 - .L_672)
	.align		4
.L_672:
        /*0074*/ 	.word	index@(.nv.constant0._ZN2at6native29vectorized_elementwise_kernelILi4EZZZNS0_62_GLOBAL__N__e6aa1b1b_29_ActivationLogSigmoidKernel_cu_9d16a0dc27log_sigmoid_backward_kernelERNS_14TensorIteratorEENKUlvE_clEvENKUlvE1_clEvEUlN3c104HalfES8_E_St5arrayIPcLm3EEEEviT0_T1_)
        /*0078*/ 	.short	0x0210
        /*007a*/ 	.short	0x0020


	//----- nvinfo : EIATTR_SW_WAR
	.align		4
.L_673:
        /*007c*/ 	.byte	0x04, 0x36
        /*007e*/ 	.short	(.L_675 - .L_674)
.L_674:
        /*0080*/ 	.word	0x00000008
.L_675:


//--------------------- .nv.info._ZN2at6native29vectorized_elementwise_kernelILi8EZZZNS0_62_GLOBAL__N__e6aa1b1b_29_ActivationLogSigmoidKernel_cu_9d16a0dc27log_sigmoid_backward_kernelERNS_14TensorIteratorEENKUlvE_clEvENKUlvE1_clEvEUlN3c104HalfES8_E_St5arrayIPcLm3EEEEviT0_T1_ --------------------------
	.section	.nv.info._ZN2at6native29vectorized_elementwise_kernelILi8EZZZNS0_62_GLOBAL__N__e6aa1b1b_29_ActivationLogSigmoidKernel_cu_9d16a0dc27log_sigmoid_backward_kernelERNS_14TensorIteratorEENKUlvE_clEvENKUlvE1_clEvEUlN3c104HalfES8_E_St5arrayIPcLm3EEEEviT0_T1_,"",@"SHT_CUDA_INFO"
	.sectionflags	@""
	.align	4


	//----- nvinfo : EIATTR_CUDA_API_VERSION
	.align		4
        /*0000*/ 	.byte	0x04, 0x37
        /*0002*/ 	.short	(.L_677 - .L_676)
.L_676:
        /*0004*/ 	.word	0x00000082


	//----- nvinfo : EIATTR_KPARAM_INFO
	.align		4
.L_677:
        /*0008*/ 	.byte	0x04, 0x17
        /*000a*/ 	.short	(.L_679 - .L_678)
.L_678:
        /*000c*/ 	.word	0x00000000
        /*0010*/ 	.short	0x0002
        /*0012*/ 	.short	0x0008
        /*0014*/ 	.byte	0x00, 0xf0, 0x61, 0x00


	//----- nvinfo : EIATTR_KPARAM_INFO
	.align		4
.L_679:
        /*0018*/ 	.byte	0x04, 0x17
        /*001a*/ 	.short	(.L_681 - .L_680)
.L_680:
        /*001c*/ 	.word	0x00000000
        /*0020*/ 	.short	0x0001
        /*0022*/ 	.short	0x0004
        /*0024*/ 	.byte	0x00, 0xf0, 0x05, 0x00


	//----- nvinfo : EIATTR_KPARAM_INFO
	.align		4
.L_681:
        /*0028*/ 	.byte	0x04, 0x17
        /*002a*/ 	.short	(.L_683 - .L_682)
.L_682:
        /*002c*/ 	.word	0x00000000
        /*0030*/ 	.short	0x0000
        /*0032*/ 	.short	0x0000
        /*0034*/ 	.byte	0x00, 0xf0, 0x11, 0x00


	//----- nvinfo : EIATTR_SPARSE_MMA_MASK
	.align		4
.L_683:
        /*0038*/ 	.byte	0x03, 0x50
        /*003a*/ 	.short	0x0000


	//----- nvinfo : EIATTR_MAXREG_COUNT
	.align		4
        /*003c*/ 	.byte	0x03, 0x1b
        /*003e*/ 	.short	0x00ff


	//----- nvinfo : EIATTR_MERCURY_ISA_VERSION
	.align		4
        /*0040*/ 	.byte	0x03, 0x5f
        /*0042*/ 	.short	0x0101


	//----- nvinfo : EIATTR_EXIT_INSTR_OFFSETS
	.align		4
        /*0044*/ 	.byte	0x04, 0x1c
        /*0046*/ 	.short	(.L_685 - .L_684)


	//   ....[0]....
.L_684:
        /*0048*/ 	.word	0x000007a0


	//   ....[1]....
        /*004c*/ 	.word	0x000019f0


	//   ....[2]....
        /*0050*/ 	.word	0x00001a40


	//----- nvinfo : EIATTR_MAX_THREADS
	.align		4
.L_685:
        /*0054*/ 	.byte	0x04, 0x05
        /*0056*/ 	.short	(.L_687 - .L_686)
.L_686:
        /*0058*/ 	.word	0x00000080
        /*005c*/ 	.word	0x00000001
        /*0060*/ 	.word	0x00000001


	//----- nvinfo : EIATTR_CRS_STACK_SIZE
	.align		4
.L_687:
        /*0064*/ 	.byte	0x04, 0x1e
        /*0066*/ 	.short	(.L_689 - .L_688)
.L_688:
        /*0068*/ 	.word	0x00000000


	//----- nvinfo : EIATTR_CBANK_PARAM_SIZE
	.align		4
.L_689:
        /*006c*/ 	.byte	0x03, 0x19
        /*006e*/ 	.short	0x0020


	//----- nvinfo : EIATTR_PARAM_CBANK
	.align		4
        /*0070*/ 	.byte	0x04, 0x0a
        /*0072*/ 	.short	(.L_691 - .L_690)
	.align		4
.L_690:
        /*0074*/ 	.word	index@(.nv.constant0._ZN2at6native29vectorized_elementwise_kernelILi8EZZZNS0_62_GLOBAL__N__e6aa1b1b_29_ActivationLogSigmoidKernel_cu_9d16a0dc27log_sigmoid_backward_kernelERNS_14TensorIteratorEENKUlvE_clEvENKUlvE1_clEvEUlN3c104HalfES8_E_St5arrayIPcLm3EEEEviT0_T1_)
        /*0078*/ 	.short	0x0210
        /*007a*/ 	.short	0x0020


	//----- nvinfo : EIATTR_SW_WAR
	.align		4
.L_691:
        /*007c*/ 	.byte	0x04, 0x36
        /*007e*/ 	.short	(.L_693 - .L_692)
.L_692:
        /*0080*/ 	.word	0x00000008
.L_693:


//--------------------- .nv.info._ZN2at6native18elementwise_kernelILi128ELi4EZNS0_15gpu_kernel_implIZZZNS0_62_GLOBAL__N__e6aa1b1b_29_ActivationLogSigmoidKernel_cu_9d16a0dc27log_sigmoid_backward_kernelERNS_14TensorIteratorEENKUlvE_clEvENKUlvE0_clEvEUlffE_EEvRNS_18TensorIteratorBaseERKT_EUliE_EEviT1_ --------------------------
	.section	.nv.info._ZN2at6native18elementwise_kernelILi128ELi4EZNS0_15gpu_kernel_implIZZZNS0_62_GLOBAL__N__e6aa1b1b_29_ActivationLogSigmoidKernel_cu_9d16a0dc27log_sigmoid_backward_kernelERNS_14TensorIteratorEENKUlvE_clEvENKUlvE0_clEvEUlffE_EEvRNS_18TensorIteratorBaseERKT_EUliE_EEviT1_,"",@"SHT_CUDA_INFO"
	.sectionflags	@""
	.align	4


	//----- nvinfo : EIATTR_CUDA_API_VERSION
	.align		4
        /*0000*/ 	.byte	0x04, 0x37
        /*0002*/ 	.short	(.L_695 - .L_694)
.L_694:
        /*0004*/ 	.word	0x00000082


	//----- nvinfo : EIATTR_KPARAM_INFO
	.align		4
.L_695:
        /*0008*/ 	.byte	0x04, 0x17
        /*000a*/ 	.short	(.L_697 - .L_696)
.L_696:
        /*000c*/ 	.word	0x00000000
        /*0010*/ 	.short	0x0001
        /*0012*/ 	.short	0x0008
        /*0014*/ 	.byte	0x00, 0xf0, 0x21, 0x0a


	//----- nvinfo : EIATTR_KPARAM_INFO
	.align		4
.L_697:
        /*0018*/ 	.byte	0x04, 0x17
        /*001a*/ 	.short	(.L_699 - .L_698)
.L_698:
        /*001c*/ 	.word	0x00000000
        /*0020*/ 	.short	0x0000
        /*0022*/ 	.short	0x0000
        /*0024*/ 	.byte	0x00, 0xf0, 0x11, 0x00


	//----- nvinfo : EIATTR_SPARSE_MMA_MASK
	.align		4
.L_699:
        /*0028*/ 	.byte	0x03, 0x50
        /*002a*/ 	.short	0x0000


	//----- nvinfo : EIATTR_MAXREG_COUNT
	.align		4
        /*002c*/ 	.byte	0x03, 0x1b
        /*002e*/ 	.short	0x0080


	//----- nvinfo : EIATTR_EXTERNS
	.align		4
        /*0030*/ 	.byte	0x04, 0x0f
        /*0032*/ 	.short	(.L_701 - .L_700)


	//   ....[0]....
	.align		4
.L_700:
        /*0034*/ 	.word	index@(__assertfail)


	//----- nvinfo : EIATTR_MERCURY_ISA_VERSION
	.align		4
.L_701:
        /*0038*/ 	.byte	0x03, 0x5f
        /*003a*/ 	.short	0x0101


	//----- nvinfo : EIATTR_SYSCALL_OFFSETS
	.align		4
        /*003c*/ 	.byte	0x04, 0x46
        /*003e*/ 	.short	(.L_703 - .L_702)


	//   ....[0]....
.L_702:
        /*0040*/ 	.word	0x00002490


	//   ....[1]....
        /*0044*/ 	.word	0x000032b0


	//   ....[2]....
        /*0048*/ 	.word	0x000041b0


	//   ....[3]....
        /*004c*/ 	.word	0x00006670


	//   ....[4]....
        /*0050*/ 	.word	0x00007490


	//   ....[5]....
        /*0054*/ 	.word	0x00008390


	//   ....[6]....
        /*0058*/ 	.word	0x0000a840


	//   ....[7]....
        /*005c*/ 	.word	0x0000b660


	//   ....[8]....
        /*0060*/ 	.word	0x0000c560


	//   ....[9]....
        /*0064*/ 	.word	0x0000ea00


	//   ....[10]....
        /*0068*/ 	.word	0x0000f820


	//   ....[11]....
        /*006c*/ 	.word	0x00010720


	//----- nvinfo : EIATTR_EXIT_INSTR_OFFSETS
	.align		4
.L_703:
        /*0070*/ 	.byte	0x04, 0x1c
        /*0072*/ 	.short	(.L_705 - .L_704)


	//   ....[0]....
.L_704:
        /*0074*/ 	.word	0x0000c610


	//   ....[1]....
        /*0078*/ 	.word	0x0000fa40


	//   ....[2]....
        /*007c*/ 	.word	0x0000fa80


	//   ....[3]....
        /*0080*/ 	.word	0x0000fb10


	//   ....[4]....
        /*0084*/ 	.word	0x0000fb40


	//   ....[5]....
        /*0088*/ 	.word	0x0000fb70


	//   ....[6]....
        /*008c*/ 	.word	0x0000fbf0


	//   ....[7]....
        /*0090*/ 	.word	0x0000fc20


	//   ....[8]....
        /*0094*/ 	.word	0x0000fcb0


	//   ....[9]....
        /*0098*/ 	.word	0x0000fcf0


	//   ....[10]....
        /*009c*/ 	.word	0x0000fd30


	//   ....[11]....
        /*00a0*/ 	.word	0x0000fdf0


	//   ....[12]....
        /*00a4*/ 	.word	0x0000fe40


	//   ....[13]....
        /*00a8*/ 	.word	0x0000ffc0


	//   ....[14]....
        /*00ac*/ 	.word	0x00010110


	//   ....[15]....
        /*00b0*/ 	.word	0x00010140


	//   ....[16]....
        /*00b4*/ 	.word	0x000101f0


	//   ....[17]....
        /*00b8*/ 	.word	0x00010360


	//   ....[18]....
        /*00bc*/ 	.word	0x000104d0


	//   ....[19]....
        /*00c0*/ 	.word	0x00010620


	//   ....[20]....
        /*00c4*/ 	.word	0x00010730


	//   ....[21]....
        /*00c8*/ 	.word	0x00010760


	//   ....[22]....
        /*00cc*/ 	.word	0x00010790


	//----- nvinfo : EIATTR_MAX_THREADS
	.align		4
.L_705:
        /*00d0*/ 	.byte	0x04, 0x05
        /*00d2*/ 	.short	(.L_707 - .L_706)
.L_706:
        /*00d4*/ 	.word	0x00000080
        /*00d8*/ 	.word	0x00000001
        /*00dc*/ 	.word	0x00000001


	//----- nvinfo : EIATTR_CRS_STACK_SIZE
	.align		4
.L_707:
        /*00e0*/ 	.byte	0x04, 0x1e
        /*00e2*/ 	.short	(.L_709 - .L_708)
.L_708:
        /*00e4*/ 	.word	0x00000000


	//----- nvinfo : EIATTR_CBANK_PARAM_SIZE
	.align		4
.L_709:
        /*00e8*/ 	.byte	0x03, 0x19
        /*00ea*/ 	.short	0x0290


	//----- nvinfo : EIATTR_PARAM_CBANK
	.align		4
        /*00ec*/ 	.byte	0x04, 0x0a
        /*00ee*/ 	.short	(.L_711 - .L_710)
	.align		4
.L_710:
        /*00f0*/ 	.word	index@(.nv.constant0._ZN2at6native18elementwise_kernelILi128ELi4EZNS0_15gpu_kernel_implIZZZNS0_62_GLOBAL__N__e6aa1b1b_29_ActivationLogSigmoidKernel_cu_9d16a0dc27log_sigmoid_backward_kernelERNS_14TensorIteratorEENKUlvE_clEvENKUlvE0_clEvEUlffE_EEvRNS_18TensorIteratorBaseERKT_EUliE_EEviT1_)
        /*00f4*/ 	.short	0x0210
        /*00f6*/ 	.short	0x0290


	//----- nvinfo : EIATTR_SW_WAR
	.align		4
.L_711:
        /*00f8*/ 	.byte	0x04, 0x36
        /*00fa*/ 	.short	(.L_713 - .L_712)
.L_712:
        /*00fc*/ 	.word	0x00000008
.L_713:


//--------------------- .nv.info._ZN2at6native27unrolled_elementwise_kernelIZZZNS0_62_GLOBAL__N__e6aa1b1b_29_ActivationLogSigmoidKernel_cu_9d16a0dc27log_sigmoid_backward_kernelERNS_14TensorIteratorEENKUlvE_clEvENKUlvE0_clEvEUlffE_St5arrayIPcLm3EELi4E23TrivialOffsetCalculatorILi2EjESB_ILi1EjENS0_6memory12LoadWithCastILi2EEENSE_13StoreWithCastILi1EEEEEviT_T0_T2_T3_T4_T5_ --------------------------
	.section	.nv.info._ZN2at6native27unrolled_elementwise_kernelIZZZNS0_62_GLOBAL__N__e6aa1b1b_29_ActivationLogSigmoidKernel_cu_9d16a0dc27log_sigmoid_backward_kernelERNS_14TensorIteratorEENKUlvE_clEvENKUlvE0_clEvEUlffE_St5arrayIPcLm3EELi4E23TrivialOffsetCalculatorILi2EjESB_ILi1EjENS0_6memory12LoadWithCastILi2EEENSE_13StoreWithCastILi1EEEEEviT_T0_T2_T3_T4_T5_,"",@"SHT_CUDA_INFO"
	.sectionflags	@""
	.align	4


	//----- nvinfo : EIATTR_CUDA_API_VERSION
	.align		4
        /*0000*/ 	.byte	0x04, 0x37
        /*0002*/ 	.short	(.L_715 - .L_714)
.L_714:
        /*0004*/ 	.word	0x00000082


	//----- nvinfo : EIATTR_KPARAM_INFO
	.align		4
.L_715:
        /*0008*/ 	.byte	0x04, 0x17
        /*000a*/ 	.short	(.L_717 - .L_716)
.L_716:
        /*000c*/ 	.word	0x00000000
        /*0010*/ 	.short	0x0006
        /*0012*/ 	.short	0x0030
        /*0014*/ 	.byte	0x00, 0xf0, 0x21, 0x00


	//----- nvinfo : EIATTR_KPARAM_INFO
	.align		4
.L_717:
        /*0018*/ 	.byte	0x04, 0x17
        /*001a*/ 	.short	(.L_719 - .L_718)
.L_718:
        /*001c*/ 	.word	0x00000000
        /*0020*/ 	.short	0x0005
        /*0022*/ 	.short	0x0024
        /*0024*/ 	.byte	0x00, 0xf0, 0x31, 0x00


	//----- nvinfo : EIATTR_KPARAM_INFO
	.align		4
.L_719:
        /*0028*/ 	.byte	0x04, 0x17
        /*002a*/ 	.short	(.L_721 - .L_720)
.L_720:
        /*002c*/ 	.word	0x00000000
        /*0030*/ 	.short	0x0004
        /*0032*/ 	.short	0x0021
        /*0034*/ 	.byte	0x00, 0xf0, 0x05, 0x00


	//----- nvinfo : EIATTR_KPARAM_INFO
	.align		4
.L_721:
        /*0038*/ 	.byte	0x04, 0x17
        /*003a*/ 	.short	(.L_723 - .L_722)
.L_722:
        /*003c*/ 	.word	0x00000000
        /*0040*/ 	.short	0x0003
        /*0042*/ 	.short	0x0020
        /*0044*/ 	.byte	0x00, 0xf0, 0x05, 0x00


	//----- nvinfo : EIATTR_KPARAM_INFO
	.align		4
.L_723:
        /*0048*/ 	.byte	0x04, 0x17
        /*004a*/ 	.short	(.L_725 - .L_724)
.L_724:
        /*004c*/ 	.word	0x00000000
        /*0050*/ 	.short	0x0002
        /*0052*/ 	.short	0x0008
        /*0054*/ 	.byte	0x00, 0xf0, 0x61, 0x00


	//----- nvinfo : EIATTR_KPARAM_INFO
	.align		4
.L_725:
        /*0058*/ 	.byte	0x04, 0x17
        /*005a*/ 	.short	(.L_727 - .L_726)
.L_726:
        /*005c*/ 	.word	0x00000000
        /*0060*/ 	.short	0x0001
        /*0062*/ 	.short	0x0004
        /*0064*/ 	.byte	0x00, 0xf0, 0x05, 0x00


	//----- nvinfo : EIATTR_KPARAM_INFO
	.align		4
.L_727:
        /*0068*/ 	.byte	0x04, 0x17
        /*006a*/ 	.short	(.L_729 - .L_728)
.L_728:
        /*006c*/ 	.word	0x00000000
        /*0070*/ 	.short	0x0000
        /*0072*/ 	.short	0x0000
        /*0074*/ 	.byte	0x00, 0xf0, 0x11, 0x00


	//----- nvinfo : EIATTR_SPARSE_MMA_MASK
	.align		4
.L_729:
        /*0078*/ 	.byte	0x03, 0x50
        /*007a*/ 	.short	0x0000


	//----- nvinfo : EIATTR_MAXREG_COUNT
	.align		4
        /*007c*/ 	.byte	0x03, 0x1b
        /*007e*/ 	.short	0x00ff


	//----- nvinfo : EIATTR_EXTERNS
	.align		4
        /*0080*/ 	.byte	0x04, 0x0f
        /*0082*/ 	.short	(.L_731 - .L_730)


	//   ....[0]....
	.align		4
.L_730:
        /*0084*/ 	.word	index@(__assertfail)


	//----- nvinfo : EIATTR_MERCURY_ISA_VERSION
	.align		4
.L_731:
        /*0088*/ 	.byte	0x03, 0x5f
        /*008a*/ 	.short	0x0101


	//----- nvinfo : EIATTR_SYSCALL_OFFSETS
	.align		4
        /*008c*/ 	.byte	0x04, 0x46
        /*008e*/ 	.short	(.L_733 - .L_732)


	//   ....[0]....
.L_732:
        /*0090*/ 	.word	0x00000e90


	//   ....[1]....
        /*0094*/ 	.word	0x00001cc0


	//   ....[2]....
        /*0098*/ 	.word	0x00002b70


	//   ....[3]....
        /*009c*/ 	.word	0x000039a0


	//   ....[4]....
        /*00a0*/ 	.word	0x00004850


	//   ....[5]....
        /*00a4*/ 	.word	0x00005690


	//   ....[6]....
        /*00a8*/ 	.word	0x00006530


	//   ....[7]....
        /*00ac*/ 	.word	0x00007340


	//   ....[8]....
        /*00b0*/ 	.word	0x00008730


	//   ....[9]....
        /*00b4*/ 	.word	0x00009630


	//   ....[10]....
        /*00b8*/ 	.word	0x0000a4f0


	//   ....[11]....
        /*00bc*/ 	.word	0x0000b3b0


	//----- nvinfo : EIATTR_EXIT_INSTR_OFFSETS
	.align		4
.L_733:
        /*00c0*/ 	.byte	0x04, 0x1c
        /*00c2*/ 	.short	(.L_735 - .L_734)


	//   ....[0]....
.L_734:
        /*00c4*/ 	.word	0x0000a590


	//   ....[1]....
        /*00c8*/ 	.word	0x0000a6d0


	//   ....[2]....
        /*00cc*/ 	.word	0x0000a710


	//   ....[3]....
        /*00d0*/ 	.word	0x0000a7a0


	//   ....[4]....
        /*00d4*/ 	.word	0x0000a7d0


	//   ....[5]....
        /*00d8*/ 	.word	0x0000a800


	//   ....[6]....
        /*00dc*/ 	.word	0x0000a880


	//   ....[7]....
        /*00e0*/ 	.word	0x0000a8b0


	//   ....[8]....
        /*00e4*/ 	.word	0x0000a940


	//   ....[9]....
        /*00e8*/ 	.word	0x0000a980


	//   ....[10]....
        /*00ec*/ 	.word	0x0000a9c0


	//   ....[11]....
        /*00f0*/ 	.word	0x0000aa80


	//   ....[12]....
        /*00f4*/ 	.word	0x0000aad0


	//   ....[13]....
        /*00f8*/ 	.word	0x0000ac50


	//   ....[14]....
        /*00fc*/ 	.word	0x0000ada0


	//   ....[15]....
        /*0100*/ 	.word	0x0000add0


	//   ....[16]....
        /*0104*/ 	.word	0x0000ae80


	//   ....[17]....
        /*0108*/ 	.word	0x0000aff0


	//   ....[18]....
        /*010c*/ 	.word	0x0000b160


	//   ....[19]....
        /*0110*/ 	.word	0x0000b2b0


	//   ....[20]....
        /*0114*/ 	.word	0x0000b3c0


	//   ....[21]....
        /*0118*/ 	.word	0x0000b3f0


	//   ....[22]....
        /*011c*/ 	.word	0x0000b420


	//----- nvinfo : EIATTR_MAX_THREADS
	.align		4
.L_735:
        /*0120*/ 	.byte	0x04, 0x05
        /*0122*/ 	.short	(.L_737 - .L_736)
.L_736:
        /*0124*/ 	.word	0x00000080
        /*0128*/ 	.word	0x00000001
        /*012c*/ 	.word	0x00000001


	//----- nvinfo : EIATTR_CRS_STACK_SIZE
	.align		4
.L_737:
        /*0130*/ 	.byte	0x04, 0x1e
        /*0132*/ 	.short	(.L_739 - .L_738)
.L_738:
        /*0134*/ 	.word	0x00000000


	//----- nvinfo : EIATTR_CBANK_PARAM_SIZE
	.align		4
.L_739:
        /*0138*/ 	.byte	0x03, 0x19
        /*013a*/ 	.short	0x0038


	//----- nvinfo : EIATTR_PARAM_CBANK
	.align		4
        /*013c*/ 	.byte	0x04, 0x0a
        /*013e*/ 	.short	(.L_741 - .L_740)
	.align		4
.L_740:
        /*0140*/ 	.word	index@(.nv.constant0._ZN2at6native27unrolled_elementwise_kernelIZZZNS0_62_GLOBAL__N__e6aa1b1b_29_ActivationLogSigmoidKernel_cu_9d16a0dc27log_sigmoid_backward_kernelERNS_14TensorIteratorEENKUlvE_clEvENKUlvE0_clEvEUlffE_St5arrayIPcLm3EELi4E23TrivialOffsetCalculatorILi2EjESB_ILi1EjENS0_6memory12LoadWithCastILi2EEENSE_13StoreWithCastILi1EEEEEviT_T0_T2_T3_T4_T5_)
        /*0144*/ 	.short	0x0210
        /*0146*/ 	.short	0x0038


	//----- nvinfo : EIATTR_SW_WAR
	.align		4
.L_741:
        /*0148*/ 	.byte	0x04, 0x36
        /*014a*/ 	.short	(.L_743 - .L_742)
.L_742:
        /*014c*/ 	.word	0x00000008
.L_743:


//--------------------- .nv.info._ZN2at6native18elementwise_kernelILi128ELi2EZNS0_22gpu_kernel_impl_nocastIZZZNS0_62_GLOBAL__N__e6aa1b1b_29_ActivationLogSigmoidKernel_cu_9d16a0dc27log_sigmoid_backward_kernelERNS_14TensorIteratorEENKUlvE_clEvENKUlvE0_clEvEUlffE_EEvRNS_18TensorIteratorBaseERKT_EUliE_EEviT1_ --------------------------
	.section	.nv.info._ZN2at6native18elementwise_kernelILi128ELi2EZNS0_22gpu_kernel_impl_nocastIZZZNS0_62_GLOBAL__N__e6aa1b1b_29_ActivationLogSigmoidKernel_cu_9d16a0dc27log_sigmoid_backward_kernelERNS_14TensorIteratorEENKUlvE_clEvENKUlvE0_clEvEUlffE_EEvRNS_18TensorIteratorBaseERKT_EUliE_EEviT1_,"",@"SHT_CUDA_INFO"
	.sectionflags	@""
	.align	4


	//----- nvinfo : EIATTR_CUDA_API_VERSION
	.align		4
        /*0000*/ 	.byte	0x04, 0x37
        /*0002*/ 	.short	(.L_745 - .L_744)
.L_744:
        /*0004*/ 	.word	0x00000082


	//----- nvinfo : EIATTR_KPARAM_INFO
	.align		4
.L_745:
        /*0008*/ 	.byte	0x04, 0x17
        /*000a*/ 	.short	(.L_747 - .L_746)
.L_746:
        /*000c*/ 	.word	0x00000000
        /*0010*/ 	.short	0x0001
        /*0012*/ 	.short	0x0008
        /*0014*/ 	.byte	0x00, 0xf0, 0x21, 0x0a


	//----- nvinfo : EIATTR_KPARAM_INFO
	.align		4
.L_747:
        /*0018*/ 	.byte	0x04, 0x17
        /*001a*/ 	.short	(.L_749 - .L_748)
.L_748:
        /*001c*/ 	.word	0x00000000
        /*0020*/ 	.short	0x0000
        /*0022*/ 	.short	0x0000
        /*0024*/ 	.byte	0x00, 0xf0, 0x11, 0x00


	//----- nvinfo : EIATTR_SPARSE_MMA_MASK
	.align		4
.L_749:
        /*0028*/ 	.byte	0x03, 0x50
        /*002a*/ 	.short	0x0000


	//----- nvinfo : EIATTR_MAXREG_COUNT
	.align		4
        /*002c*/ 	.byte	0x03, 0x1b
        /*002e*/ 	.short	0x0080


	//----- nvinfo : EIATTR_MERCURY_ISA_VERSION
	.align		4
        /*0030*/ 	.byte	0x03, 0x5f
        /*0032*/ 	.short	0x0101


	//----- nvinfo : EIATTR_EXIT_INSTR_OFFSETS
	.align		4
        /*0034*/ 	.byte	0x04, 0x1c
        /*0036*/ 	.short	(.L_751 - .L_750)


	//   ....[0]....
.L_750:
        /*0038*/ 	.word	0x00001850


	//   ....[1]....
        /*003c*/ 	.word	0x00002fe0


	//----- nvinfo : EIATTR_MAX_THREADS
	.align		4
.L_751:
        /*0040*/ 	.byte	0x04, 0x05
        /*0042*/ 	.short	(.L_753 - .L_752)
.L_752:
        /*0044*/ 	.word	0x00000080
        /*0048*/ 	.word	0x00000001
        /*004c*/ 	.word	0x00000001


	//----- nvinfo : EIATTR_CRS_STACK_SIZE
	.align		4
.L_753:
        /*0050*/ 	.byte	0x04, 0x1e
        /*0052*/ 	.short	(.L_755 - .L_754)
.L_754:
        /*0054*/ 	.word	0x00000000


	//----- nvinfo : EIATTR_CBANK_PARAM_SIZE
	.align		4
.L_755:
        /*0058*/ 	.byte	0x03, 0x19
        /*005a*/ 	.short	0x0290


	//----- nvinfo : EIATTR_PARAM_CBANK
	.align		4
        /*005c*/ 	.byte	0x04, 0x0a
        /*005e*/ 	.short	(.L_757 - .L_756)
	.align		4
.L_756:
        /*0060*/ 	.word	index@(.nv.constant0._ZN2at6native18elementwise_kernelILi128ELi2EZNS0_22gpu_kernel_impl_nocastIZZZNS0_62_GLOBAL__N__e6aa1b1b_29_ActivationLogSigmoidKernel_cu_9d16a0dc27log_sigmoid_backward_kernelERNS_14TensorIteratorEENKUlvE_clEvENKUlvE0_clEvEUlffE_EEvRNS_18TensorIteratorBaseERKT_EUliE_EEviT1_)
        /*0064*/ 	.short	0x0210
        /*0066*/ 	.short	0x0290


	//----- nvinfo : EIATTR_SW_WAR
	.align		4
.L_757:
        /*0068*/ 	.byte	0x04, 0x36
        /*006a*/ 	.short	(.L_759 - .L_758)
.L_758:
        /*006c*/ 	.word	0x00000008
.L_759:


//--------------------- .nv.info._ZN2at6native27unrolled_elementwise_kernelIZZZNS0_62_GLOBAL__N__e6aa1b1b_29_ActivationLogSigmoidKernel_cu_9d16a0dc27log_sigmoid_backward_kernelERNS_14TensorIteratorEENKUlvE_clEvENKUlvE0_clEvEUlffE_St5arrayIPcLm3EELi4E23TrivialOffsetCalculatorILi2EjESB_ILi1EjENS0_6memory15LoadWithoutCastENSE_16StoreWithoutCastEEEviT_T0_T2_T3_T4_T5_ --------------------------
	.section	.nv.info._ZN2at6native27unrolled_elementwise_kernelIZZZNS0_62_GLOBAL__N__e6aa1b1b_29_ActivationLogSigmoidKernel_cu_9d16a0dc27log_sigmoid_backward_kernelERNS_14TensorIteratorEENKUlvE_clEvENKUlvE0_clEvEUlffE_St5arrayIPcLm3EELi4E23TrivialOffsetCalculatorILi2EjESB_ILi1EjENS0_6memory15LoadWithoutCastENSE_16StoreWithoutCastEEEviT_T0_T2_T3_T4_T5_,"",@"SHT_CUDA_INFO"
	.sectionflags	@""
	.align	4


	//----- nvinfo : EIATTR_CUDA_API_VERSION
	.align		4
        /*0000*/ 	.byte	0x04, 0x37
        /*0002*/ 	.short	(.L_761 - .L_760)
.L_760:
        /*0004*/ 	.word	0x00000082


	//----- nvinfo : EIATTR_KPARAM_INFO
	.align		4
.L_761:
        /*0008*/ 	.byte	0x04, 0x17
        /*000a*/ 	.short	(.L_763 - .L_762)
.L_762:
        /*000c*/ 	.word	0x00000000
        /*0010*/ 	.short	0x0006
        /*0012*/ 	.short	0x0023
        /*0014*/ 	.byte	0x00, 0xf0, 0x05, 0x00


	//----- nvinfo : EIATTR_KPARAM_INFO
	.align		4
.L_763:
        /*0018*/ 	.byte	0x04, 0x17
        /*001a*/ 	.short	(.L_765 - .L_764)
.L_764:
        /*001c*/ 	.word	0x00000000
        /*0020*/ 	.short	0x0005
        /*0022*/ 	.short	0x0022
        /*0024*/ 	.byte	0x00, 0xf0, 0x05, 0x00


	//----- nvinfo : EIATTR_KPARAM_INFO
	.align		4
.L_765:
        /*0028*/ 	.byte	0x04, 0x17
        /*002a*/ 	.short	(.L_767 - .L_766)
.L_766:
        /*002c*/ 	.word	0x00000000
        /*0030*/ 	.short	0x0004
        /*0032*/ 	.short	0x0021
        /*0034*/ 	.byte	0x00, 0xf0, 0x05, 0x00


	//----- nvinfo : EIATTR_KPARAM_INFO
	.align		4
.L_767:
        /*0038*/ 	.byte	0x04, 0x17
        /*003a*/ 	.short	(.L_769 - .L_768)
.L_768:
        /*003c*/ 	.word	0x00000000
        /*0040*/ 	.short	0x0003
        /*0042*/ 	.short	0x0020
        /*0044*/ 	.byte	0x00, 0xf0, 0x05, 0x00


	//----- nvinfo : EIATTR_KPARAM_INFO
	.align		4
.L_769:
        /*0048*/ 	.byte	0x04, 0x17
        /*004a*/ 	.short	(.L_771 - .L_770)
.L_770:
        /*004c*/ 	.word	0x00000000
        /*0050*/ 	.short	0x0002
        /*0052*/ 	.short	0x0008
        /*0054*/ 	.byte	0x00, 0xf0, 0x61, 0x00


	//----- nvinfo : EIATTR_KPARAM_INFO
	.align		4
.L_771:
        /*0058*/ 	.byte	0x04, 0x17
        /*005a*/ 	.short	(.L_773 - .L_772)
.L_772:
        /*005c*/ 	.word	0x00000000
        /*0060*/ 	.short	0x0001
        /*0062*/ 	.short	0x0004
        /*0064*/ 	.byte	0x00, 0xf0, 0x05, 0x00


	//----- nvinfo : EIATTR_KPARAM_INFO
	.align		4
.L_773:
        /*0068*/ 	.byte	0x04, 0x17
        /*006a*/ 	.short	(.L_775 - .L_774)
.L_774:
        /*006c*/ 	.word	0x00000000
        /*0070*/ 	.short	0x0000
        /*0072*/ 	.short	0x0000
        /*0074*/ 	.byte	0x00, 0xf0, 0x11, 0x00


	//----- nvinfo : EIATTR_SPARSE_MMA_MASK
	.align		4
.L_775:
        /*0078*/ 	.byte	0x03, 0x50
        /*007a*/ 	.short	0x0000


	//----- nvinfo : EIATTR_MAXREG_COUNT
	.align		4
        /*007c*/ 	.byte	0x03, 0x1b
        /*007e*/ 	.short	0x00ff


	//----- nvinfo : EIATTR_MERCURY_ISA_VERSION
	.align		4
        /*0080*/ 	.byte	0x03, 0x5f
        /*0082*/ 	.short	0x0101


	//----- nvinfo : EIATTR_EXIT_INSTR_OFFSETS
	.align		4
        /*0084*/ 	.byte	0x04, 0x1c
        /*0086*/ 	.short	(.L_777 - .L_776)


	//   ....[0]....
.L_776:
        /*0088*/ 	.word	0x00000820


	//   ....[1]....
        /*008c*/ 	.word	0x00000870


	//----- nvinfo : EIATTR_MAX_THREADS
	.align		4
.L_777:
        /*0090*/ 	.byte	0x04, 0x05
        /*0092*/ 	.short	(.L_779 - .L_778)
.L_778:
        /*0094*/ 	.word	0x00000080
        /*0098*/ 	.word	0x00000001
        /*009c*/ 	.word	0x00000001


	//----- nvinfo : EIATTR_CRS_STACK_SIZE
	.align		4
.L_779:
        /*00a0*/ 	.byte	0x04, 0x1e
        /*00a2*/ 	.short	(.L_781 - .L_780)
.L_780:
        /*00a4*/ 	.word	0x00000000


	//----- nvinfo : EIATTR_CBANK_PARAM_SIZE
	.align		4
.L_781:
        /*00a8*/ 	.byte	0x03, 0x19
        /*00aa*/ 	.short	0x0024


	//----- nvinfo : EIATTR_PARAM_CBANK
	.align		4
        /*00ac*/ 	.byte	0x04, 0x0a
        /*00ae*/ 	.short	(.L_783 - .L_782)
	.align		4
.L_782:
        /*00b0*/ 	.word	index@(.nv.constant0._ZN2at6native27unrolled_elementwise_kernelIZZZNS0_62_GLOBAL__N__e6aa1b1b_29_ActivationLogSigmoidKernel_cu_9d16a0dc27log_sigmoid_backward_kernelERNS_14TensorIteratorEENKUlvE_clEvENKUlvE0_clEvEUlffE_St5arrayIPcLm3EELi4E23TrivialOffsetCalculatorILi2EjESB_ILi1EjENS0_6memory15LoadWithoutCastENSE_16StoreWithoutCastEEEviT_T0_T2_T3_T4_T5_)
        /*00b4*/ 	.short	0x0210
        /*00b6*/ 	.short	0x0024


	//----- nvinfo : EIATTR_SW_WAR
	.align		4
.L_783:
        /*00b8*/ 	.byte	0x04, 0x36
        /*00ba*/ 	.short	(.L_785 - .L_784)
.L_784:
        /*00bc*/ 	.word	0x00000008
.L_785:


//--------------------- .nv.info._ZN2at6native29vectorized_elementwise_kernelILi2EZZZNS0_62_GLOBAL__N__e6aa1b1b_29_ActivationLogSigmoidKernel_cu_9d16a0dc27log_sigmoid_backward_kernelERNS_14TensorIteratorEENKUlvE_clEvENKUlvE0_clEvEUlffE_St5arrayIPcLm3EEEEviT0_T1_ --------------------------
	.section	.nv.info._ZN2at6native29vectorized_elementwise_kernelILi2EZZZNS0_62_GLOBAL__N__e6aa1b1b_29_ActivationLogSigmoidKernel_cu_9d16a0dc27log_sigmoid_backward_kernelERNS_14TensorIteratorEENKUlvE_clEvENKUlvE0_clEvEUlffE_St5arrayIPcLm3EEEEviT0_T1_,"",@"SHT_CUDA_INFO"
	.sectionflags	@""
	.align	4


	//----- nvinfo : EIATTR_CUDA_API_VERSION
	.align		4
        /*0000*/ 	.byte	0x04, 0x37
        /*0002*/ 	.short	(.L_787 - .L_786)
.L_786:
        /*0004*/ 	.word	0x00000082


	//----- nvinfo : EIATTR_KPARAM_INFO
	.align		4
.L_787:
        /*0008*/ 	.byte	0x04, 0x17
        /*000a*/ 	.short	(.L_789 - .L_788)
.L_788:
        /*000c*/ 	.word	0x00000000
        /*0010*/ 	.short	0x0002
        /*0012*/ 	.short	0x0008
        /*0014*/ 	.byte	0x00, 0xf0, 0x61, 0x00


	//----- nvinfo : EIATTR_KPARAM_INFO
	.align		4
.L_789:
        /*0018*/ 	.byte	0x04, 0x17
        /*001a*/ 	.short	(.L_791 - .L_790)
.L_790:
        /*001c*/ 	.word	0x00000000
        /*0020*/ 	.short	0x0001
        /*0022*/ 	.short	0x0004
        /*0024*/ 	.byte	0x00, 0xf0, 0x05, 0x00


	//----- nvinfo : EIATTR_KPARAM_INFO
	.align		4
.L_791:
        /*0028*/ 	.byte	0x04, 0x17
        /*002a*/ 	.short	(.L_793 - .L_792)
.L_792:
        /*002c*/ 	.word	0x00000000
        /*0030*/ 	.short	0x0000
        /*0032*/ 	.short	0x0000
        /*0034*/ 	.byte	0x00, 0xf0, 0x11, 0x00


	//----- nvinfo : EIATTR_SPARSE_MMA_MASK
	.align		4
.L_793:
        /*0038*/ 	.byte	0x03, 0x50
        /*003a*/ 	.short	0x0000


	//----- nvinfo : EIATTR_MAXREG_COUNT
	.align		4
        /*003c*/ 	.byte	0x03, 0x1b
        /*003e*/ 	.short	0x00ff


	//----- nvinfo : EIATTR_MERCURY_ISA_VERSION
	.align		4
        /*0040*/ 	.byte	0x03, 0x5f
        /*0042*/ 	.short	0x0101


	//----- nvinfo : EIATTR_EXIT_INSTR_OFFSETS
	.align		4
        /*0044*/ 	.byte	0x04, 0x1c
        /*0046*/ 	.short	(.L_795 - .L_794)


	//   ....[0]....
.L_794:
        /*0048*/ 	.word	0x000006f0


	//   ....[1]....
        /*004c*/ 	.word	0x000017a0


	//   ....[2]....
        /*0050*/ 	.word	0x000017f0


	//----- nvinfo : EIATTR_MAX_THREADS
	.align		4
.L_795:
        /*0054*/ 	.byte	0x04, 0x05
        /*0056*/ 	.short	(.L_797 - .L_796)
.L_796:
        /*0058*/ 	.word	0x00000080
        /*005c*/ 	.word	0x00000001
        /*0060*/ 	.word	0x00000001


	//----- nvinfo : EIATTR_CRS_STACK_SIZE
	.align		4
.L_797:
        /*0064*/ 	.byte	0x04, 0x1e
        /*0066*/ 	.short	(.L_799 - .L_798)
.L_798:
        /*0068*/ 	.word	0x00000000


	//----- nvinfo : EIATTR_CBANK_PARAM_SIZE
	.align		4
.L_799:
        /*006c*/ 	.byte	0x03, 0x19
        /*006e*/ 	.short	0x0020


	//----- nvinfo : EIATTR_PARAM_CBANK
	.align		4
        /*0070*/ 	.byte	0x04, 0x0a
        /*0072*/ 	.short	(.L_801 - .L_800)
	.align		4
.L_800:
        /*0074*/ 	.word	index@(.nv.constant0._ZN2at6native29vectorized_elementwise_kernelILi2EZZZNS0_62_GLOBAL__N__e6aa1b1b_29_ActivationLogSigmoidKernel_cu_9d16a0dc27log_sigmoid_backward_kernelERNS_14TensorIteratorEENKUlvE_clEvENKUlvE0_clEvEUlffE_St5arrayIPcLm3EEEEviT0_T1_)
        /*0078*/ 	.short	0x0210
        /*007a*/ 	.short	0x0020


	//----- nvinfo : EIATTR_SW_WAR
	.align		4
.L_801:
        /*007c*/ 	.byte	0x04, 0x36
        /*007e*/ 	.short	(.L_803 - .L_802)
.L_802:
        /*0080*/ 	.word	0x00000008
.L_803:


//--------------------- .nv.info._ZN2at6native29vectorized_elementwise_kernelILi4EZZZNS0_62_GLOBAL__N__e6aa1b1b_29_ActivationLogSigmoidKernel_cu_9d16a0dc27log_sigmoid_backward_kernelERNS_14TensorIteratorEENKUlvE_clEvENKUlvE0_clEvEUlffE_St5arrayIPcLm3EEEEviT0_T1_ --------------------------
	.section	.nv.info._ZN2at6native29vectorized_elementwise_kernelILi4EZZZNS0_62_GLOBAL__N__e6aa1b1b_29_ActivationLogSigmoidKernel_cu_9d16a0dc27log_sigmoid_backward_kernelERNS_14TensorIteratorEENKUlvE_clEvENKUlvE0_clEvEUlffE_St5arrayIPcLm3EEEEviT0_T1_,"",@"SHT_CUDA_INFO"
	.sectionflags	@""
	.align	4


	//----- nvinfo : EIATTR_CUDA_API_VERSION
	.align		4
        /*0000*/ 	.byte	0x04, 0x37
        /*0002*/ 	.short	(.L_805 - .L_804)
.L_804:
        /*0004*/ 	.word	0x00000082


	//----- nvinfo : EIATTR_KPARAM_INFO
	.align		4
.L_805:
        /*0008*/ 	.byte	0x04, 0x17
        /*000a*/ 	.short	(.L_807 - .L_806)
.L_806:
        /*000c*/ 	.word	0x00000000
        /*0010*/ 	.short	0x0002
        /*0012*/ 	.short	0x0008
        /*0014*/ 	.byte	0x00, 0xf0, 0x61, 0x00


	//----- nvinfo : EIATTR_KPARAM_INFO
	.align		4
.L_807:
        /*0018*/ 	.byte	0x04, 0x17
        /*001a*/ 	.short	(.L_809 - .L_808)
.L_808:
        /*001c*/ 	.word	0x00000000
        /*0020*/ 	.short	0x0001
        /*0022*/ 	.short	0x0004
        /*0024*/ 	.byte	0x00, 0xf0, 0x05, 0x00


	//----- nvinfo : EIATTR_KPARAM_INFO
	.align		4
.L_809:
        /*0028*/ 	.byte	0x04, 0x17
        /*002a*/ 	.short	(.L_811 - .L_810)
.L_810:
        /*002c*/ 	.word	0x00000000
        /*0030*/ 	.short	0x0000
        /*0032*/ 	.short	0x0000
        /*0034*/ 	.byte	0x00, 0xf0, 0x11, 0x00


	//----- nvinfo : EIATTR_SPARSE_MMA_MASK
	.align		4
.L_811:
        /*0038*/ 	.byte	0x03, 0x50
        /*003a*/ 	.short	0x0000


	//----- nvinfo : EIATTR_MAXREG_COUNT
	.align		4
        /*003c*/ 	.byte	0x03, 0x1b
        /*003e*/ 	.short	0x00ff


	//----- nvinfo : EIATTR_MERCURY_ISA_VERSION
	.align		4
        /*0040*/ 	.byte	0x03, 0x5f
        /*0042*/ 	.short	0x0101


	//----- nvinfo : EIATTR_EXIT_INSTR_OFFSETS
	.align		4
        /*0044*/ 	.byte	0x04, 0x1c
        /*0046*/ 	.short	(.L_813 - .L_812)


	//   ....[0]....
.L_812:
        /*0048*/ 	.word	0x00000690


	//   ....[1]....
        /*004c*/ 	.word	0x00001740


	//   ....[2]....
        /*0050*/ 	.word	0x00001790


	//----- nvinfo : EIATTR_MAX_THREADS
	.align		4
.L_813:
        /*0054*/ 	.byte	0x04, 0x05
        /*0056*/ 	.short	(.L_815 - .L_814)
.L_814:
        /*0058*/ 	.word	0x00000080
        /*005c*/ 	.word	0x00000001
        /*0060*/ 	.word	0x00000001


	//----- nvinfo : EIATTR_CRS_STACK_SIZE
	.align		4
.L_815:
        /*0064*/ 	.byte	0x04, 0x1e
        /*0066*/ 	.short	(.L_817 - .L_816)
.L_816:
        /*0068*/ 	.word	0x00000000


	//----- nvinfo : EIATTR_CBANK_PARAM_SIZE
	.align		4
.L_817:
        /*006c*/ 	.byte	0x03, 0x19
        /*006e*/ 	.short	0x0020


	//----- nvinfo : EIATTR_PARAM_CBANK
	.align		4
        /*0070*/ 	.byte	0x04, 0x0a
        /*0072*/ 	.short	(.L_819 - .L_818)
	.align		4
.L_818:
        /*0074*/ 	.word	index@(.nv.constant0._ZN2at6native29vectorized_elementwise_kernelILi4EZZZNS0_62_GLOBAL__N__e6aa1b1b_29_ActivationLogSigmoidKernel_cu_9d16a0dc27log_sigmoid_backward_kernelERNS_14TensorIteratorEENKUlvE_clEvENKUlvE0_clEvEUlffE_St5arrayIPcLm3EEEEviT0_T1_)
        /*0078*/ 	.short	0x0210
        /*007a*/ 	.short	0x0020


	//----- nvinfo : EIATTR_SW_WAR
	.align		4
.L_819:
        /*007c*/ 	.byte	0x04, 0x36
        /*007e*/ 	.short	(.L_821 - .L_820)
.L_820:
        /*0080*/ 	.word	0x00000008
.L_821:


//--------------------- .nv.info._ZN2at6native29vectorized_elementwise_kernelILi8EZZZNS0_62_GLOBAL__N__e6aa1b1b_29_ActivationLogSigmoidKernel_cu_9d16a0dc27log_sigmoid_backward_kernelERNS_14TensorIteratorEENKUlvE_clEvENKUlvE0_clEvEUlffE_St5arrayIPcLm3EEEEviT0_T1_ --------------------------
	.section	.nv.info._ZN2at6native29vectorized_elementwise_kernelILi8EZZZNS0_62_GLOBAL__N__e6aa1b1b_29_ActivationLogSigmoidKernel_cu_9d16a0dc27log_sigmoid_backward_kernelERNS_14TensorIteratorEENKUlvE_clEvENKUlvE0_clEvEUlffE_St5arrayIPcLm3EEEEviT0_T1_,"",@"SHT_CUDA_INFO"
	.sectionflags	@""
	.align	4


	//----- nvinfo : EIATTR_CUDA_API_VERSION
	.align		4
        /*0000*/ 	.byte	0x04, 0x37
        /*0002*/ 	.short	(.L_823 - .L_822)
.L_822:
        /*0004*/ 	.word	0x00000082


	//----- nvinfo : EIATTR_KPARAM_INFO
	.align		4
.L_823:
        /*0008*/ 	.byte	0x04, 0x17
        /*000a*/ 	.short	(.L_825 - .L_824)
.L_824:
        /*000c*/ 	.word	0x00000000
        /*0010*/ 	.short	0x0002
        /*0012*/ 	.short	0x0008
        /*0014*/ 	.byte	0x00, 0xf0, 0x61, 0x00


	//----- nvinfo : EIATTR_KPARAM_INFO
	.align		4
.L_825:
        /*0018*/ 	.byte	0x04, 0x17
        /*001a*/ 	.short	(.L_827 - .L_826)
.L_826:
        /*001c*/ 	.word	0x00000000
        /*0020*/ 	.short	0x0001
        /*0022*/ 	.short	0x0004
        /*0024*/ 	.byte	0x00, 0xf0, 0x05, 0x00


	//----- nvinfo : EIATTR_KPARAM_INFO
	.align		4
.L_827:
        /*0028*/ 	.byte	0x04, 0x17
        /*002a*/ 	.short	(.L_829 - .L_828)
.L_828:
        /*002c*/ 	.word	0x00000000
        /*0030*/ 	.short	0x0000
        /*0032*/ 	.short	0x0000
        /*0034*/ 	.byte	0x00, 0xf0, 0x11, 0x00


	//----- nvinfo : EIATTR_SPARSE_MMA_MASK
	.align		4
.L_829:
        /*0038*/ 	.byte	0x03, 0x50
        /*003a*/ 	.short	0x0000


	//----- nvinfo : EIATTR_MAXREG_COUNT
	.align		4
        /*003c*/ 	.byte	0x03, 0x1b
        /*003e*/ 	.short	0x00ff


	//----- nvinfo : EIATTR_MERCURY_ISA_VERSION
	.align		4
        /*0040*/ 	.byte	0x03, 0x5f
        /*0042*/ 	.short	0x0101


	//----- nvinfo : EIATTR_EXIT_INSTR_OFFSETS
	.align		4
        /*0044*/ 	.byte	0x04, 0x1c
        /*0046*/ 	.short	(.L_831 - .L_830)


	//   ....[0]....
.L_830:
        /*0048*/ 	.word	0x00000690


	//   ....[1]....
        /*004c*/ 	.word	0x00001740


	//   ....[2]....
        /*0050*/ 	.word	0x00001790


	//----- nvinfo : EIATTR_MAX_THREADS
	.align		4
.L_831:
        /*0054*/ 	.byte	0x04, 0x05
        /*0056*/ 	.short	(.L_833 - .L_832)
.L_832:
        /*0058*/ 	.word	0x00000080
        /*005c*/ 	.word	0x00000001
        /*0060*/ 	.word	0x00000001


	//----- nvinfo : EIATTR_CRS_STACK_SIZE
	.align		4
.L_833:
        /*0064*/ 	.byte	0x04, 0x1e
        /*0066*/ 	.short	(.L_835 - .L_834)
.L_834:
        /*0068*/ 	.word	0x00000000


	//----- nvinfo : EIATTR_CBANK_PARAM_SIZE
	.align		4
.L_835:
        /*006c*/ 	.byte	0x03, 0x19
        /*006e*/ 	.short	0x0020


	//----- nvinfo : EIATTR_PARAM_CBANK
	.align		4
        /*0070*/ 	.byte	0x04, 0x0a
        /*0072*/ 	.short	(.L_837 - .L_836)
	.align		4
.L_836:
        /*0074*/ 	.word	index@(.nv.constant0._ZN2at6native29vectorized_elementwise_kernelILi8EZZZNS0_62_GLOBAL__N__e6aa1b1b_29_ActivationLogSigmoidKernel_cu_9d16a0dc27log_sigmoid_backward_kernelERNS_14TensorIteratorEENKUlvE_clEvENKUlvE0_clEvEUlffE_St5arrayIPcLm3EEEEviT0_T1_)
        /*0078*/ 	.short	0x0210
        /*007a*/ 	.short	0x0020


	//----- nvinfo : EIATTR_SW_WAR
	.align		4
.L_837:
        /*007c*/ 	.byte	0x04, 0x36
        /*007e*/ 	.short	(.L_839 - .L_838)
.L_838:
        /*0080*/ 	.word	0x00000008
.L_839:


//--------------------- .nv.info._ZN2at6native18elementwise_kernelILi128ELi4EZNS0_15gpu_kernel_implIZZZNS0_62_GLOBAL__N__e6aa1b1b_29_ActivationLogSigmoidKernel_cu_9d16a0dc27log_sigmoid_backward_kernelERNS_14TensorIteratorEENKUlvE_clEvENKUlvE_clEvEUlddE_EEvRNS_18TensorIteratorBaseERKT_EUliE_EEviT1_ --------------------------
	.section	.nv.info._ZN2at6native18elementwise_kernelILi128ELi4EZNS0_15gpu_kernel_implIZZZNS0_62_GLOBAL__N__e6aa1b1b_29_ActivationLogSigmoidKernel_cu_9d16a0dc27log_sigmoid_backward_kernelERNS_14TensorIteratorEENKUlvE_clEvENKUlvE_clEvEUlddE_EEvRNS_18TensorIteratorBaseERKT_EUliE_EEviT1_,"",@"SHT_CUDA_INFO"
	.sectionflags	@""
	.align	4


	//----- nvinfo : EIATTR_CUDA_API_VERSION
	.align		4
        /*0000*/ 	.byte	0x04, 0x37
        /*0002*/ 	.short	(.L_841 - .L_840)
.L_840:
        /*0004*/ 	.word	0x00000082


	//----- nvinfo : EIATTR_KPARAM_INFO
	.align		4
.L_841:
        /*0008*/ 	.byte	0x04, 0x17
        /*000a*/ 	.short	(.L_843 - .L_842)
.L_842:
        /*000c*/ 	.word	0x00000000
        /*0010*/ 	.short	0x0001
        /*0012*/ 	.short	0x0008
        /*0014*/ 	.byte	0x00, 0xf0, 0x21, 0x0a


	//----- nvinfo : EIATTR_KPARAM_INFO
	.align		4
.L_843:
        /*0018*/ 	.byte	0x04, 0x17
        /*001a*/ 	.short	(.L_845 - .L_844)
.L_844:
        /*001c*/ 	.word	0x00000000
        /*0020*/ 	.short	0x0000
        /*0022*/ 	.short	0x0000
        /*0024*/ 	.byte	0x00, 0xf0, 0x11, 0x00


	//----- nvinfo : EIATTR_SPARSE_MMA_MASK
	.align		4
.L_845:
        /*0028*/ 	.byte	0x03, 0x50
        /*002a*/ 	.short	0x0000


	//----- nvinfo : EIATTR_MAXREG_COUNT
	.align		4
        /*002c*/ 	.byte	0x03, 0x1b
        /*002e*/ 	.short	0x0080


	//----- nvinfo : EIATTR_EXTERNS
	.align		4
        /*0030*/ 	.byte	0x04, 0x0f
        /*0032*/ 	.short	(.L_847 - .L_846)


	//   ....[0]....
	.align		4
.L_846:
        /*0034*/ 	.word	index@(__assertfail)


	//----- nvinfo : EIATTR_MERCURY_ISA_VERSION
	.align		4
.L_847:
        /*0038*/ 	.byte	0x03, 0x5f
        /*003a*/ 	.short	0x0101


	//----- nvinfo : EIATTR_SYSCALL_OFFSETS
	.align		4
        /*003c*/ 	.byte	0x04, 0x46
        /*003e*/ 	.short	(.L_849 - .L_848)


	//   ....[0]....
.L_848:
        /*0040*/ 	.word	0x00002570


	//   ....[1]....
        /*0044*/ 	.word	0x00003480


	//   ....[2]....
        /*0048*/ 	.word	0x00004b50


	//   ....[3]....
        /*004c*/ 	.word	0x00007110


	//   ....[4]....
        /*0050*/ 	.word	0x00008020


	//   ....[5]....
        /*0054*/ 	.word	0x000096d0


	//   ....[6]....
        /*0058*/ 	.word	0x0000bc80


	//   ....[7]....
        /*005c*/ 	.word	0x0000cb90


	//   ....[8]....
        /*0060*/ 	.word	0x0000e240


	//   ....[9]....
        /*0064*/ 	.word	0x000107e0


	//   ....[10]....
        /*0068*/ 	.word	0x000116f0


	//   ....[11]....
        /*006c*/ 	.word	0x00012da0


	//----- nvinfo : EIATTR_EXIT_INSTR_OFFSETS
	.align		4
.L_849:
        /*0070*/ 	.byte	0x04, 0x1c
        /*0072*/ 	.short	(.L_851 - .L_850)


	//   ....[0]....
.L_850:
        /*0074*/ 	.word	0x0000e2f0


	//   ....[1]....
        /*0078*/ 	.word	0x00011de0


	//   ....[2]....
        /*007c*/ 	.word	0x00011e20


	//   ....[3]....
        /*0080*/ 	.word	0x00011eb0


	//   ....[4]....
        /*0084*/ 	.word	0x00011ee0


	//   ....[5]....
        /*0088*/ 	.word	0x00011f10


	//   ....[6]....
        /*008c*/ 	.word	0x00011fe0


	//   ....[7]....
        /*0090*/ 	.word	0x00012060


	//   ....[8]....
        /*0094*/ 	.word	0x00012140


	//   ....[9]....
        /*0098*/ 	.word	0x000121d0


	//   ....[10]....
        /*009c*/ 	.word	0x000121f0


	//   ....[11]....
        /*00a0*/ 	.word	0x000122b0


	//   ....[12]....
        /*00a4*/ 	.word	0x000122e0


	//   ....[13]....
        /*00a8*/ 	.word	0x000124b0


	//   ....[14]....
        /*00ac*/ 	.word	0x00012650


	//   ....[15]....
        /*00b0*/ 	.word	0x000126d0


	//   ....[16]....
        /*00b4*/ 	.word	0x00012780


	//   ....[17]....
        /*00b8*/ 	.word	0x00012940


	//   ....[18]....
        /*00bc*/ 	.word	0x00012b00


	//   ....[19]....
        /*00c0*/ 	.word	0x00012ca0


	//   ....[20]....
        /*00c4*/ 	.word	0x00012db0


	//   ....[21]....
        /*00c8*/ 	.word	0x00012de0


	//   ....[22]....
        /*00cc*/ 	.word	0x00012e10


	//----- nvinfo : EIATTR_MAX_THREADS
	.align		4
.L_851:
        /*00d0*/ 	.byte	0x04, 0x05
        /*00d2*/ 	.short	(.L_853 - .L_852)
.L_852:
        /*00d4*/ 	.word	0x00000080
        /*00d8*/ 	.word	0x00000001
        /*00dc*/ 	.word	0x00000001


	//----- nvinfo : EIATTR_CRS_STACK_SIZE
	.align		4
.L_853:
        /*00e0*/ 	.byte	0x04, 0x1e
        /*00e2*/ 	.short	(.L_855 - .L_854)
.L_854:
        /*00e4*/ 	.word	0x00000000


	//----- nvinfo : EIATTR_CBANK_PARAM_SIZE
	.align		4
.L_855:
        /*00e8*/ 	.byte	0x03, 0x19
        /*00ea*/ 	.short	0x0290


	//----- nvinfo : EIATTR_PARAM_CBANK
	.align		4
        /*00ec*/ 	.byte	0x04, 0x0a
        /*00ee*/ 	.short	(.L_857 - .L_856)
	.align		4
.L_856:
        /*00f0*/ 	.word	index@(.nv.constant0._ZN2at6native18elementwise_kernelILi128ELi4EZNS0_15gpu_kernel_implIZZZNS0_62_GLOBAL__N__e6aa1b1b_29_ActivationLogSigmoidKernel_cu_9d16a0dc27log_sigmoid_backward_kernelERNS_14TensorIteratorEENKUlvE_clEvENKUlvE_clEvEUlddE_EEvRNS_18TensorIteratorBaseERKT_EUliE_EEviT1_)
        /*00f4*/ 	.short	0x0210
        /*00f6*/ 	.short	0x0290


	//----- nvinfo : EIATTR_SW_WAR
	.align		4
.L_857:
        /*00f8*/ 	.byte	0x04, 0x36
        /*00fa*/ 	.short	(.L_859 - .L_858)
.L_858:
        /*00fc*/ 	.word	0x00000008
.L_859:


//--------------------- .nv.info._ZN2at6native27unrolled_elementwise_kernelIZZZNS0_62_GLOBAL__N__e6aa1b1b_29_ActivationLogSigmoidKernel_cu_9d16a0dc27log_sigmoid_backward_kernelERNS_14TensorIteratorEENKUlvE_clEvENKUlvE_clEvEUlddE_St5arrayIPcLm3EELi4E23TrivialOffsetCalculatorILi2EjESB_ILi1EjENS0_6memory12LoadWithCastILi2EEENSE_13StoreWithCastILi1EEEEEviT_T0_T2_T3_T4_T5_ --------------------------
	.section	.nv.info._ZN2at6native27unrolled_elementwise_kernelIZZZNS0_62_GLOBAL__N__e6aa1b1b_29_ActivationLogSigmoidKernel_cu_9d16a0dc27log_sigmoid_backward_kernelERNS_14TensorIteratorEENKUlvE_clEvENKUlvE_clEvEUlddE_St5arrayIPcLm3EELi4E23TrivialOffsetCalculatorILi2EjESB_ILi1EjENS0_6memory12LoadWithCastILi2EEENSE_13StoreWithCastILi1EEEEEviT_T0_T2_T3_T4_T5_,"",@"SHT_CUDA_INFO"
	.sectionflags	@""
	.align	4


	//----- nvinfo : EIATTR_CUDA_API_VERSION
	.align		4
        /*0000*/ 	.byte	0x04, 0x37
        /*0002*/ 	.short	(.L_861 - .L_860)
.L_860:
        /*0004*/ 	.word	0x00000082


	//----- nvinfo : EIATTR_KPARAM_INFO
	.align		4
.L_861:
        /*0008*/ 	.byte	0x04, 0x17
        /*000a*/ 	.short	(.L_863 - .L_862)
.L_862:
        /*000c*/ 	.word	0x00000000
        /*0010*/ 	.short	0x0006
        /*0012*/ 	.short	0x0030
        /*0014*/ 	.byte	0x00, 0xf0, 0x21, 0x00


	//----- nvinfo : EIATTR_KPARAM_INFO
	.align		4
.L_863:
        /*0018*/ 	.byte	0x04, 0x17
        /*001a*/ 	.short	(.L_865 - .L_864)
.L_864:
        /*001c*/ 	.word	0x00000000
        /*0020*/ 	.short	0x0005
        /*0022*/ 	.short	0x0024
        /*0024*/ 	.byte	0x00, 0xf0, 0x31, 0x00


	//----- nvinfo : EIATTR_KPARAM_INFO
	.align		4
.L_865:
        /*0028*/ 	.byte	0x04, 0x17
        /*002a*/ 	.short	(.L_867 - .L_866)
.L_866:
        /*002c*/ 	.word	0x00000000
        /*0030*/ 	.short	0x0004
        /*0032*/ 	.short	0x0021
        /*0034*/ 	.byte	0x00, 0xf0, 0x05, 0x00


	//----- nvinfo : EIATTR_KPARAM_INFO
	.align		4
.L_867:
        /*0038*/ 	.byte	0x04, 0x17
        /*003a*/ 	.short	(.L_869 - .L_868)
.L_868:
        /*003c*/ 	.word	0x00000000
        /*0040*/ 	.short	0x0003
        /*0042*/ 	.short	0x0020
        /*0044*/ 	.byte	0x00, 0xf0, 0x05, 0x00


	//----- nvinfo : EIATTR_KPARAM_INFO
	.align		4
.L_869:
        /*0048*/ 	.byte	0x04, 0x17
        /*004a*/ 	.short	(.L_871 - .L_870)
.L_870:
        /*004c*/ 	.word	0x00000000
        /*0050*/ 	.short	0x0002
        /*0052*/ 	.short	0x0008
        /*0054*/ 	.byte	0x00, 0xf0, 0x61, 0x00


	//----- nvinfo : EIATTR_KPARAM_INFO
	.align		4
.L_871:
        /*0058*/ 	.byte	0x04, 0x17
        /*005a*/ 	.short	(.L_873 - .L_872)
.L_872:
        /*005c*/ 	.word	0x00000000
        /*0060*/ 	.short	0x0001
        /*0062*/ 	.short	0x0004
        /*0064*/ 	.byte	0x00, 0xf0, 0x05, 0x00


	//----- nvinfo : EIATTR_KPARAM_INFO
	.align		4
.L_873:
        /*0068*/ 	.byte	0x04, 0x17
        /*006a*/ 	.short	(.L_875 - .L_874)
.L_874:
        /*006c*/ 	.word	0x00000000
        /*0070*/ 	.short	0x0000
        /*0072*/ 	.short	0x0000
        /*0074*/ 	.byte	0x00, 0xf0, 0x11, 0x00


	//----- nvinfo : EIATTR_SPARSE_MMA_MASK
	.align		4
.L_875:
        /*0078*/ 	.byte	0x03, 0x50
        /*007a*/ 	.short	0x0000


	//----- nvinfo : EIATTR_MAXREG_COUNT
	.align		4
        /*007c*/ 	.byte	0x03, 0x1b
        /*007e*/ 	.short	0x00ff


	//----- nvinfo : EIATTR_EXTERNS
	.align		4
        /*0080*/ 	.byte	0x04, 0x0f
        /*0082*/ 	.short	(.L_877 - .L_876)


	//   ....[0]....
	.align		4
.L_876:
        /*0084*/ 	.word	index@(__assertfail)


	//----- nvinfo : EIATTR_MERCURY_ISA_VERSION
	.align		4
.L_877:
        /*0088*/ 	.byte	0x03, 0x5f
        /*008a*/ 	.short	0x0101


	//----- nvinfo : EIATTR_SYSCALL_OFFSETS
	.align		4
        /*008c*/ 	.byte	0x04, 0x46
        /*008e*/ 	.short	(.L_879 - .L_878)


	//   ....[0]....
.L_878:
        /*0090*/ 	.word	0x00000fa0


	//   ....[1]....
        /*0094*/ 	.word	0x00001ec0


	//   ....[2]....
        /*0098*/ 	.word	0x00002e60


	//   ....[3]....
        /*009c*/ 	.word	0x00003d80


	//   ....[4]....
        /*00a0*/ 	.word	0x00004d30


	//   ....[5]....
        /*00a4*/ 	.word	0x00005c50


	//   ....[6]....
        /*00a8*/ 	.word	0x00006be0


	//   ....[7]....
        /*00ac*/ 	.word	0x00007b10


	//   ....[8]....
        /*00b0*/ 	.word	0x0000a640


	//   ....[9]....
        /*00b4*/ 	.word	0x0000b830


	//   ....[10]....
        /*00b8*/ 	.word	0x0000c9e0


	//   ....[11]....
        /*00bc*/ 	.word	0x0000db90


	//----- nvinfo : EIATTR_EXIT_INSTR_OFFSETS
	.align		4
.L_879:
        /*00c0*/ 	.byte	0x04, 0x1c
        /*00c2*/ 	.short	(.L_881 - .L_880)


	//   ....[0]....
.L_880:
        /*00c4*/ 	.word	0x0000ca80


	//   ....[1]....
        /*00c8*/ 	.word	0x0000cbd0


	//   ....[2]....
        /*00cc*/ 	.word	0x0000cc10


	//   ....[3]....
        /*00d0*/ 	.word	0x0000cca0


	//   ....[4]....
        /*00d4*/ 	.word	0x0000ccd0


	//   ....[5]....
        /*00d8*/ 	.word	0x0000cd00


	//   ....[6]....
        /*00dc*/ 	.word	0x0000cdd0


	//   ....[7]....
        /*00e0*/ 	.word	0x0000ce50


	//   ....[8]....
        /*00e4*/ 	.word	0x0000cf30


	//   ....[9]....
        /*00e8*/ 	.word	0x0000cfc0


	//   ....[10]....
        /*00ec*/ 	.word	0x0000cfe0


	//   ....[11]....
        /*00f0*/ 	.word	0x0000d0a0


	//   ....[12]....
        /*00f4*/ 	.word	0x0000d0d0


	//   ....[13]....
        /*00f8*/ 	.word	0x0000d2a0


	//   ....[14]....
        /*00fc*/ 	.word	0x0000d440


	//   ....[15]....
        /*0100*/ 	.word	0x0000d4c0


	//   ....[16]....
        /*0104*/ 	.word	0x0000d570


	//   ....[17]....
        /*0108*/ 	.word	0x0000d730


	//   ....[18]....
        /*010c*/ 	.word	0x0000d8f0


	//   ....[19]....
        /*0110*/ 	.word	0x0000da90


	//   ....[20]....
        /*0114*/ 	.word	0x0000dba0


	//   ....[21]....
        /*0118*/ 	.word	0x0000dbd0


	//   ....[22]....
        /*011c*/ 	.word	0x0000dc00


	//----- nvinfo : EIATTR_MAX_THREADS
	.align		4
.L_881:
        /*0120*/ 	.byte	0x04, 0x05
        /*0122*/ 	.short	(.L_883 - .L_882)
.L_882:
        /*0124*/ 	.word	0x00000080
        /*0128*/ 	.word	0x00000001
        /*012c*/ 	.word	0x00000001


	//----- nvinfo : EIATTR_CRS_STACK_SIZE
	.align		4
.L_883:
        /*0130*/ 	.byte	0x04, 0x1e
        /*0132*/ 	.short	(.L_885 - .L_884)
.L_884:
        /*0134*/ 	.word	0x00000000


	//----- nvinfo : EIATTR_CBANK_PARAM_SIZE
	.align		4
.L_885:
        /*0138*/ 	.byte	0x03, 0x19
        /*013a*/ 	.short	0x0038


	//----- nvinfo : EIATTR_PARAM_CBANK
	.align		4
        /*013c*/ 	.byte	0x04, 0x0a
        /*013e*/ 	.short	(.L_887 - .L_886)
	.align		4
.L_886:
        /*0140*/ 	.word	index@(.nv.constant0._ZN2at6native27unrolled_elementwise_kernelIZZZNS0_62_GLOBAL__N__e6aa1b1b_29_ActivationLogSigmoidKernel_cu_9d16a0dc27log_sigmoid_backward_kernelERNS_14TensorIteratorEENKUlvE_clEvENKUlvE_clEvEUlddE_St5arrayIPcLm3EELi4E23TrivialOffsetCalculatorILi2EjESB_ILi1EjENS0_6memory12LoadWithCastILi2EEENSE_13StoreWithCastILi1EEEEEviT_T0_T2_T3_T4_T5_)
        /*0144*/ 	.short	0x0210
        /*0146*/ 	.short	0x0038


	//----- nvinfo : EIATTR_SW_WAR
	.align		4
.L_887:
        /*0148*/ 	.byte	0x04, 0x36
        /*014a*/ 	.short	(.L_889 - .L_888)
.L_888:
        /*014c*/ 	.word	0x00000008
.L_889:


//--------------------- .nv.info._ZN2at6native18elementwise_kernelILi128ELi2EZNS0_22gpu_kernel_impl_nocastIZZZNS0_62_GLOBAL__N__e6aa1b1b_29_ActivationLogSigmoidKernel_cu_9d16a0dc27log_sigmoid_backward_kernelERNS_14TensorIteratorEENKUlvE_clEvENKUlvE_clEvEUlddE_EEvRNS_18TensorIteratorBaseERKT_EUliE_EEviT1_ --------------------------
	.section	.nv.info._ZN2at6native18elementwise_kernelILi128ELi2EZNS0_22gpu_kernel_impl_nocastIZZZNS0_62_GLOBAL__N__e6aa1b1b_29_ActivationLogSigmoidKernel_cu_9d16a0dc27log_sigmoid_backward_kernelERNS_14TensorIteratorEENKUlvE_clEvENKUlvE_clEvEUlddE_EEvRNS_18TensorIteratorBaseERKT_EUliE_EEviT1_,"",@"SHT_CUDA_INFO"
	.sectionflags	@""
	.align	4


	//----- nvinfo : EIATTR_CUDA_API_VERSION
	.align		4
        /*0000*/ 	.byte	0x04, 0x37
        /*0002*/ 	.short	(.L_891 - .L_890)
.L_890:
        /*0004*/ 	.word	0x00000082


	//----- nvinfo : EIATTR_KPARAM_INFO
	.align		4
.L_891:
        /*0008*/ 	.byte	0x04, 0x17
        /*000a*/ 	.short	(.L_893 - .L_892)
.L_892:
        /*000c*/ 	.word	0x00000000
        /*0010*/ 	.short	0x0001
        /*0012*/ 	.short	0x0008
        /*0014*/ 	.byte	0x00, 0xf0, 0x21, 0x0a


	//----- nvinfo : EIATTR_KPARAM_INFO
	.align		4
.L_893:
        /*0018*/ 	.byte	0x04, 0x17
        /*001a*/ 	.short	(.L_895 - .L_894)
.L_894:
        /*001c*/ 	.word	0x00000000
        /*0020*/ 	.short	0x0000
        /*0022*/ 	.short	0x0000
        /*0024*/ 	.byte	0x00, 0xf0, 0x11, 0x00


	//----- nvinfo : EIATTR_SPARSE_MMA_MASK
	.align		4
.L_895:
        /*0028*/ 	.byte	0x03, 0x50
        /*002a*/ 	.short	0x0000


	//----- nvinfo : EIATTR_MAXREG_COUNT
	.align		4
        /*002c*/ 	.byte	0x03, 0x1b
        /*002e*/ 	.short	0x0080


	//----- nvinfo : EIATTR_MERCURY_ISA_VERSION
	.align		4
        /*0030*/ 	.byte	0x03, 0x5f
        /*0032*/ 	.short	0x0101


	//----- nvinfo : EIATTR_EXIT_INSTR_OFFSETS
	.align		4
        /*0034*/ 	.byte	0x04, 0x1c
        /*0036*/ 	.short	(.L_897 - .L_896)


	//   ....[0]....
.L_896:
        /*0038*/ 	.word	0x00001d60


	//   ....[1]....
        /*003c*/ 	.word	0x00003a00


	//----- nvinfo : EIATTR_MAX_THREADS
	.align		4
.L_897:
        /*0040*/ 	.byte	0x04, 0x05
        /*0042*/ 	.short	(.L_899 - .L_898)
.L_898:
        /*0044*/ 	.word	0x00000080
        /*0048*/ 	.word	0x00000001
        /*004c*/ 	.word	0x00000001


	//----- nvinfo : EIATTR_CRS_STACK_SIZE
	.align		4
.L_899:
        /*0050*/ 	.byte	0x04, 0x1e
        /*0052*/ 	.short	(.L_901 - .L_900)
.L_900:
        /*0054*/ 	.word	0x00000000


	//----- nvinfo : EIATTR_CBANK_PARAM_SIZE
	.align		4
.L_901:
        /*0058*/ 	.byte	0x03, 0x19
        /*005a*/ 	.short	0x0290


	//----- nvinfo : EIATTR_PARAM_CBANK
	.align		4
        /*005c*/ 	.byte	0x04, 0x0a
        /*005e*/ 	.short	(.L_903 - .L_902)
	.align		4
.L_902:
        /*0060*/ 	.word	index@(.nv.constant0._ZN2at6native18elementwise_kernelILi128ELi2EZNS0_22gpu_kernel_impl_nocastIZZZNS0_62_GLOBAL__N__e6aa1b1b_29_ActivationLogSigmoidKernel_cu_9d16a0dc27log_sigmoid_backward_kernelERNS_14TensorIteratorEENKUlvE_clEvENKUlvE_clEvEUlddE_EEvRNS_18TensorIteratorBaseERKT_EUliE_EEviT1_)
        /*0064*/ 	.short	0x0210
        /*0066*/ 	.short	0x0290


	//----- nvinfo : EIATTR_SW_WAR
	.align		4
.L_903:
        /*0068*/ 	.byte	0x04, 0x36
        /*006a*/ 	.short	(.L_905 - .L_904)
.L_904:
        /*006c*/ 	.word	0x00000008
.L_905:


//--------------------- .nv.info._ZN2at6native27unrolled_elementwise_kernelIZZZNS0_62_GLOBAL__N__e6aa1b1b_29_ActivationLogSigmoidKernel_cu_9d16a0dc27log_sigmoid_backward_kernelERNS_14TensorIteratorEENKUlvE_clEvENKUlvE_clEvEUlddE_St5arrayIPcLm3EELi4E23TrivialOffsetCalculatorILi2EjESB_ILi1EjENS0_6memory15LoadWithoutCastENSE_16StoreWithoutCastEEEviT_T0_T2_T3_T4_T5_ --------------------------
	.section	.nv.info._ZN2at6native27unrolled_elementwise_kernelIZZZNS0_62_GLOBAL__N__e6aa1b1b_29_ActivationLogSigmoidKernel_cu_9d16a0dc27log_sigmoid_backward_kernelERNS_14TensorIteratorEENKUlvE_clEvENKUlvE_clEvEUlddE_St5arrayIPcLm3EELi4E23TrivialOffsetCalculatorILi2EjESB_ILi1EjENS0_6memory15LoadWithoutCastENSE_16StoreWithoutCastEEEviT_T0_T2_T3_T4_T5_,"",@"SHT_CUDA_INFO"
	.sectionflags	@""
	.align	4


	//----- nvinfo : EIATTR_CUDA_API_VERSION
	.align		4
        /*0000*/ 	.byte	0x04, 0x37
        /*0002*/ 	.short	(.L_907 - .L_906)
.L_906:
        /*0004*/ 	.word	0x00000082


	//----- nvinfo : EIATTR_KPARAM_INFO
	.align		4
.L_907:
        /*0008*/ 	.byte	0x04, 0x17
        /*000a*/ 	.short	(.L_909 - .L_908)
.L_908:
        /*000c*/ 	.word	0x00000000
        /*0010*/ 	.short	0x0006
        /*0012*/ 	.short	0x0023
        /*0014*/ 	.byte	0x00, 0xf0, 0x05, 0x00


	//----- nvinfo : EIATTR_KPARAM_INFO
	.align		4
.L_909:
        /*0018*/ 	.byte	0x04, 0x17
        /*001a*/ 	.short	(.L_911 - .L_910)
.L_910:
        /*001c*/ 	.word	0x00000000
        /*0020*/ 	.short	0x0005
        /*0022*/ 	.short	0x0022
        /*0024*/ 	.byte	0x00, 0xf0, 0x05, 0x00


	//----- nvinfo : EIATTR_KPARAM_INFO
	.align		4
.L_911:
        /*0028*/ 	.byte	0x04, 0x17
        /*002a*/ 	.short	(.L_913 - .L_912)
.L_912:
        /*002c*/ 	.word	0x00000000
        /*0030*/ 	.short	0x0004
        /*0032*/ 	.short	0x0021
        /*0034*/ 	.byte	0x00, 0xf0, 0x05, 0x00


	//----- nvinfo : EIATTR_KPARAM_INFO
	.align		4
.L_913:
        /*0038*/ 	.byte	0x04, 0x17
        /*003a*/ 	.short	(.L_915 - .L_914)
.L_914:
        /*003c*/ 	.word	0x00000000
        /*0040*/ 	.short	0x0003
        /*0042*/ 	.short	0x0020
        /*0044*/ 	.byte	0x00, 0xf0, 0x05, 0x00


	//----- nvinfo : EIATTR_KPARAM_INFO
	.align		4
.L_915:
        /*0048*/ 	.byte	0x04, 0x17
        /*004a*/ 	.short	(.L_917 - .L_916)
.L_916:
        /*004c*/ 	.word	0x00000000
        /*0050*/ 	.short	0x0002
        /*0052*/ 	.short	0x0008
        /*0054*/ 	.byte	0x00, 0xf0, 0x61, 0x00


	//----- nvinfo : EIATTR_KPARAM_INFO
	.align		4
.L_917:
        /*0058*/ 	.byte	0x04, 0x17
        /*005a*/ 	.short	(.L_919 - .L_918)
.L_918:
        /*005c*/ 	.word	0x00000000
        /*0060*/ 	.short	0x0001
        /*0062*/ 	.short	0x0004
        /*0064*/ 	.byte	0x00, 0xf0, 0x05, 0x00


	//----- nvinfo : EIATTR_KPARAM_INFO
	.align		4
.L_919:
        /*0068*/ 	.byte	0x04, 0x17
        /*006a*/ 	.short	(.L_921 - .L_920)
.L_920:
        /*006c*/ 	.word	0x00000000
        /*0070*/ 	.short	0x0000
        /*0072*/ 	.short	0x0000
        /*0074*/ 	.byte	0x00, 0xf0, 0x11, 0x00


	//----- nvinfo : EIATTR_SPARSE_MMA_MASK
	.align		4
.L_921:
        /*0078*/ 	.byte	0x03, 0x50
        /*007a*/ 	.short	0x0000


	//----- nvinfo : EIATTR_MAXREG_COUNT
	.align		4
        /*007c*/ 	.byte	0x03, 0x1b
        /*007e*/ 	.short	0x00ff


	//----- nvinfo : EIATTR_MERCURY_ISA_VERSION
	.align		4
        /*0080*/ 	.byte	0x03, 0x5f
        /*0082*/ 	.short	0x0101


	//----- nvinfo : EIATTR_EXIT_INSTR_OFFSETS
	.align		4
        /*0084*/ 	.byte	0x04, 0x1c
        /*0086*/ 	.short	(.L_923 - .L_922)


	//   ....[0]....
.L_922:
        /*0088*/ 	.word	0x00001ce0


	//   ....[1]....
        /*008c*/ 	.word	0x00001d40


	//----- nvinfo : EIATTR_MAX_THREADS
	.align		4
.L_923:
        /*0090*/ 	.byte	0x04, 0x05
        /*0092*/ 	.short	(.L_925 - .L_924)
.L_924:
        /*0094*/ 	.word	0x00000080
        /*0098*/ 	.word	0x00000001
        /*009c*/ 	.word	0x00000001


	//----- nvinfo : EIATTR_CRS_STACK_SIZE
	.align		4
.L_925:
        /*00a0*/ 	.byte	0x04, 0x1e
        /*00a2*/ 	.short	(.L_927 - .L_926)
.L_926:
        /*00a4*/ 	.word	0x00000000


	//----- nvinfo : EIATTR_CBANK_PARAM_SIZE
	.align		4
.L_927:
        /*00a8*/ 	.byte	0x03, 0x19
        /*00aa*/ 	.short	0x0024


	//----- nvinfo : EIATTR_PARAM_CBANK
	.align		4
        /*00ac*/ 	.byte	0x04, 0x0a
        /*00ae*/ 	.short	(.L_929 - .L_928)
	.align		4
.L_928:
        /*00b0*/ 	.word	index@(.nv.constant0._ZN2at6native27unrolled_elementwise_kernelIZZZNS0_62_GLOBAL__N__e6aa1b1b_29_ActivationLogSigmoidKernel_cu_9d16a0dc27log_sigmoid_backward_kernelERNS_14TensorIteratorEENKUlvE_clEvENKUlvE_clEvEUlddE_St5arrayIPcLm3EELi4E23TrivialOffsetCalculatorILi2EjESB_ILi1EjENS0_6memory15LoadWithoutCastENSE_16StoreWithoutCastEEEviT_T0_T2_T3_T4_T5_)
        /*00b4*/ 	.short	0x0210
        /*00b6*/ 	.short	0x0024


	//----- nvinfo : EIATTR_SW_WAR
	.align		4
.L_929:
        /*00b8*/ 	.byte	0x04, 0x36
        /*00ba*/ 	.short	(.L_931 - .L_930)
.L_930:
        /*00bc*/ 	.word	0x00000008
.L_931:


//--------------------- .nv.info._ZN2at6native29vectorized_elementwise_kernelILi2EZZZNS0_62_GLOBAL__N__e6aa1b1b_29_ActivationLogSigmoidKernel_cu_9d16a0dc27log_sigmoid_backward_kernelERNS_14TensorIteratorEENKUlvE_clEvENKUlvE_clEvEUlddE_St5arrayIPcLm3EEEEviT0_T1_ --------------------------
	.section	.nv.info._ZN2at6native29vectorized_elementwise_kernelILi2EZZZNS0_62_GLOBAL__N__e6aa1b1b_29_ActivationLogSigmoidKernel_cu_9d16a0dc27log_sigmoid_backward_kernelERNS_14TensorIteratorEENKUlvE_clEvENKUlvE_clEvEUlddE_St5arrayIPcLm3EEEEviT0_T1_,"",@"SHT_CUDA_INFO"
	.sectionflags	@""
	.align	4


	//----- nvinfo : EIATTR_CUDA_API_VERSION
	.align		4
        /*0000*/ 	.byte	0x04, 0x37
        /*0002*/ 	.short	(.L_933 - .L_932)
.L_932:
        /*0004*/ 	.word	0x00000082


	//----- nvinfo : EIATTR_KPARAM_INFO
	.align		4
.L_933:
        /*0008*/ 	.byte	0x04, 0x17
        /*000a*/ 	.short	(.L_935 - .L_934)
.L_934:
        /*000c*/ 	.word	0x00000000
        /*0010*/ 	.short	0x0002
        /*0012*/ 	.short	0x0008
        /*0014*/ 	.byte	0x00, 0xf0, 0x61, 0x00


	//----- nvinfo : EIATTR_KPARAM_INFO
	.align		4
.L_935:
        /*0018*/ 	.byte	0x04, 0x17
        /*001a*/ 	.short	(.L_937 - .L_936)
.L_936:
        /*001c*/ 	.word	0x00000000
        /*0020*/ 	.short	0x0001
        /*0022*/ 	.short	0x0004
        /*0024*/ 	.byte	0x00, 0xf0, 0x05, 0x00


	//----- nvinfo : EIATTR_KPARAM_INFO
	.align		4
.L_937:
        /*0028*/ 	.byte	0x04, 0x17
        /*002a*/ 	.short	(.L_939 - .L_938)
.L_938:
        /*002c*/ 	.word	0x00000000
        /*0030*/ 	.short	0x0000
        /*0032*/ 	.short	0x0000
        /*0034*/ 	.byte	0x00, 0xf0, 0x11, 0x00


	//----- nvinfo : EIATTR_SPARSE_MMA_MASK
	.align		4
.L_939:
        /*0038*/ 	.byte	0x03, 0x50
        /*003a*/ 	.short	0x0000


	//----- nvinfo : EIATTR_MAXREG_COUNT
	.align		4
        /*003c*/ 	.byte	0x03, 0x1b
        /*003e*/ 	.short	0x00ff


	//----- nvinfo : EIATTR_MERCURY_ISA_VERSION
	.align		4
        /*0040*/ 	.byte	0x03, 0x5f
        /*0042*/ 	.short	0x0101


	//----- nvinfo : EIATTR_EXIT_INSTR_OFFSETS
	.align		4
        /*0044*/ 	.byte	0x04, 0x1c
        /*0046*/ 	.short	(.L_941 - .L_940)


	//   ....[0]....
.L_940:
        /*0048*/ 	.word	0x00002bb0


	//   ....[1]....
        /*004c*/ 	.word	0x00006530


	//   ....[2]....
        /*0050*/ 	.word	0x00006580


	//----- nvinfo : EIATTR_MAX_THREADS
	.align		4
.L_941:
        /*0054*/ 	.byte	0x04, 0x05
        /*0056*/ 	.short	(.L_943 - .L_942)
.L_942:
        /*0058*/ 	.word	0x00000080
        /*005c*/ 	.word	0x00000001
        /*0060*/ 	.word	0x00000001


	//----- nvinfo : EIATTR_CRS_STACK_SIZE
	.align		4
.L_943:
        /*0064*/ 	.byte	0x04, 0x1e
        /*0066*/ 	.short	(.L_945 - .L_944)
.L_944:
        /*0068*/ 	.word	0x00000000


	//----- nvinfo : EIATTR_CBANK_PARAM_SIZE
	.align		4
.L_945:
        /*006c*/ 	.byte	0x03, 0x19
        /*006e*/ 	.short	0x0020


	//----- nvinfo : EIATTR_PARAM_CBANK
	.align		4
        /*0070*/ 	.byte	0x04, 0x0a
        /*0072*/ 	.short	(.L_947 - .L_946)
	.align		4
.L_946:
        /*0074*/ 	.word	index@(.nv.constant0._ZN2at6native29vectorized_elementwise_kernelILi2EZZZNS0_62_GLOBAL__N__e6aa1b1b_29_ActivationLogSigmoidKernel_cu_9d16a0dc27log_sigmoid_backward_kernelERNS_14TensorIteratorEENKUlvE_clEvENKUlvE_clEvEUlddE_St5arrayIPcLm3EEEEviT0_T1_)
        /*0078*/ 	.short	0x0210
        /*007a*/ 	.short	0x0020


	//----- nvinfo : EIATTR_SW_WAR
	.align		4
.L_947:
        /*007c*/ 	.byte	0x04, 0x36
        /*007e*/ 	.short	(.L_949 - .L_948)
.L_948:
        /*0080*/ 	.word	0x00000008
.L_949:


//--------------------- .nv.info._ZN2at6native29vectorized_elementwise_kernelILi4EZZZNS0_62_GLOBAL__N__e6aa1b1b_29_ActivationLogSigmoidKernel_cu_9d16a0dc27log_sigmoid_backward_kernelERNS_14TensorIteratorEENKUlvE_clEvENKUlvE_clEvEUlddE_St5arrayIPcLm3EEEEviT0_T1_ --------------------------
	.section	.nv.info._ZN2at6native29vectorized_elementwise_kernelILi4EZZZNS0_62_GLOBAL__N__e6aa1b1b_29_ActivationLogSigmoidKernel_cu_9d16a0dc27log_sigmoid_backward_kernelERNS_14TensorIteratorEENKUlvE_clEvENKUlvE_clEvEUlddE_St5arrayIPcLm3EEEEviT0_T1_,"",@"SHT_CUDA_INFO"
	.sectionflags	@""
	.align	4


	//----- nvinfo : EIATTR_CUDA_API_VERSION
	.align		4
        /*0000*/ 	.byte	0x04, 0x37
        /*0002*/ 	.short	(.L_951 - .L_950)
.L_950:
        /*0004*/ 	.word	0x00000082


	//----- nvinfo : EIATTR_KPARAM_INFO
	.align		4
.L_951:
        /*0008*/ 	.byte	0x04, 0x17
        /*000a*/ 	.short	(.L_953 - .L_952)
.L_952:
        /*000c*/ 	.word	0x00000000
        /*0010*/ 	.short	0x0002
        /*0012*/ 	.short	0x0008
        /*0014*/ 	.byte	0x00, 0xf0, 0x61, 0x00


	//----- nvinfo : EIATTR_KPARAM_INFO
	.align		4
.L_953:
        /*0018*/ 	.byte	0x04, 0x17
        /*001a*/ 	.short	(.L_955 - .L_954)
.L_954:
        /*001c*/ 	.word	0x00000000
        /*0020*/ 	.short	0x0001
        /*0022*/ 	.short	0x0004
        /*0024*/ 	.byte	0x00, 0xf0, 0x05, 0x00


	//----- nvinfo : EIATTR_KPARAM_INFO
	.align		4
.L_955:
        /*0028*/ 	.byte	0x04, 0x17
        /*002a*/ 	.short	(.L_957 - .L_956)
.L_956:
        /*002c*/ 	.word	0x00000000
        /*0030*/ 	.short	0x0000
        /*0032*/ 	.short	0x0000
        /*0034*/ 	.byte	0x00, 0xf0, 0x11, 0x00


	//----- nvinfo : EIATTR_SPARSE_MMA_MASK
	.align		4
.L_957:
        /*0038*/ 	.byte	0x03, 0x50
        /*003a*/ 	.short	0x0000


	//----- nvinfo : EIATTR_MAXREG_COUNT
	.align		4
        /*003c*/ 	.byte	0x03, 0x1b
        /*003e*/ 	.short	0x00ff


	//----- nvinfo : EIATTR_MERCURY_ISA_VERSION
	.align		4
        /*0040*/ 	.byte	0x03, 0x5f
        /*0042*/ 	.short	0x0101


	//----- nvinfo : EIATTR_EXIT_INSTR_OFFSETS
	.align		4
        /*0044*/ 	.byte	0x04, 0x1c
        /*0046*/ 	.short	(.L_959 - .L_958)


	//   ....[0]....
.L_958:
        /*0048*/ 	.word	0x00002bb0


	//   ....[1]....
        /*004c*/ 	.word	0x00006530


	//   ....[2]....
        /*0050*/ 	.word	0x00006580


	//----- nvinfo : EIATTR_MAX_THREADS
	.align		4
.L_959:
        /*0054*/ 	.byte	0x04, 0x05
        /*0056*/ 	.short	(.L_961 - .L_960)
.L_960:
        /*0058*/ 	.word	0x00000080
        /*005c*/ 	.word	0x00000001
        /*0060*/ 	.word	0x00000001


	//----- nvinfo : EIATTR_CRS_STACK_SIZE
	.align		4
.L_961:
        /*0064*/ 	.byte	0x04, 0x1e
        /*0066*/ 	.short	(.L_963 - .L_962)
.L_962:
        /*0068*/ 	.word	0x00000000


	//----- nvinfo : EIATTR_CBANK_PARAM_SIZE
	.align		4
.L_963:
        /*006c*/ 	.byte	0x03, 0x19
        /*006e*/ 	.short	0x0020


	//----- nvinfo : EIATTR_PARAM_CBANK
	.align		4
        /*0070*/ 	.byte	0x04, 0x0a
        /*0072*/ 	.short	(.L_965 - .L_964)
	.align		4
.L_964:
        /*0074*/ 	.word	index@(.nv.constant0._ZN2at6native29vectorized_elementwise_kernelILi4EZZZNS0_62_GLOBAL__N__e6aa1b1b_29_ActivationLogSigmoidKernel_cu_9d16a0dc27log_sigmoid_backward_kernelERNS_14TensorIteratorEENKUlvE_clEvENKUlvE_clEvEUlddE_St5arrayIPcLm3EEEEviT0_T1_)
        /*0078*/ 	.short	0x0210
        /*007a*/ 	.short	0x0020


	//----- nvinfo : EIATTR_SW_WAR
	.align		4
.L_965:
        /*007c*/ 	.byte	0x04, 0x36
        /*007e*/ 	.short	(.L_967 - .L_966)
.L_966:
        /*0080*/ 	.word	0x00000008
.L_967:


//--------------------- .nv.info._ZN2at6native29vectorized_elementwise_kernelILi8EZZZNS0_62_GLOBAL__N__e6aa1b1b_29_ActivationLogSigmoidKernel_cu_9d16a0dc27log_sigmoid_backward_kernelERNS_14TensorIteratorEENKUlvE_clEvENKUlvE_clEvEUlddE_St5arrayIPcLm3EEEEviT0_T1_ --------------------------
	.section	.nv.info._ZN2at6native29vectorized_elementwise_kernelILi8EZZZNS0_62_GLOBAL__N__e6aa1b1b_29_ActivationLogSigmoidKernel_cu_9d16a0dc27log_sigmoid_backward_kernelERNS_14TensorIteratorEENKUlvE_clEvENKUlvE_clEvEUlddE_St5arrayIPcLm3EEEEviT0_T1_,"",@"SHT_CUDA_INFO"
	.sectionflags	@""
	.align	4


	//----- nvinfo : EIATTR_CUDA_API_VERSION
	.align		4
        /*0000*/ 	.byte	0x04, 0x37
        /*0002*/ 	.short	(.L_969 - .L_968)
.L_968:
        /*0004*/ 	.word	0x00000082


	//----- nvinfo : EIATTR_KPARAM_INFO
	.align		4
.L_969:
        /*0008*/ 	.byte	0x04, 0x17
        /*000a*/ 	.short	(.L_971 - .L_970)
.L_970:
        /*000c*/ 	.word	0x00000000
        /*0010*/ 	.short	0x0002
        /*0012*/ 	.short	0x0008
        /*0014*/ 	.byte	0x00, 0xf0, 0x61, 0x00


	//----- nvinfo : EIATTR_KPARAM_INFO
	.align		4
.L_971:
        /*0018*/ 	.byte	0x04, 0x17
        /*001a*/ 	.short	(.L_973 - .L_972)
.L_972:
        /*001c*/ 	.word	0x00000000
        /*0020*/ 	.short	0x0001
        /*0022*/ 	.short	0x0004
        /*0024*/ 	.byte	0x00, 0xf0, 0x05, 0x00


	//----- nvinfo : EIATTR_KPARAM_INFO
	.align		4
.L_973:
        /*0028*/ 	.byte	0x04, 0x17
        /*002a*/ 	.short	(.L_975 - .L_974)
.L_974:
        /*002c*/ 	.word	0x00000000
        /*0030*/ 	.short	0x0000
        /*0032*/ 	.short	0x0000
        /*0034*/ 	.byte	0x00, 0xf0, 0x11, 0x00


	//----- nvinfo : EIATTR_SPARSE_MMA_MASK
	.align		4
.L_975:
        /*0038*/ 	.byte	0x03, 0x50
        /*003a*/ 	.short	0x0000


	//----- nvinfo : EIATTR_MAXREG_COUNT
	.align		4
        /*003c*/ 	.byte	0x03, 0x1b
        /*003e*/ 	.short	0x00ff


	//----- nvinfo : EIATTR_MERCURY_ISA_VERSION
	.align		4
        /*0040*/ 	.byte	0x03, 0x5f
        /*0042*/ 	.short	0x0101


	//----- nvinfo : EIATTR_EXIT_INSTR_OFFSETS
	.align		4
        /*0044*/ 	.byte	0x04, 0x1c
        /*0046*/ 	.short	(.L_977 - .L_976)


	//   ....[0]....
.L_976:
        /*0048*/ 	.word	0x00002bb0


	//   ....[1]....
        /*004c*/ 	.word	0x00006530


	//   ....[2]....
        /*0050*/ 	.word	0x00006580


	//----- nvinfo : EIATTR_MAX_THREADS
	.align		4
.L_977:
        /*0054*/ 	.byte	0x04, 0x05
        /*0056*/ 	.short	(.L_979 - .L_978)
.L_978:
        /*0058*/ 	.word	0x00000080
        /*005c*/ 	.word	0x00000001
        /*0060*/ 	.word	0x00000001


	//----- nvinfo : EIATTR_CRS_STACK_SIZE
	.align		4
.L_979:
        /*0064*/ 	.byte	0x04, 0x1e
        /*0066*/ 	.short	(.L_981 - .L_980)
.L_980:
        /*0068*/ 	.word	0x00000000


	//----- nvinfo : EIATTR_CBANK_PARAM_SIZE
	.align		4
.L_981:
        /*006c*/ 	.byte	0x03, 0x19
        /*006e*/ 	.short	0x0020


	//----- nvinfo : EIATTR_PARAM_CBANK
	.align		4
        /*0070*/ 	.byte	0x04, 0x0a
        /*0072*/ 	.short	(.L_983 - .L_982)
	.align		4
.L_982:
        /*0074*/ 	.word	index@(.nv.constant0._ZN2at6native29vectorized_elementwise_kernelILi8EZZZNS0_62_GLOBAL__N__e6aa1b1b_29_ActivationLogSigmoidKernel_cu_9d16a0dc27log_sigmoid_backward_kernelERNS_14TensorIteratorEENKUlvE_clEvENKUlvE_clEvEUlddE_St5arrayIPcLm3EEEEviT0_T1_)
        /*0078*/ 	.short	0x0210
        /*007a*/ 	.short	0x0020


	//----- nvinfo : EIATTR_SW_WAR
	.align		4
.L_983:
        /*007c*/ 	.byte	0x04, 0x36
        /*007e*/ 	.short	(.L_985 - .L_984)
.L_984:
        /*0080*/ 	.word	0x00000008
.L_985:


//--------------------- .nv.info._ZN2at6native18elementwise_kernelILi128ELi4EZNS0_15gpu_kernel_implIZZZNS0_33launch_log_sigmoid_forward_kernelERNS_18TensorIteratorBaseEENKUlvE_clEvENKUlvE2_clEvEUlN3c108BFloat16EE_EEvS4_RKT_EUliE_EEviT1_ --------------------------
	.section	.nv.info._ZN2at6native18elementwise_kernelILi128ELi4EZNS0_15gpu_kernel_implIZZZNS0_33launch_log_sigmoid_forward_kernelERNS_18TensorIteratorBaseEENKUlvE_clEvENKUlvE2_clEvEUlN3c108BFloat16EE_EEvS4_RKT_EUliE_EEviT1_,"",@"SHT_CUDA_INFO"
	.sectionflags	@""
	.align	4


	//----- nvinfo : EIATTR_CUDA_API_VERSION
	.align		4
        /*0000*/ 	.byte	0x04, 0x37
        /*0002*/ 	.short	(.L_987 - .L_986)
.L_986:
        /*0004*/ 	.word	0x00000082


	//----- nvinfo : EIATTR_KPARAM_INFO
	.align		4
.L_987:
        /*0008*/ 	.byte	0x04, 0x17
        /*000a*/ 	.short	(.L_989 - .L_988)
.L_988:
        /*000c*/ 	.word	0x00000000
        /*0010*/ 	.short	0x0001
        /*0012*/ 	.short	0x0008
        /*0014*/ 	.byte	0x00, 0xf0, 0x61, 0x08


	//----- nvinfo : EIATTR_KPARAM_INFO
	.align		4
.L_989:
        /*0018*/ 	.byte	0x04, 0x17
        /*001a*/ 	.short	(.L_991 - .L_990)
.L_990:
        /*001c*/ 	.word	0x00000000
        /*0020*/ 	.short	0x0000
        /*0022*/ 	.short	0x0000
        /*0024*/ 	.byte	0x00, 0xf0, 0x11, 0x00


	//----- nvinfo : EIATTR_SPARSE_MMA_MASK
	.align		4
.L_991:
        /*0028*/ 	.byte	0x03, 0x50
        /*002a*/ 	.short	0x0000


	//----- nvinfo : EIATTR_MAXREG_COUNT
	.align		4
        /*002c*/ 	.byte	0x03, 0x1b
        /*002e*/ 	.short	0x0080


	//----- nvinfo : EIATTR_EXTERNS
	.align		4
        /*0030*/ 	.byte	0x04, 0x0f
        /*0032*/ 	.short	(.L_993 - .L_992)


	//   ....[0]....
	.align		4
.L_992:
        /*0034*/ 	.word	index@(__assertfail)


	//----- nvinfo : EIATTR_MERCURY_ISA_VERSION
	.align		4
.L_993:
        /*0038*/ 	.byte	0x03, 0x5f
        /*003a*/ 	.short	0x0101


	//----- nvinfo : EIATTR_SYSCALL_OFFSETS
	.align		4
        /*003c*/ 	.byte	0x04, 0x46
        /*003e*/ 	.short	(.L_995 - .L_994)


	//   ....[0]....
.L_994:
        /*0040*/ 	.word	0x000022f0


	//   ....[1]....
        /*0044*/ 	.word	0x000034b0


	//   ....[2]....
        /*0048*/ 	.word	0x000057e0


	//   ....[3]....
        /*004c*/ 	.word	0x000069a0


	//   ....[4]....
        /*0050*/ 	.word	0x00008cc0


	//   ....[5]....
        /*0054*/ 	.word	0x00009e80


	//   ....[6]....
        /*0058*/ 	.word	0x0000c190


	//   ....[7]....
        /*005c*/ 	.word	0x0000d350


	//----- nvinfo : EIATTR_EXIT_INSTR_OFFSETS
	.align		4
.L_995:
        /*0060*/ 	.byte	0x04, 0x1c
        /*0062*/ 	.short	(.L_997 - .L_996)


	//   ....[0]....
.L_996:
        /*0064*/ 	.word	0x00009f50


	//   ....[1]....
        /*0068*/ 	.word	0x0000c580


	//   ....[2]....
        /*006c*/ 	.word	0x0000c5c0


	//   ....[3]....
        /*0070*/ 	.word	0x0000c660


	//   ....[4]....
        /*0074*/ 	.word	0x0000c6a0


	//   ....[5]....
        /*0078*/ 	.word	0x0000c6e0


	//   ....[6]....
        /*007c*/ 	.word	0x0000c770


	//   ....[7]....
        /*0080*/ 	.word	0x0000c7b0


	//   ....[8]....
        /*0084*/ 	.word	0x0000c850


	//   ....[9]....
        /*0088*/ 	.word	0x0000c8a0


	//   ....[10]....
        /*008c*/ 	.word	0x0000c8f0


	//   ....[11]....
        /*0090*/ 	.word	0x0000c9c0


	//   ....[12]....
        /*0094*/ 	.word	0x0000ca20


	//   ....[13]....
        /*0098*/ 	.word	0x0000cbb0


	//   ....[14]....
        /*009c*/ 	.word	0x0000cd10


	//   ....[15]....
        /*00a0*/ 	.word	0x0000cd30


	//   ....[16]....
        /*00a4*/ 	.word	0x0000cdf0


	//   ....[17]....
        /*00a8*/ 	.word	0x0000cf70


	//   ....[18]....
        /*00ac*/ 	.word	0x0000d0f0


	//   ....[19]....
        /*00b0*/ 	.word	0x0000d250


	//   ....[20]....
        /*00b4*/ 	.word	0x0000d360


	//   ....[21]....
        /*00b8*/ 	.word	0x0000d3a0


	//   ....[22]....
        /*00bc*/ 	.word	0x0000d3e0


	//----- nvinfo : EIATTR_MAX_THREADS
	.align		4
.L_997:
        /*00c0*/ 	.byte	0x04, 0x05
        /*00c2*/ 	.short	(.L_999 - .L_998)
.L_998:
        /*00c4*/ 	.word	0x00000080
        /*00c8*/ 	.word	0x00000001
        /*00cc*/ 	.word	0x00000001


	//----- nvinfo : EIATTR_CRS_STACK_SIZE
	.align		4
.L_999:
        /*00d0*/ 	.byte	0x04, 0x1e
        /*00d2*/ 	.short	(.L_1001 - .L_1000)
.L_1000:
        /*00d4*/ 	.word	0x00000000


	//----- nvinfo : EIATTR_CBANK_PARAM_SIZE
	.align		4
.L_1001:
        /*00d8*/ 	.byte	0x03, 0x19
        /*00da*/ 	.short	0x0220


	//----- nvinfo : EIATTR_PARAM_CBANK
	.align		4
        /*00dc*/ 	.byte	0x04, 0x0a
        /*00de*/ 	.short	(.L_1003 - .L_1002)
	.align		4
.L_1002:
        /*00e0*/ 	.word	index@(.nv.constant0._ZN2at6native18elementwise_kernelILi128ELi4EZNS0_15gpu_kernel_implIZZZNS0_33launch_log_sigmoid_forward_kernelERNS_18TensorIteratorBaseEENKUlvE_clEvENKUlvE2_clEvEUlN3c108BFloat16EE_EEvS4_RKT_EUliE_EEviT1_)
        /*00e4*/ 	.short	0x0210
        /*00e6*/ 	.short	0x0220


	//----- nvinfo : EIATTR_SW_WAR
	.align		4
.L_1003:
        /*00e8*/ 	.byte	0x04, 0x36
        /*00ea*/ 	.short	(.L_1005 - .L_1004)
.L_1004:
        /*00ec*/ 	.word	0x00000008
.L_1005:


//--------------------- .nv.info._ZN2at6native27unrolled_elementwise_kernelIZZZNS0_33launch_log_sigmoid_forward_kernelERNS_18TensorIteratorBaseEENKUlvE_clEvENKUlvE2_clEvEUlN3c108BFloat16EE_St5arrayIPcLm2EELi4E23TrivialOffsetCalculatorILi1EjESD_NS0_6memory12LoadWithCastILi1EEENSE_13StoreWithCastILi1EEEEEviT_T0_T2_T3_T4_T5_ --------------------------
	.section	.nv.info._ZN2at6native27unrolled_elementwise_kernelIZZZNS0_33launch_log_sigmoid_forward_kernelERNS_18TensorIteratorBaseEENKUlvE_clEvENKUlvE2_clEvEUlN3c108BFloat16EE_St5arrayIPcLm2EELi4E23TrivialOffsetCalculatorILi1EjESD_NS0_6memory12LoadWithCastILi1EEENSE_13StoreWithCastILi1EEEEEviT_T0_T2_T3_T4_T5_,"",@"SHT_CUDA_INFO"
	.sectionflags	@""
	.align	4


	//----- nvinfo : EIATTR_CUDA_API_VERSION
	.align		4
        /*0000*/ 	.byte	0x04, 0x37
        /*0002*/ 	.short	(.L_1007 - .L_1006)
.L_1006:
        /*0004*/ 	.word	0x00000082


	//----- nvinfo : EIATTR_KPARAM_INFO
	.align		4
.L_1007:
        /*0008*/ 	.byte	0x04, 0x17
        /*000a*/ 	.short	(.L_1009 - .L_1008)
.L_1008:
        /*000c*/ 	.word	0x00000000
        /*0010*/ 	.short	0x0006
        /*0012*/ 	.short	0x0024
        /*0014*/ 	.byte	0x00, 0xf0, 0x21, 0x00


	//----- nvinfo : EIATTR_KPARAM_INFO
	.align		4
.L_1009:
        /*0018*/ 	.byte	0x04, 0x17
        /*001a*/ 	.short	(.L_1011 - .L_1010)
.L_1010:
        /*001c*/ 	.word	0x00000000
        /*0020*/ 	.short	0x0005
        /*0022*/ 	.short	0x001c
        /*0024*/ 	.byte	0x00, 0xf0, 0x21, 0x00


	//----- nvinfo : EIATTR_KPARAM_INFO
	.align		4
.L_1011:
        /*0028*/ 	.byte	0x04, 0x17
        /*002a*/ 	.short	(.L_1013 - .L_1012)
.L_1012:
        /*002c*/ 	.word	0x00000000
        /*0030*/ 	.short	0x0004
        /*0032*/ 	.short	0x0019
        /*0034*/ 	.byte	0x00, 0xf0, 0x05, 0x00


	//----- nvinfo : EIATTR_KPARAM_INFO
	.align		4
.L_1013:
        /*0038*/ 	.byte	0x04, 0x17
        /*003a*/ 	.short	(.L_1015 - .L_1014)
.L_1014:
        /*003c*/ 	.word	0x00000000
        /*0040*/ 	.short	0x0003
        /*0042*/ 	.short	0x0018
        /*0044*/ 	.byte	0x00, 0xf0, 0x05, 0x00


	//----- nvinfo : EIATTR_KPARAM_INFO
	.align		4
.L_1015:
        /*0048*/ 	.byte	0x04, 0x17
        /*004a*/ 	.short	(.L_1017 - .L_1016)
.L_1016:
        /*004c*/ 	.word	0x00000000
        /*0050*/ 	.short	0x0002
        /*0052*/ 	.short	0x0008
        /*0054*/ 	.byte	0x00, 0xf0, 0x41, 0x00


	//----- nvinfo : EIATTR_KPARAM_INFO
	.align		4
.L_1017:
        /*0058*/ 	.byte	0x04, 0x17
        /*005a*/ 	.short	(.L_1019 - .L_1018)
.L_1018:
        /*005c*/ 	.word	0x00000000
        /*0060*/ 	.short	0x0001
        /*0062*/ 	.short	0x0004
        /*0064*/ 	.byte	0x00, 0xf0, 0x05, 0x00


	//----- nvinfo : EIATTR_KPARAM_INFO
	.align		4
.L_1019:
        /*0068*/ 	.byte	0x04, 0x17
        /*006a*/ 	.short	(.L_1021 - .L_1020)
.L_1020:
        /*006c*/ 	.word	0x00000000
        /*0070*/ 	.short	0x0000
        /*0072*/ 	.short	0x0000
        /*0074*/ 	.byte	0x00, 0xf0, 0x11, 0x00


	//----- nvinfo : EIATTR_SPARSE_MMA_MASK
	.align		4
.L_1021:
        /*0078*/ 	.byte	0x03, 0x50
        /*007a*/ 	.short	0x0000


	//----- nvinfo : EIATTR_MAXREG_COUNT
	.align		4
        /*007c*/ 	.byte	0x03, 0x1b
        /*007e*/ 	.short	0x00ff


	//----- nvinfo : EIATTR_EXTERNS
	.align		4
        /*0080*/ 	.byte	0x04, 0x0f
        /*0082*/ 	.short	(.L_1023 - .L_1022)


	//   ....[0]....
	.align		4
.L_1022:
        /*0084*/ 	.word	index@(__assertfail)


	//----- nvinfo : EIATTR_MERCURY_ISA_VERSION
	.align		4
.L_1023:
        /*0088*/ 	.byte	0x03, 0x5f
        /*008a*/ 	.short	0x0101


	//----- nvinfo : EIATTR_SYSCALL_OFFSETS
	.align		4
        /*008c*/ 	.byte	0x04, 0x46
        /*008e*/ 	.short	(.L_1025 - .L_1024)


	//   ....[0]....
.L_1024:
        /*0090*/ 	.word	0x000010e0


	//   ....[1]....
        /*0094*/ 	.word	0x00002220


	//   ....[2]....
        /*0098*/ 	.word	0x00003370


	//   ....[3]....
        /*009c*/ 	.word	0x00004490


	//   ....[4]....
        /*00a0*/ 	.word	0x00006050


	//   ....[5]....
        /*00a4*/ 	.word	0x00007070


	//   ....[6]....
        /*00a8*/ 	.word	0x00008050


	//   ....[7]....
        /*00ac*/ 	.word	0x00009030


	//----- nvinfo : EIATTR_EXIT_INSTR_OFFSETS
	.align		4
.L_1025:
        /*00b0*/ 	.byte	0x04, 0x1c
        /*00b2*/ 	.short	(.L_1027 - .L_1026)


	//   ....[0]....
.L_1026:
        /*00b4*/ 	.word	0x00008110


	//   ....[1]....
        /*00b8*/ 	.word	0x00008260


	//   ....[2]....
        /*00bc*/ 	.word	0x000082a0


	//   ....[3]....
        /*00c0*/ 	.word	0x00008340


	//   ....[4]....
        /*00c4*/ 	.word	0x00008380


	//   ....[5]....
        /*00c8*/ 	.word	0x000083c0


	//   ....[6]....
        /*00cc*/ 	.word	0x00008450


	//   ....[7]....
        /*00d0*/ 	.word	0x00008490


	//   ....[8]....
        /*00d4*/ 	.word	0x00008530


	//   ....[9]....
        /*00d8*/ 	.word	0x00008580


	//   ....[10]....
        /*00dc*/ 	.word	0x000085d0


	//   ....[11]....
        /*00e0*/ 	.word	0x000086a0


	//   ....[12]....
        /*00e4*/ 	.word	0x00008700


	//   ....[13]....
        /*00e8*/ 	.word	0x00008890


	//   ....[14]....
        /*00ec*/ 	.word	0x000089f0


	//   ....[15]....
        /*00f0*/ 	.word	0x00008a10


	//   ....[16]....
        /*00f4*/ 	.word	0x00008ad0


	//   ....[17]....
        /*00f8*/ 	.word	0x00008c50


	//   ....[18]....
        /*00fc*/ 	.word	0x00008dd0


	//   ....[19]....
        /*0100*/ 	.word	0x00008f30


	//   ....[20]....
        /*0104*/ 	.word	0x00009040


	//   ....[21]....
        /*0108*/ 	.word	0x00009080


	//   ....[22]....
        /*010c*/ 	.word	0x000090c0


	//----- nvinfo : EIATTR_MAX_THREADS
	.align		4
.L_1027:
        /*0110*/ 	.byte	0x04, 0x05
        /*0112*/ 	.short	(.L_1029 - .L_1028)
.L_1028:
        /*0114*/ 	.word	0x00000080
        /*0118*/ 	.word	0x00000001
        /*011c*/ 	.word	0x00000001


	//----- nvinfo : EIATTR_CRS_STACK_SIZE
	.align		4
.L_1029:
        /*0120*/ 	.byte	0x04, 0x1e
        /*0122*/ 	.short	(.L_1031 - .L_1030)
.L_1030:
        /*0124*/ 	.word	0x00000000


	//----- nvinfo : EIATTR_CBANK_PARAM_SIZE
	.align		4
.L_1031:
        /*0128*/ 	.byte	0x03, 0x19
        /*012a*/ 	.short	0x002c


	//----- nvinfo : EIATTR_PARAM_CBANK
	.align		4
        /*012c*/ 	.byte	0x04, 0x0a
        /*012e*/ 	.short	(.L_1033 - .L_1032)
	.align		4
.L_1032:
        /*0130*/ 	.word	index@(.nv.constant0._ZN2at6native27unrolled_elementwise_kernelIZZZNS0_33launch_log_sigmoid_forward_kernelERNS_18TensorIteratorBaseEENKUlvE_clEvENKUlvE2_clEvEUlN3c108BFloat16EE_St5arrayIPcLm2EELi4E23TrivialOffsetCalculatorILi1EjESD_NS0_6memory12LoadWithCastILi1EEENSE_13StoreWithCastILi1EEEEEviT_T0_T2_T3_T4_T5_)
        /*0134*/ 	.short	0x0210
        /*0136*/ 	.short	0x002c


	//----- nvinfo : EIATTR_SW_WAR
	.align		4
.L_1033:
        /*0138*/ 	.byte	0x04, 0x36
        /*013a*/ 	.short	(.L_1035 - .L_1034)
.L_1034:
        /*013c*/ 	.word	0x00000008
.L_1035:


//--------------------- .nv.info._ZN2at6native18elementwise_kernelILi128ELi4EZNS0_22gpu_kernel_impl_nocastIZZZNS0_33launch_log_sigmoid_forward_kernelERNS_18TensorIteratorBaseEENKUlvE_clEvENKUlvE2_clEvEUlN3c108BFloat16EE_EEvS4_RKT_EUliE_EEviT1_ --------------------------
	.section	.nv.info._ZN2at6native18elementwise_kernelILi128ELi4EZNS0_22gpu_kernel_impl_nocastIZZZNS0_33launch_log_sigmoid_forward_kernelERNS_18TensorIteratorBaseEENKUlvE_clEvENKUlvE2_clEvEUlN3c108BFloat16EE_EEvS4_RKT_EUliE_EEviT1_,"",@"SHT_CUDA_INFO"
	.sectionflags	@""
	.align	4


	//----- nvinfo : EIATTR_CUDA_API_VERSION
	.align		4
        /*0000*/ 	.byte	0x04, 0x37
        /*0002*/ 	.short	(.L_1037 - .L_1036)
.L_1036:
        /*0004*/ 	.word	0x00000082


	//----- nvinfo : EIATTR_KPARAM_INFO
	.align		4
.L_1037:
        /*0008*/ 	.byte	0x04, 0x17
        /*000a*/ 	.short	(.L_1039 - .L_1038)
.L_1038:
        /*000c*/ 	.word	0x00000000
        /*0010*/ 	.short	0x0001
        /*0012*/ 	.short	0x0008
        /*0014*/ 	.byte	0x00, 0xf0, 0x61, 0x08


	//----- nvinfo : EIATTR_KPARAM_INFO
	.align		4
.L_1039:
        /*0018*/ 	.byte	0x04, 0x17
        /*001a*/ 	.short	(.L_1041 - .L_1040)
.L_1040:
        /*001c*/ 	.word	0x00000000
        /*0020*/ 	.short	0x0000
        /*0022*/ 	.short	0x0000
        /*0024*/ 	.byte	0x00, 0xf0, 0x11, 0x00


	//----- nvinfo : EIATTR_SPARSE_MMA_MASK
	.align		4
.L_1041:
        /*0028*/ 	.byte	0x03, 0x50
        /*002a*/ 	.short	0x0000


	//----- nvinfo : EIATTR_MAXREG_COUNT
	.align		4
        /*002c*/ 	.byte	0x03, 0x1b
        /*002e*/ 	.short	0x0080


	//----- nvinfo : EIATTR_MERCURY_ISA_VERSION
	.align		4
        /*0030*/ 	.byte	0x03, 0x5f
        /*0032*/ 	.short	0x0101


	//----- nvinfo : EIATTR_EXIT_INSTR_OFFSETS
	.align		4
        /*0034*/ 	.byte	0x04, 0x1c
        /*0036*/ 	.short	(.L_1043 - .L_1042)


	//   ....[0]....
.L_1042:
        /*0038*/ 	.word	0x00004260


	//   ....[1]....
        /*003c*/ 	.word	0x00005820


	//----- nvinfo : EIATTR_MAX_THREADS
	.align		4
.L_1043:
        /*0040*/ 	.byte	0x04, 0x05
        /*0042*/ 	.short	(.L_1045 - .L_1044)
.L_1044:
        /*0044*/ 	.word	0x00000080
        /*0048*/ 	.word	0x00000001
        /*004c*/ 	.word	0x00000001


	//----- nvinfo : EIATTR_CRS_STACK_SIZE
	.align		4
.L_1045:
        /*0050*/ 	.byte	0x04, 0x1e
        /*0052*/ 	.short	(.L_1047 - .L_1046)
.L_1046:
        /*0054*/ 	.word	0x00000000


	//----- nvinfo : EIATTR_CBANK_PARAM_SIZE
	.align		4
.L_1047:
        /*0058*/ 	.byte	0x03, 0x19
        /*005a*/ 	.short	0x0220


	//----- nvinfo : EIATTR_PARAM_CBANK
	.align		4
        /*005c*/ 	.byte	0x04, 0x0a
        /*005e*/ 	.short	(.L_1049 - .L_1048)
	.align		4
.L_1048:
        /*0060*/ 	.word	index@(.nv.constant0._ZN2at6native18elementwise_kernelILi128ELi4EZNS0_22gpu_kernel_impl_nocastIZZZNS0_33launch_log_sigmoid_forward_kernelERNS_18TensorIteratorBaseEENKUlvE_clEvENKUlvE2_clEvEUlN3c108BFloat16EE_EEvS4_RKT_EUliE_EEviT1_)
        /*0064*/ 	.short	0x0210
        /*0066*/ 	.short	0x0220


	//----- nvinfo : EIATTR_SW_WAR
	.align		4
.L_1049:
        /*0068*/ 	.byte	0x04, 0x36
        /*006a*/ 	.short	(.L_1051 - .L_1050)
.L_1050:
        /*006c*/ 	.word	0x00000008
.L_1051:


//--------------------- .nv.info._ZN2at6native27unrolled_elementwise_kernelIZZZNS0_33launch_log_sigmoid_forward_kernelERNS_18TensorIteratorBaseEENKUlvE_clEvENKUlvE2_clEvEUlN3c108BFloat16EE_St5arrayIPcLm2EELi4E23TrivialOffsetCalculatorILi1EjESD_NS0_6memory15LoadWithoutCastENSE_16StoreWithoutCastEEEviT_T0_T2_T3_T4_T5_ --------------------------
	.section	.nv.info._ZN2at6native27unrolled_elementwise_kernelIZZZNS0_33launch_log_sigmoid_forward_kernelERNS_18TensorIteratorBaseEENKUlvE_clEvENKUlvE2_clEvEUlN3c108BFloat16EE_St5arrayIPcLm2EELi4E23TrivialOffsetCalculatorILi1EjESD_NS0_6memory15LoadWithoutCastENSE_16StoreWithoutCastEEEviT_T0_T2_T3_T4_T5_,"",@"SHT_CUDA_INFO"
	.sectionflags	@""
	.align	4


	//----- nvinfo : EIATTR_CUDA_API_VERSION
	.align		4
        /*0000*/ 	.byte	0x04, 0x37
        /*0002*/ 	.short	(.L_1053 - .L_1052)
.L_1052:
        /*0004*/ 	.word	0x00000082


	//----- nvinfo : EIATTR_KPARAM_INFO
	.align		4
.L_1053:
        /*0008*/ 	.byte	0x04, 0x17
        /*000a*/ 	.short	(.L_1055 - .L_1054)
.L_1054:
        /*000c*/ 	.word	0x00000000
        /*0010*/ 	.short	0x0006
        /*0012*/ 	.short	0x001b
        /*0014*/ 	.byte	0x00, 0xf0, 0x05, 0x00


	//----- nvinfo : EIATTR_KPARAM_INFO
	.align		4
.L_1055:
        /*0018*/ 	.byte	0x04, 0x17
        /*001a*/ 	.short	(.L_1057 - .L_1056)
.L_1056:
        /*001c*/ 	.word	0x00000000
        /*0020*/ 	.short	0x0005
        /*0022*/ 	.short	0x001a
        /*0024*/ 	.byte	0x00, 0xf0, 0x05, 0x00


	//----- nvinfo : EIATTR_KPARAM_INFO
	.align		4
.L_1057:
        /*0028*/ 	.byte	0x04, 0x17
        /*002a*/ 	.short	(.L_1059 - .L_1058)
.L_1058:
        /*002c*/ 	.word	0x00000000
        /*0030*/ 	.short	0x0004
        /*0032*/ 	.short	0x0019
        /*0034*/ 	.byte	0x00, 0xf0, 0x05, 0x00


	//----- nvinfo : EIATTR_KPARAM_INFO
	.align		4
.L_1059:
        /*0038*/ 	.byte	0x04, 0x17
        /*003a*/ 	.short	(.L_1061 - .L_1060)
.L_1060:
        /*003c*/ 	.word	0x00000000
        /*0040*/ 	.short	0x0003
        /*0042*/ 	.short	0x0018
        /*0044*/ 	.byte	0x00, 0xf0, 0x05, 0x00


	//----- nvinfo : EIATTR_KPARAM_INFO
	.align		4
.L_1061:
        /*0048*/ 	.byte	0x04, 0x17
        /*004a*/ 	.short	(.L_1063 - .L_1062)
.L_1062:
        /*004c*/ 	.word	0x00000000
        /*0050*/ 	.short	0x0002
        /*0052*/ 	.short	0x0008
        /*0054*/ 	.byte	0x00, 0xf0, 0x41, 0x00


	//----- nvinfo : EIATTR_KPARAM_INFO
	.align		4
.L_1063:
        /*0058*/ 	.byte	0x04, 0x17
        /*005a*/ 	.short	(.L_1065 - .L_1064)
.L_1064:
        /*005c*/ 	.word	0x00000000
        /*0060*/ 	.short	0x0001
        /*0062*/ 	.short	0x0004
        /*0064*/ 	.byte	0x00, 0xf0, 0x05, 0x00


	//----- nvinfo : EIATTR_KPARAM_INFO
	.align		4
.L_1065:
        /*0068*/ 	.byte	0x04, 0x17
        /*006a*/ 	.short	(.L_1067 - .L_1066)
.L_1066:
        /*006c*/ 	.word	0x00000000
        /*0070*/ 	.short	0x0000
        /*0072*/ 	.short	0x0000
        /*0074*/ 	.byte	0x00, 0xf0, 0x11, 0x00


	//----- nvinfo : EIATTR_SPARSE_MMA_MASK
	.align		4
.L_1067:
        /*0078*/ 	.byte	0x03, 0x50
        /*007a*/ 	.short	0x0000


	//----- nvinfo : EIATTR_MAXREG_COUNT
	.align		4
        /*007c*/ 	.byte	0x03, 0x1b
        /*007e*/ 	.short	0x00ff


	//----- nvinfo : EIATTR_MERCURY_ISA_VERSION
	.align		4
        /*0080*/ 	.byte	0x03, 0x5f
        /*0082*/ 	.short	0x0101


	//----- nvinfo : EIATTR_EXIT_INSTR_OFFSETS
	.align		4
        /*0084*/ 	.byte	0x04, 0x1c
        /*0086*/ 	.short	(.L_1069 - .L_1068)


	//   ....[0]....
.L_1068:
        /*0088*/ 	.word	0x00000de0


	//   ....[1]....
        /*008c*/ 	.word	0x00000e30


	//----- nvinfo : EIATTR_MAX_THREADS
	.align		4
.L_1069:
        /*0090*/ 	.byte	0x04, 0x05
        /*0092*/ 	.short	(.L_1071 - .L_1070)
.L_1070:
        /*0094*/ 	.word	0x00000080
        /*0098*/ 	.word	0x00000001
        /*009c*/ 	.word	0x00000001


	//----- nvinfo : EIATTR_CRS_STACK_SIZE
	.align		4
.L_1071:
        /*00a0*/ 	.byte	0x04, 0x1e
        /*00a2*/ 	.short	(.L_1073 - .L_1072)
.L_1072:
        /*00a4*/ 	.word	0x00000000


	//----- nvinfo : EIATTR_CBANK_PARAM_SIZE
	.align		4
.L_1073:
        /*00a8*/ 	.byte	0x03, 0x19
        /*00aa*/ 	.short	0x001c


	//----- nvinfo : EIATTR_PARAM_CBANK
	.align		4
        /*00ac*/ 	.byte	0x04, 0x0a
        /*00ae*/ 	.short	(.L_1075 - .L_1074)
	.align		4
.L_1074:
        /*00b0*/ 	.word	index@(.nv.constant0._ZN2at6native27unrolled_elementwise_kernelIZZZNS0_33launch_log_sigmoid_forward_kernelERNS_18TensorIteratorBaseEENKUlvE_clEvENKUlvE2_clEvEUlN3c108BFloat16EE_St5arrayIPcLm2EELi4E23TrivialOffsetCalculatorILi1EjESD_NS0_6memory15LoadWithoutCastENSE_16StoreWithoutCastEEEviT_T0_T2_T3_T4_T5_)
        /*00b4*/ 	.short	0x0210
        /*00b6*/ 	.short	0x001c


	//----- nvinfo : EIATTR_SW_WAR
	.align		4
.L_1075:
        /*00b8*/ 	.byte	0x04, 0x36
        /*00ba*/ 	.short	(.L_1077 - .L_1076)
.L_1076:
        /*00bc*/ 	.word	0x00000008
.L_1077:


//--------------------- .nv.info._ZN2at6native29vectorized_elementwise_kernelILi2EZZZNS0_33launch_log_sigmoid_forward_kernelERNS_18TensorIteratorBaseEENKUlvE_clEvENKUlvE2_clEvEUlN3c108BFloat16EE_St5arrayIPcLm2EEEEviT0_T1_ --------------------------
	.section	.nv.info._ZN2at6native29vectorized_elementwise_kernelILi2EZZZNS0_33launch_log_sigmoid_forward_kernelERNS_18TensorIteratorBaseEENKUlvE_clEvENKUlvE2_clEvEUlN3c108BFloat16EE_St5arrayIPcLm2EEEEviT0_T1_,"",@"SHT_CUDA_INFO"
	.sectionflags	@""
	.align	4


	//----- nvinfo : EIATTR_CUDA_API_VERSION
	.align		4
        /*0000*/ 	.byte	0x04, 0x37
        /*0002*/ 	.short	(.L_1079 - .L_1078)
.L_1078:
        /*0004*/ 	.word	0x00000082


	//----- nvinfo : EIATTR_KPARAM_INFO
	.align		4
.L_1079:
        /*0008*/ 	.byte	0x04, 0x17
        /*000a*/ 	.short	(.L_1081 - .L_1080)
.L_1080:
        /*000c*/ 	.word	0x00000000
        /*0010*/ 	.short	0x0002
        /*0012*/ 	.short	0x0008
        /*0014*/ 	.byte	0x00, 0xf0, 0x41, 0x00


	//----- nvinfo : EIATTR_KPARAM_INFO
	.align		4
.L_1081:
        /*0018*/ 	.byte	0x04, 0x17
        /*001a*/ 	.short	(.L_1083 - .L_1082)
.L_1082:
        /*001c*/ 	.word	0x00000000
        /*0020*/ 	.short	0x0001
        /*0022*/ 	.short	0x0004
        /*0024*/ 	.byte	0x00, 0xf0, 0x05, 0x00


	//----- nvinfo : EIATTR_KPARAM_INFO
	.align		4
.L_1083:
        /*0028*/ 	.byte	0x04, 0x17
        /*002a*/ 	.short	(.L_1085 - .L_1084)
.L_1084:
        /*002c*/ 	.word	0x00000000
        /*0030*/ 	.short	0x0000
        /*0032*/ 	.short	0x0000
        /*0034*/ 	.byte	0x00, 0xf0, 0x11, 0x00


	//----- nvinfo : EIATTR_SPARSE_MMA_MASK
	.align		4
.L_1085:
        /*0038*/ 	.byte	0x03, 0x50
        /*003a*/ 	.short	0x0000


	//----- nvinfo : EIATTR_MAXREG_COUNT
	.align		4
        /*003c*/ 	.byte	0x03, 0x1b
        /*003e*/ 	.short	0x00ff


	//----- nvinfo : EIATTR_MERCURY_ISA_VERSION
	.align		4
        /*0040*/ 	.byte	0x03, 0x5f
        /*0042*/ 	.short	0x0101


	//----- nvinfo : EIATTR_EXIT_INSTR_OFFSETS
	.align		4
        /*0044*/ 	.byte	0x04, 0x1c
        /*0046*/ 	.short	(.L_1087 - .L_1086)


	//   ....[0]....
.L_1086:
        /*0048*/ 	.word	0x00001310


	//   ....[1]....
        /*004c*/ 	.word	0x00002ee0


	//   ....[2]....
        /*0050*/ 	.word	0x00002f30


	//----- nvinfo : EIATTR_MAX_THREADS
	.align		4
.L_1087:
        /*0054*/ 	.byte	0x04, 0x05
        /*0056*/ 	.short	(.L_1089 - .L_1088)
.L_1088:
        /*0058*/ 	.word	0x00000080
        /*005c*/ 	.word	0x00000001
        /*0060*/ 	.word	0x00000001


	//----- nvinfo : EIATTR_CRS_STACK_SIZE
	.align		4
.L_1089:
        /*0064*/ 	.byte	0x04, 0x1e
        /*0066*/ 	.short	(.L_1091 - .L_1090)
.L_1090:
        /*0068*/ 	.word	0x00000000


	//----- nvinfo : EIATTR_CBANK_PARAM_SIZE
	.align		4
.L_1091:
        /*006c*/ 	.byte	0x03, 0x19
        /*006e*/ 	.short	0x0018


	//----- nvinfo : EIATTR_PARAM_CBANK
	.align		4
        /*0070*/ 	.byte	0x04, 0x0a
        /*0072*/ 	.short	(.L_1093 - .L_1092)
	.align		4
.L_1092:
        /*0074*/ 	.word	index@(.nv.constant0._ZN2at6native29vectorized_elementwise_kernelILi2EZZZNS0_33launch_log_sigmoid_forward_kernelERNS_18TensorIteratorBaseEENKUlvE_clEvENKUlvE2_clEvEUlN3c108BFloat16EE_St5arrayIPcLm2EEEEviT0_T1_)
        /*0078*/ 	.short	0x0210
        /*007a*/ 	.short	0x0018


	//----- nvinfo : EIATTR_SW_WAR
	.align		4
.L_1093:
        /*007c*/ 	.byte	0x04, 0x36
        /*007e*/ 	.short	(.L_1095 - .L_1094)
.L_1094:
        /*0080*/ 	.word	0x00000008
.L_1095:


//--------------------- .nv.info._ZN2at6native29vectorized_elementwise_kernelILi4EZZZNS0_33launch_log_sigmoid_forward_kernelERNS_18TensorIteratorBaseEENKUlvE_clEvENKUlvE2_clEvEUlN3c108BFloat16EE_St5arrayIPcLm2EEEEviT0_T1_ --------------------------
	.section	.nv.info._ZN2at6native29vectorized_elementwise_kernelILi4EZZZNS0_33launch_log_sigmoid_forward_kernelERNS_18TensorIteratorBaseEENKUlvE_clEvENKUlvE2_clEvEUlN3c108BFloat16EE_St5arrayIPcLm2EEEEviT0_T1_,"",@"SHT_CUDA_INFO"
	.sectionflags	@""
	.align	4


	//----- nvinfo : EIATTR_CUDA_API_VERSION
	.align		4
        /*0000*/ 	.byte	0x04, 0x37
        /*0002*/ 	.short	(.L_1097 - .L_1096)
.L_1096:
        /*0004*/ 	.word	0x00000082


	//----- nvinfo : EIATTR_KPARAM_INFO
	.align		4
.L_1097:
        /*0008*/ 	.byte	0x04, 0x17
        /*000a*/ 	.short	(.L_1099 - .L_1098)
.L_1098:
        /*000c*/ 	.word	0x00000000
        /*0010*/ 	.short	0x0002
        /*0012*/ 	.short	0x0008
        /*0014*/ 	.byte	0x00, 0xf0, 0x41, 0x00


	//----- nvinfo : EIATTR_KPARAM_INFO
	.align		4
.L_1099:
        /*0018*/ 	.byte	0x04, 0x17
        /*001a*/ 	.short	(.L_1101 - .L_1100)
.L_1100:
        /*001c*/ 	.word	0x00000000
        /*0020*/ 	.short	0x0001
        /*0022*/ 	.short	0x0004
        /*0024*/ 	.byte	0x00, 0xf0, 0x05, 0x00


	//----- nvinfo : EIATTR_KPARAM_INFO
	.align		4
.L_1101:
        /*0028*/ 	.byte	0x04, 0x17
        /*002a*/ 	.short	(.L_1103 - .L_1102)
.L_1102:
        /*002c*/ 	.word	0x00000000
        /*0030*/ 	.short	0x0000
        /*0032*/ 	.short	0x0000
        /*0034*/ 	.byte	0x00, 0xf0, 0x11, 0x00


	//----- nvinfo : EIATTR_SPARSE_MMA_MASK
	.align		4
.L_1103:
        /*0038*/ 	.byte	0x03, 0x50
        /*003a*/ 	.short	0x0000


	//----- nvinfo : EIATTR_MAXREG_COUNT
	.align		4
        /*003c*/ 	.byte	0x03, 0x1b
        /*003e*/ 	.short	0x00ff


	//----- nvinfo : EIATTR_MERCURY_ISA_VERSION
	.align		4
        /*0040*/ 	.byte	0x03, 0x5f
        /*0042*/ 	.short	0x0101


	//----- nvinfo : EIATTR_EXIT_INSTR_OFFSETS
	.align		4
        /*0044*/ 	.byte	0x04, 0x1c
        /*0046*/ 	.short	(.L_1105 - .L_1104)


	//   ....[0]....
.L_1104:
        /*0048*/ 	.word	0x000012d0


	//   ....[1]....
        /*004c*/ 	.word	0x00002eb0


	//   ....[2]....
        /*0050*/ 	.word	0x00002f00


	//----- nvinfo : EIATTR_MAX_THREADS
	.align		4
.L_1105:
        /*0054*/ 	.byte	0x04, 0x05
        /*0056*/ 	.short	(.L_1107 - .L_1106)
.L_1106:
        /*0058*/ 	.word	0x00000080
        /*005c*/ 	.word	0x00000001
        /*0060*/ 	.word	0x00000001


	//----- nvinfo : EIATTR_CRS_STACK_SIZE
	.align		4
.L_1107:
        /*0064*/ 	.byte	0x04, 0x1e
        /*0066*/ 	.short	(.L_1109 - .L_1108)
.L_1108:
        /*0068*/ 	.word	0x00000000


	//----- nvinfo : EIATTR_CBANK_PARAM_SIZE
	.align		4
.L_1109:
        /*006c*/ 	.byte	0x03, 0x19
        /*006e*/ 	.short	0x0018


	//----- nvinfo : EIATTR_PARAM_CBANK
	.align		4
        /*0070*/ 	.byte	0x04, 0x0a
        /*0072*/ 	.short	(.L_1111 - .L_1110)
	.align		4
.L_1110:
        /*0074*/ 	.word	index@(.nv.constant0._ZN2at6native29vectorized_elementwise_kernelILi4EZZZNS0_33launch_log_sigmoid_forward_kernelERNS_18TensorIteratorBaseEENKUlvE_clEvENKUlvE2_clEvEUlN3c108BFloat16EE_St5arrayIPcLm2EEEEviT0_T1_)
        /*0078*/ 	.short	0x0210
        /*007a*/ 	.short	0x0018


	//----- nvinfo : EIATTR_SW_WAR
	.align		4
.L_1111:
        /*007c*/ 	.byte	0x04, 0x36
        /*007e*/ 	.short	(.L_1113 - .L_1112)
.L_1112:
        /*0080*/ 	.word	0x00000008
.L_1113:


//--------------------- .nv.info._ZN2at6native29vectorized_elementwise_kernelILi8EZZZNS0_33launch_log_sigmoid_forward_kernelERNS_18TensorIteratorBaseEENKUlvE_clEvENKUlvE2_clEvEUlN3c108BFloat16EE_St5arrayIPcLm2EEEEviT0_T1_ --------------------------
	.section	.nv.info._ZN2at6native29vectorized_elementwise_kernelILi8EZZZNS0_33launch_log_sigmoid_forward_kernelERNS_18TensorIteratorBaseEENKUlvE_clEvENKUlvE2_clEvEUlN3c108BFloat16EE_St5arrayIPcLm2EEEEviT0_T1_,"",@"SHT_CUDA_INFO"
	.sectionflags	@""
	.align	4


	//----- nvinfo : EIATTR_CUDA_API_VERSION
	.align		4
        /*0000*/ 	.byte	0x04, 0x37
        /*0002*/ 	.short	(.L_1115 - .L_1114)
.L_1114:
        /*0004*/ 	.word	0x00000082


	//----- nvinfo : EIATTR_KPARAM_INFO
	.align		4
.L_1115:
        /*0008*/ 	.byte	0x04, 0x17
        /*000a*/ 	.short	(.L_1117 - .L_1116)
.L_1116:
        /*000c*/ 	.word	0x00000000
        /*0010*/ 	.short	0x0002
        /*0012*/ 	.short	0x0008
        /*0014*/ 	.byte	0x00, 0xf0, 0x41, 0x00


	//----- nvinfo : EIATTR_KPARAM_INFO
	.align		4
.L_1117:
        /*0018*/ 	.byte	0x04, 0x17
        /*001a*/ 	.short	(.L_1119 - .L_1118)
.L_1118:
        /*001c*/ 	.word	0x00000000
        /*0020*/ 	.short	0x0001
        /*0022*/ 	.short	0x0004
        /*0024*/ 	.byte	0x00, 0xf0, 0x05, 0x00


	//----- nvinfo : EIATTR_KPARAM_INFO
	.align		4
.L_1119:
        /*0028*/ 	.byte	0x04, 0x17
        /*002a*/ 	.short	(.L_1121 - .L_1120)
.L_1120:
        /*002c*/ 	.word	0x00000000
        /*0030*/ 	.short	0x0000
        /*0032*/ 	.short	0x0000
        /*0034*/ 	.byte	0x00, 0xf0, 0x11, 0x00


	//----- nvinfo : EIATTR_SPARSE_MMA_MASK
	.align		4
.L_1121:
        /*0038*/ 	.byte	0x03, 0x50
        /*003a*/ 	.short	0x0000


	//----- nvinfo : EIATTR_MAXREG_COUNT
	.align		4
        /*003c*/ 	.byte	0x03, 0x1b
        /*003e*/ 	.short	0x00ff


	//----- nvinfo : EIATTR_MERCURY_ISA_VERSION
	.align		4
        /*0040*/ 	.byte	0x03, 0x5f
        /*0042*/ 	.short	0x0101


	//----- nvinfo : EIATTR_EXIT_INSTR_OFFSETS
	.align		4
        /*0044*/ 	.byte	0x04, 0x1c
        /*0046*/ 	.short	(.L_1123 - .L_1122)


	//   ....[0]....
.L_1122:
        /*0048*/ 	.word	0x000012b0


	//   ....[1]....
        /*004c*/ 	.word	0x00002e90


	//   ....[2]....
        /*0050*/ 	.word	0x00002ee0


	//----- nvinfo : EIATTR_MAX_THREADS
	.align		4
.L_1123:
        /*0054*/ 	.byte	0x04, 0x05
        /*0056*/ 	.short	(.L_1125 - .L_1124)
.L_1124:
        /*0058*/ 	.word	0x00000080
        /*005c*/ 	.word	0x00000001
        /*0060*/ 	.word	0x00000001


	//----- nvinfo : EIATTR_CRS_STACK_SIZE
	.align		4
.L_1125:
        /*0064*/ 	.byte	0x04, 0x1e
        /*0066*/ 	.short	(.L_1127 - .L_1126)
.L_1126:
        /*0068*/ 	.word	0x00000000


	//----- nvinfo : EIATTR_CBANK_PARAM_SIZE
	.align		4
.L_1127:
        /*006c*/ 	.byte	0x03, 0x19
        /*006e*/ 	.short	0x0018


	//----- nvinfo : EIATTR_PARAM_CBANK
	.align		4
        /*0070*/ 	.byte	0x04, 0x0a
        /*0072*/ 	.short	(.L_1129 - .L_1128)
	.align		4
.L_1128:
        /*0074*/ 	.word	index@(.nv.constant0._ZN2at6native29vectorized_elementwise_kernelILi8EZZZNS0_33launch_log_sigmoid_forward_kernelERNS_18TensorIteratorBaseEENKUlvE_clEvENKUlvE2_clEvEUlN3c108BFloat16EE_St5arrayIPcLm2EEEEviT0_T1_)
        /*0078*/ 	.short	0x0210
        /*007a*/ 	.short	0x0018


	//----- nvinfo : EIATTR_SW_WAR
	.align		4
.L_1129:
        /*007c*/ 	.byte	0x04, 0x36
        /*007e*/ 	.short	(.L_1131 - .L_1130)
.L_1130:
        /*0080*/ 	.word	0x00000008
.L_1131:


//--------------------- .nv.info._ZN2at6native18elementwise_kernelILi128ELi4EZNS0_15gpu_kernel_implIZZZNS0_33launch_log_sigmoid_forward_kernelERNS_18TensorIteratorBaseEENKUlvE_clEvENKUlvE1_clEvEUlN3c104HalfEE_EEvS4_RKT_EUliE_EEviT1_ --------------------------
	.section	.nv.info._ZN2at6native18elementwise_kernelILi128ELi4EZNS0_15gpu_kernel_implIZZZNS0_33launch_log_sigmoid_forward_kernelERNS_18TensorIteratorBaseEENKUlvE_clEvENKUlvE1_clEvEUlN3c104HalfEE_EEvS4_RKT_EUliE_EEviT1_,"",@"SHT_CUDA_INFO"
	.sectionflags	@""
	.align	4


	//----- nvinfo : EIATTR_CUDA_API_VERSION
	.align		4
        /*0000*/ 	.byte	0x04, 0x37
        /*0002*/ 	.short	(.L_1133 - .L_1132)
.L_1132:
        /*0004*/ 	.word	0x00000082


	//----- nvinfo : EIATTR_KPARAM_INFO
	.align		4
.L_1133:
        /*0008*/ 	.byte	0x04, 0x17
        /*000a*/ 	.short	(.L_1135 - .L_1134)
.L_1134:
        /*000c*/ 	.word	0x00000000
        /*0010*/ 	.short	0x0001
        /*0012*/ 	.short	0x0008
        /*0014*/ 	.byte	0x00, 0xf0, 0x61, 0x08


	//----- nvinfo : EIATTR_KPARAM_INFO
	.align		4
.L_1135:
        /*0018*/ 	.byte	0x04, 0x17
        /*001a*/ 	.short	(.L_1137 - .L_1136)
.L_1136:
        /*001c*/ 	.word	0x00000000
        /*0020*/ 	.short	0x0000
        /*0022*/ 	.short	0x0000
        /*0024*/ 	.byte	0x00, 0xf0, 0x11, 0x00


	//----- nvinfo : EIATTR_SPARSE_MMA_MASK
	.align		4
.L_1137:
        /*0028*/ 	.byte	0x03, 0x50
        /*002a*/ 	.short	0x0000


	//----- nvinfo : EIATTR_MAXREG_COUNT
	.align		4
        /*002c*/ 	.byte	0x03, 0x1b
        /*002e*/ 	.short	0x0080


	//----- nvinfo : EIATTR_EXTERNS
	.align		4
        /*0030*/ 	.byte	0x04, 0x0f
        /*0032*/ 	.short	(.L_1139 - .L_1138)


	//   ....[0]....
	.align		4
.L_1138:
        /*0034*/ 	.word	index@(__assertfail)


	//----- nvinfo : EIATTR_MERCURY_ISA_VERSION
	.align		4
.L_1139:
        /*0038*/ 	.byte	0x03, 0x5f
        /*003a*/ 	.short	0x0101


	//----- nvinfo : EIATTR_SYSCALL_OFFSETS
	.align		4
        /*003c*/ 	.byte	0x04, 0x46
        /*003e*/ 	.short	(.L_1141 - .L_1140)


	//   ....[0]....
.L_1140:
        /*0040*/ 	.word	0x000022d0


	//   ....[1]....
        /*0044*/ 	.word	0x00003480


	//   ....[2]....
        /*0048*/ 	.word	0x00005790


	//   ....[3]....
        /*004c*/ 	.word	0x00006940


	//   ....[4]....
        /*0050*/ 	.word	0x00008c40


	//   ....[5]....
        /*0054*/ 	.word	0x00009df0


	//   ....[6]....
        /*0058*/ 	.word	0x0000c0e0


	//   ....[7]....
        /*005c*/ 	.word	0x0000d290


	//----- nvinfo : EIATTR_EXIT_INSTR_OFFSETS
	.align		4
.L_1141:
        /*0060*/ 	.byte	0x04, 0x1c
        /*0062*/ 	.short	(.L_1143 - .L_1142)


	//   ....[0]....
.L_1142:
        /*0064*/ 	.word	0x00009ec0


	//   ....[1]....
        /*0068*/ 	.word	0x0000c4c0


	//   ....[2]....
        /*006c*/ 	.word	0x0000c500


	//   ....[3]....
        /*0070*/ 	.word	0x0000c5a0


	//   ....[4]....
        /*0074*/ 	.word	0x0000c5e0


	//   ....[5]....
        /*0078*/ 	.word	0x0000c620


	//   ....[6]....
        /*007c*/ 	.word	0x0000c6b0


	//   ....[7]....
        /*0080*/ 	.word	0x0000c6d0


	//   ....[8]....
        /*0084*/ 	.word	0x0000c770


	//   ....[9]....
        /*0088*/ 	.word	0x0000c7c0


	//   ....[10]....
        /*008c*/ 	.word	0x0000c810


	//   ....[11]....
        /*0090*/ 	.word	0x0000c8e0


	//   ....[12]....
        /*0094*/ 	.word	0x0000c940


	//   ....[13]....
        /*0098*/ 	.word	0x0000cad0


	//   ....[14]....
        /*009c*/ 	.word	0x0000cc30


	//   ....[15]....
        /*00a0*/ 	.word	0x0000cc70


	//   ....[16]....
        /*00a4*/ 	.word	0x0000cd30


	//   ....[17]....
        /*00a8*/ 	.word	0x0000ceb0


	//   ....[18]....
        /*00ac*/ 	.word	0x0000d030


	//   ....[19]....
        /*00b0*/ 	.word	0x0000d190


	//   ....[20]....
        /*00b4*/ 	.word	0x0000d2a0


	//   ....[21]....
        /*00b8*/ 	.word	0x0000d2e0


	//   ....[22]....
        /*00bc*/ 	.word	0x0000d320


	//----- nvinfo : EIATTR_MAX_THREADS
	.align		4
.L_1143:
        /*00c0*/ 	.byte	0x04, 0x05
        /*00c2*/ 	.short	(.L_1145 - .L_1144)
.L_1144:
        /*00c4*/ 	.word	0x00000080
        /*00c8*/ 	.word	0x00000001
        /*00cc*/ 	.word	0x00000001


	//----- nvinfo : EIATTR_CRS_STACK_SIZE
	.align		4
.L_1145:
        /*00d0*/ 	.byte	0x04, 0x1e
        /*00d2*/ 	.short	(.L_1147 - .L_1146)
.L_1146:
        /*00d4*/ 	.word	0x00000000


	//----- nvinfo : EIATTR_CBANK_PARAM_SIZE
	.align		4
.L_1147:
        /*00d8*/ 	.byte	0x03, 0x19
        /*00da*/ 	.short	0x0220


	//----- nvinfo : EIATTR_PARAM_CBANK
	.align		4
        /*00dc*/ 	.byte	0x04, 0x0a
        /*00de*/ 	.short	(.L_1149 - .L_1148)
	.align		4
.L_1148:
        /*00e0*/ 	.word	index@(.nv.constant0._ZN2at6native18elementwise_kernelILi128ELi4EZNS0_15gpu_kernel_implIZZZNS0_33launch_log_sigmoid_forward_kernelERNS_18TensorIteratorBaseEENKUlvE_clEvENKUlvE1_clEvEUlN3c104HalfEE_EEvS4_RKT_EUliE_EEviT1_)
        /*00e4*/ 	.short	0x0210
        /*00e6*/ 	.short	0x0220


	//----- nvinfo : EIATTR_SW_WAR
	.align		4
.L_1149:
        /*00e8*/ 	.byte	0x04, 0x36
        /*00ea*/ 	.short	(.L_1151 - .L_1150)
.L_1150:
        /*00ec*/ 	.word	0x00000008
.L_1151:


//--------------------- .nv.info._ZN2at6native27unrolled_elementwise_kernelIZZZNS0_33launch_log_sigmoid_forward_kernelERNS_18TensorIteratorBaseEENKUlvE_clEvENKUlvE1_clEvEUlN3c104HalfEE_St5arrayIPcLm2EELi4E23TrivialOffsetCalculatorILi1EjESD_NS0_6memory12LoadWithCastILi1EEENSE_13StoreWithCastILi1EEEEEviT_T0_T2_T3_T4_T5_ --------------------------
	.section	.nv.info._ZN2at6native27unrolled_elementwise_kernelIZZZNS0_33launch_log_sigmoid_forward_kernelERNS_18TensorIteratorBaseEENKUlvE_clEvENKUlvE1_clEvEUlN3c104HalfEE_St5arrayIPcLm2EELi4E23TrivialOffsetCalculatorILi1EjESD_NS0_6memory12LoadWithCastILi1EEENSE_13StoreWithCastILi1EEEEEviT_T0_T2_T3_T4_T5_,"",@"SHT_CUDA_INFO"
	.sectionflags	@""
	.align	4


	//----- nvinfo : EIATTR_CUDA_API_VERSION
	.align		4
        /*0000*/ 	.byte	0x04, 0x37
        /*0002*/ 	.short	(.L_1153 - .L_1152)
.L_1152:
        /*0004*/ 	.word	0x00000082


	//----- nvinfo : EIATTR_KPARAM_INFO
	.align		4
.L_1153:
        /*0008*/ 	.byte	0x04, 0x17
        /*000a*/ 	.short	(.L_1155 - .L_1154)
.L_1154:
        /*000c*/ 	.word	0x00000000
        /*0010*/ 	.short	0x0006
        /*0012*/ 	.short	0x0024
        /*0014*/ 	.byte	0x00, 0xf0, 0x21, 0x00


	//----- nvinfo : EIATTR_KPARAM_INFO
	.align		4
.L_1155:
        /*0018*/ 	.byte	0x04, 0x17
        /*001a*/ 	.short	(.L_1157 - .L_1156)
.L_1156:
        /*001c*/ 	.word	0x00000000
        /*0020*/ 	.short	0x0005
        /*0022*/ 	.short	0x001c
        /*0024*/ 	.byte	0x00, 0xf0, 0x21, 0x00


	//----- nvinfo : EIATTR_KPARAM_INFO
	.align		4
.L_1157:
        /*0028*/ 	.byte	0x04, 0x17
        /*002a*/ 	.short	(.L_1159 - .L_1158)
.L_1158:
        /*002c*/ 	.word	0x00000000
        /*0030*/ 	.short	0x0004
        /*0032*/ 	.short	0x0019
        /*0034*/ 	.byte	0x00, 0xf0, 0x05, 0x00


	//----- nvinfo : EIATTR_KPARAM_INFO
	.align		4
.L_1159:
        /*0038*/ 	.byte	0x04, 0x17
        /*003a*/ 	.short	(.L_1161 - .L_1160)
.L_1160:
        /*003c*/ 	.word	0x00000000
        /*0040*/ 	.short	0x0003
        /*0042*/ 	.short	0x0018
        /*0044*/ 	.byte	0x00, 0xf0, 0x05, 0x00


	//----- nvinfo : EIATTR_KPARAM_INFO
	.align		4
.L_1161:
        /*0048*/ 	.byte	0x04, 0x17
        /*004a*/ 	.short	(.L_1163 - .L_1162)
.L_1162:
        /*004c*/ 	.word	0x00000000
        /*0050*/ 	.short	0x0002
        /*0052*/ 	.short	0x0008
        /*0054*/ 	.byte	0x00, 0xf0, 0x41, 0x00


	//----- nvinfo : EIATTR_KPARAM_INFO
	.align		4
.L_1163:
        /*0058*/ 	.byte	0x04, 0x17
        /*005a*/ 	.short	(.L_1165 - .L_1164)
.L_1164:
        /*005c*/ 	.word	0x00000000
        /*0060*/ 	.short	0x0001
        /*0062*/ 	.short	0x0004
        /*0064*/ 	.byte	0x00, 0xf0, 0x05, 0x00


	//----- nvinfo : EIATTR_KPARAM_INFO
	.align		4
.L_1165:
        /*0068*/ 	.byte	0x04, 0x17
        /*006a*/ 	.short	(.L_1167 - .L_1166)
.L_1166:
        /*006c*/ 	.word	0x00000000
        /*0070*/ 	.short	0x0000
        /*0072*/ 	.short	0x0000
        /*0074*/ 	.byte	0x00, 0xf0, 0x11, 0x00


	//----- nvinfo : EIATTR_SPARSE_MMA_MASK
	.align		4
.L_1167:
        /*0078*/ 	.byte	0x03, 0x50
        /*007a*/ 	.short	0x0000


	//----- nvinfo : EIATTR_MAXREG_COUNT
	.align		4
        /*007c*/ 	.byte	0x03, 0x1b
        /*007e*/ 	.short	0x00ff


	//----- nvinfo : EIATTR_EXTERNS
	.align		4
        /*0080*/ 	.byte	0x04, 0x0f
        /*0082*/ 	.short	(.L_1169 - .L_1168)


	//   ....[0]....
	.align		4
.L_1168:
        /*0084*/ 	.word	index@(__assertfail)


	//----- nvinfo : EIATTR_MERCURY_ISA_VERSION
	.align		4
.L_1169:
        /*0088*/ 	.byte	0x03, 0x5f
        /*008a*/ 	.short	0x0101


	//----- nvinfo : EIATTR_SYSCALL_OFFSETS
	.align		4
        /*008c*/ 	.byte	0x04, 0x46
        /*008e*/ 	.short	(.L_1171 - .L_1170)


	//   ....[0]....
.L_1170:
        /*0090*/ 	.word	0x000010b0


	//   ....[1]....
        /*0094*/ 	.word	0x000021c0


	//   ....[2]....
        /*0098*/ 	.word	0x000032d0


	//   ....[3]....
        /*009c*/ 	.word	0x000043c0


	//   ....[4]....
        /*00a0*/ 	.word	0x00005f80


	//   ....[5]....
        /*00a4*/ 	.word	0x00006fa0


	//   ....[6]....
        /*00a8*/ 	.word	0x00007f80


	//   ....[7]....
        /*00ac*/ 	.word	0x00008f60


	//----- nvinfo : EIATTR_EXIT_INSTR_OFFSETS
	.align		4
.L_1171:
        /*00b0*/ 	.byte	0x04, 0x1c
        /*00b2*/ 	.short	(.L_1173 - .L_1172)


	//   ....[0]....
.L_1172:
        /*00b4*/ 	.word	0x00008040


	//   ....[1]....
        /*00b8*/ 	.word	0x00008190


	//   ....[2]....
        /*00bc*/ 	.word	0x000081d0


	//   ....[3]....
        /*00c0*/ 	.word	0x00008270


	//   ....[4]....
        /*00c4*/ 	.word	0x000082b0


	//   ....[5]....
        /*00c8*/ 	.word	0x000082f0


	//   ....[6]....
        /*00cc*/ 	.word	0x00008380


	//   ....[7]....
        /*00d0*/ 	.word	0x000083a0


	//   ....[8]....
        /*00d4*/ 	.word	0x00008440


	//   ....[9]....
        /*00d8*/ 	.word	0x00008490


	//   ....[10]....
        /*00dc*/ 	.word	0x000084e0


	//   ....[11]....
        /*00e0*/ 	.word	0x000085b0


	//   ....[12]....
        /*00e4*/ 	.word	0x00008610


	//   ....[13]....
        /*00e8*/ 	.word	0x000087a0


	//   ....[14]....
        /*00ec*/ 	.word	0x00008900


	//   ....[15]....
        /*00f0*/ 	.word	0x00008940


	//   ....[16]....
        /*00f4*/ 	.word	0x00008a00


	//   ....[17]....
        /*00f8*/ 	.word	0x00008b80


	//   ....[18]....
        /*00fc*/ 	.word	0x00008d00


	//   ....[19]....
        /*0100*/ 	.word	0x00008e60


	//   ....[20]....
        /*0104*/ 	.word	0x00008f70


	//   ....[21]....
        /*0108*/ 	.word	0x00008fb0


	//   ....[22]....
        /*010c*/ 	.word	0x00008ff0


	//----- nvinfo : EIATTR_MAX_THREADS
	.align		4
.L_1173:
        /*0110*/ 	.byte	0x04, 0x05
        /*0112*/ 	.short	(.L_1175 - .L_1174)
.L_1174:
        /*0114*/ 	.word	0x00000080
        /*0118*/ 	.word	0x00000001
        /*011c*/ 	.word	0x00000001


	//----- nvinfo : EIATTR_CRS_STACK_SIZE
	.align		4
.L_1175:
        /*0120*/ 	.byte	0x04, 0x1e
        /*0122*/ 	.short	(.L_1177 - .L_1176)
.L_1176:
        /*0124*/ 	.word	0x00000000


	//----- nvinfo : EIATTR_CBANK_PARAM_SIZE
	.align		4
.L_1177:
        /*0128*/ 	.byte	0x03, 0x19
        /*012a*/ 	.short	0x002c


	//----- nvinfo : EIATTR_PARAM_CBANK
	.align		4
        /*012c*/ 	.byte	0x04, 0x0a
        /*012e*/ 	.short	(.L_1179 - .L_1178)
	.align		4
.L_1178:
        /*0130*/ 	.word	index@(.nv.constant0._ZN2at6native27unrolled_elementwise_kernelIZZZNS0_33launch_log_sigmoid_forward_kernelERNS_18TensorIteratorBaseEENKUlvE_clEvENKUlvE1_clEvEUlN3c104HalfEE_St5arrayIPcLm2EELi4E23TrivialOffsetCalculatorILi1EjESD_NS0_6memory12LoadWithCastILi1EEENSE_13StoreWithCastILi1EEEEEviT_T0_T2_T3_T4_T5_)
        /*0134*/ 	.short	0x0210
        /*0136*/ 	.short	0x002c


	//----- nvinfo : EIATTR_SW_WAR
	.align		4
.L_1179:
        /*0138*/ 	.byte	0x04, 0x36
        /*013a*/ 	.short	(.L_1181 - .L_1180)
.L_1180:
        /*013c*/ 	.word	0x00000008
.L_1181:


//--------------------- .nv.info._ZN2at6native18elementwise_kernelILi128ELi4EZNS0_22gpu_kernel_impl_nocastIZZZNS0_33launch_log_sigmoid_forward_kernelERNS_18TensorIteratorBaseEENKUlvE_clEvENKUlvE1_clEvEUlN3c104HalfEE_EEvS4_RKT_EUliE_EEviT1_ --------------------------
	.section	.nv.info._ZN2at6native18elementwise_kernelILi128ELi4EZNS0_22gpu_kernel_impl_nocastIZZZNS0_33launch_log_sigmoid_forward_kernelERNS_18TensorIteratorBaseEENKUlvE_clEvENKUlvE1_clEvEUlN3c104HalfEE_EEvS4_RKT_EUliE_EEviT1_,"",@"SHT_CUDA_INFO"
	.sectionflags	@""
	.align	4


	//----- nvinfo : EIATTR_CUDA_API_VERSION
	.align		4
        /*0000*/ 	.byte	0x04, 0x37
        /*0002*/ 	.short	(.L_1183 - .L_1182)
.L_1182:
        /*0004*/ 	.word	0x00000082


	//----- nvinfo : EIATTR_KPARAM_INFO
	.align		4
.L_1183:
        /*0008*/ 	.byte	0x04, 0x17
        /*000a*/ 	.short	(.L_1185 - .L_1184)
.L_1184:
        /*000c*/ 	.word	0x00000000
        /*0010*/ 	.short	0x0001
        /*0012*/ 	.short	0x0008
        /*0014*/ 	.byte	0x00, 0xf0, 0x61, 0x08


	//----- nvinfo : EIATTR_KPARAM_INFO
	.align		4
.L_1185:
        /*0018*/ 	.byte	0x04, 0x17
        /*001a*/ 	.short	(.L_1187 - .L_1186)
.L_1186:
        /*001c*/ 	.word	0x00000000
        /*0020*/ 	.short	0x0000
        /*0022*/ 	.short	0x0000
        /*0024*/ 	.byte	0x00, 0xf0, 0x11, 0x00


	//----- nvinfo : EIATTR_SPARSE_MMA_MASK
	.align		4
.L_1187:
        /*0028*/ 	.byte	0x03, 0x50
        /*002a*/ 	.short	0x0000


	//----- nvinfo : EIATTR_MAXREG_COUNT
	.align		4
        /*002c*/ 	.byte	0x03, 0x1b
        /*002e*/ 	.short	0x0080


	//----- nvinfo : EIATTR_MERCURY_ISA_VERSION
	.align		4
        /*0030*/ 	.byte	0x03, 0x5f
        /*0032*/ 	.short	0x0101


	//----- nvinfo : EIATTR_EXIT_INSTR_OFFSETS
	.align		4
        /*0034*/ 	.byte	0x04, 0x1c
        /*0036*/ 	.short	(.L_1189 - .L_1188)


	//   ....[0]....
.L_1188:
        /*0038*/ 	.word	0x00004260


	//   ....[1]....
        /*003c*/ 	.word	0x00005820


	//----- nvinfo : EIATTR_MAX_THREADS
	.align		4
.L_1189:
        /*0040*/ 	.byte	0x04, 0x05
        /*0042*/ 	.short	(.L_1191 - .L_1190)
.L_1190:
        /*0044*/ 	.word	0x00000080
        /*0048*/ 	.word	0x00000001
        /*004c*/ 	.word	0x00000001


	//----- nvinfo : EIATTR_CRS_STACK_SIZE
	.align		4
.L_1191:
        /*0050*/ 	.byte	0x04, 0x1e
        /*0052*/ 	.short	(.L_1193 - .L_1192)
.L_1192:
        /*0054*/ 	.word	0x00000000


	//----- nvinfo : EIATTR_CBANK_PARAM_SIZE
	.align		4
.L_1193:
        /*0058*/ 	.byte	0x03, 0x19
        /*005a*/ 	.short	0x0220


	//----- nvinfo : EIATTR_PARAM_CBANK
	.align		4
        /*005c*/ 	.byte	0x04, 0x0a
        /*005e*/ 	.short	(.L_1195 - .L_1194)
	.align		4
.L_1194:
        /*0060*/ 	.word	index@(.nv.constant0._ZN2at6native18elementwise_kernelILi128ELi4EZNS0_22gpu_kernel_impl_nocastIZZZNS0_33launch_log_sigmoid_forward_kernelERNS_18TensorIteratorBaseEENKUlvE_clEvENKUlvE1_clEvEUlN3c104HalfEE_EEvS4_RKT_EUliE_EEviT1_)
        /*0064*/ 	.short	0x0210
        /*0066*/ 	.short	0x0220


	//----- nvinfo : EIATTR_SW_WAR
	.align		4
.L_1195:
        /*0068*/ 	.byte	0x04, 0x36
        /*006a*/ 	.short	(.L_1197 - .L_1196)
.L_1196:
        /*006c*/ 	.word	0x00000008
.L_1197:


//--------------------- .nv.info._ZN2at6native27unrolled_elementwise_kernelIZZZNS0_33launch_log_sigmoid_forward_kernelERNS_18TensorIteratorBaseEENKUlvE_clEvENKUlvE1_clEvEUlN3c104HalfEE_St5arrayIPcLm2EELi4E23TrivialOffsetCalculatorILi1EjESD_NS0_6memory15LoadWithoutCastENSE_16StoreWithoutCastEEEviT_T0_T2_T3_T4_T5_ --------------------------
	.section	.nv.info._ZN2at6native27unrolled_elementwise_kernelIZZZNS0_33launch_log_sigmoid_forward_kernelERNS_18TensorIteratorBaseEENKUlvE_clEvENKUlvE1_clEvEUlN3c104HalfEE_St5arrayIPcLm2EELi4E23TrivialOffsetCalculatorILi1EjESD_NS0_6memory15LoadWithoutCastENSE_16StoreWithoutCastEEEviT_T0_T2_T3_T4_T5_,"",@"SHT_CUDA_INFO"
	.sectionflags	@""
	.align	4


	//----- nvinfo : EIATTR_CUDA_API_VERSION
	.align		4
        /*0000*/ 	.byte	0x04, 0x37
        /*0002*/ 	.short	(.L_1199 - .L_1198)
.L_1198:
        /*0004*/ 	.word	0x00000082


	//----- nvinfo : EIATTR_KPARAM_INFO
	.align		4
.L_1199:
        /*0008*/ 	.byte	0x04, 0x17
        /*000a*/ 	.short	(.L_1201 - .L_1200)
.L_1200:
        /*000c*/ 	.word	0x00000000
        /*0010*/ 	.short	0x0006
        /*0012*/ 	.short	0x001b
        /*0014*/ 	.byte	0x00, 0xf0, 0x05, 0x00


	//----- nvinfo : EIATTR_KPARAM_INFO
	.align		4
.L_1201:
        /*0018*/ 	.byte	0x04, 0x17
        /*001a*/ 	.short	(.L_1203 - .L_1202)
.L_1202:
        /*001c*/ 	.word	0x00000000
        /*0020*/ 	.short	0x0005
        /*0022*/ 	.short	0x001a
        /*0024*/ 	.byte	0x00, 0xf0, 0x05, 0x00


	//----- nvinfo : EIATTR_KPARAM_INFO
	.align		4
.L_1203:
        /*0028*/ 	.byte	0x04, 0x17
        /*002a*/ 	.short	(.L_1205 - .L_1204)
.L_1204:
        /*002c*/ 	.word	0x00000000
        /*0030*/ 	.short	0x0004
        /*0032*/ 	.short	0x0019
        /*0034*/ 	.byte	0x00, 0xf0, 0x05, 0x00


	//----- nvinfo : EIATTR_KPARAM_INFO
	.align		4
.L_1205:
        /*0038*/ 	.byte	0x04, 0x17
        /*003a*/ 	.short	(.L_1207 - .L_1206)
.L_1206:
        /*003c*/ 	.word	0x00000000
        /*0040*/ 	.short	0x0003
        /*0042*/ 	.short	0x0018
        /*0044*/ 	.byte	0x00, 0xf0, 0x05, 0x00


	//----- nvinfo : EIATTR_KPARAM_INFO
	.align		4
.L_1207:
        /*0048*/ 	.byte	0x04, 0x17
        /*004a*/ 	.short	(.L_1209 - .L_1208)
.L_1208:
        /*004c*/ 	.word	0x00000000
        /*0050*/ 	.short	0x0002
        /*0052*/ 	.short	0x0008
        /*0054*/ 	.byte	0x00, 0xf0, 0x41, 0x00


	//----- nvinfo : EIATTR_KPARAM_INFO
	.align		4
.L_1209:
        /*0058*/ 	.byte	0x04, 0x17
        /*005a*/ 	.short	(.L_1211 - .L_1210)
.L_1210:
        /*005c*/ 	.word	0x00000000
        /*0060*/ 	.short	0x0001
        /*0062*/ 	.short	0x0004
        /*0064*/ 	.byte	0x00, 0xf0, 0x05, 0x00


	//----- nvinfo : EIATTR_KPARAM_INFO
	.align		4
.L_1211:
        /*0068*/ 	.byte	0x04, 0x17
        /*006a*/ 	.short	(.L_1213 - .L_1212)
.L_1212:
        /*006c*/ 	.word	0x00000000
        /*0070*/ 	.short	0x0000
        /*0072*/ 	.short	0x0000
        /*0074*/ 	.byte	0x00, 0xf0, 0x11, 0x00


	//----- nvinfo : EIATTR_SPARSE_MMA_MASK
	.align		4
.L_1213:
        /*0078*/ 	.byte	0x03, 0x50
        /*007a*/ 	.short	0x0000


	//----- nvinfo : EIATTR_MAXREG_COUNT
	.align		4
        /*007c*/ 	.byte	0x03, 0x1b
        /*007e*/ 	.short	0x00ff


	//----- nvinfo : EIATTR_MERCURY_ISA_VERSION
	.align		4
        /*0080*/ 	.byte	0x03, 0x5f
        /*0082*/ 	.short	0x0101


	//----- nvinfo : EIATTR_EXIT_INSTR_OFFSETS
	.align		4
        /*0084*/ 	.byte	0x04, 0x1c
        /*0086*/ 	.short	(.L_1215 - .L_1214)


	//   ....[0]....
.L_1214:
        /*0088*/ 	.word	0x00000de0


	//   ....[1]....
        /*008c*/ 	.word	0x00000e30


	//----- nvinfo : EIATTR_MAX_THREADS
	.align		4
.L_1215:
        /*0090*/ 	.byte	0x04, 0x05
        /*0092*/ 	.short	(.L_1217 - .L_1216)
.L_1216:
        /*0094*/ 	.word	0x00000080
        /*0098*/ 	.word	0x00000001
        /*009c*/ 	.word	0x00000001


	//----- nvinfo : EIATTR_CRS_STACK_SIZE
	.align		4
.L_1217:
        /*00a0*/ 	.byte	0x04, 0x1e
        /*00a2*/ 	.short	(.L_1219 - .L_1218)
.L_1218:
        /*00a4*/ 	.word	0x00000000


	//----- nvinfo : EIATTR_CBANK_PARAM_SIZE
	.align		4
.L_1219:
        /*00a8*/ 	.byte	0x03, 0x19
        /*00aa*/ 	.short	0x001c


	//----- nvinfo : EIATTR_PARAM_CBANK
	.align		4
        /*00ac*/ 	.byte	0x04, 0x0a
        /*00ae*/ 	.short	(.L_1221 - .L_1220)
	.align		4
.L_1220:
        /*00b0*/ 	.word	index@(.nv.constant0._ZN2at6native27unrolled_elementwise_kernelIZZZNS0_33launch_log_sigmoid_forward_kernelERNS_18TensorIteratorBaseEENKUlvE_clEvENKUlvE1_clEvEUlN3c104HalfEE_St5arrayIPcLm2EELi4E23TrivialOffsetCalculatorILi1EjESD_NS0_6memory15LoadWithoutCastENSE_16StoreWithoutCastEEEviT_T0_T2_T3_T4_T5_)
        /*00b4*/ 	.short	0x0210
        /*00b6*/ 	.short	0x001c


	//----- nvinfo : EIATTR_SW_WAR
	.align		4
.L_1221:
        /*00b8*/ 	.byte	0x04, 0x36
        /*00ba*/ 	.short	(.L_1223 - .L_1222)
.L_1222:
        /*00bc*/ 	.word	0x00000008
.L_1223:


//--------------------- .nv.info._ZN2at6native29vectorized_elementwise_kernelILi2EZZZNS0_33launch_log_sigmoid_forward_kernelERNS_18TensorIteratorBaseEENKUlvE_clEvENKUlvE1_clEvEUlN3c104HalfEE_St5arrayIPcLm2EEEEviT0_T1_ --------------------------
	.section	.nv.info._ZN2at6native29vectorized_elementwise_kernelILi2EZZZNS0_33launch_log_sigmoid_forward_kernelERNS_18TensorIteratorBaseEENKUlvE_clEvENKUlvE1_clEvEUlN3c104HalfEE_St5arrayIPcLm2EEEEviT0_T1_,"",@"SHT_CUDA_INFO"
	.sectionflags	@""
	.align	4


	//----- nvinfo : EIATTR_CUDA_API_VERSION
	.align		4
        /*0000*/ 	.byte	0x04, 0x37
        /*0002*/ 	.short	(.L_1225 - .L_1224)
.L_1224:
        /*0004*/ 	.word	0x00000082


	//----- nvinfo : EIATTR_KPARAM_INFO
	.align		4
.L_1225:
        /*0008*/ 	.byte	0x04, 0x17
        /*000a*/ 	.short	(.L_1227 - .L_1226)
.L_1226:
        /*000c*/ 	.word	0x00000000
        /*0010*/ 	.short	0x0002
        /*0012*/ 	.short	0x0008
        /*0014*/ 	.byte	0x00, 0xf0, 0x41, 0x00


	//----- nvinfo : EIATTR_KPARAM_INFO
	.align		4
.L_1227:
        /*0018*/ 	.byte	0x04, 0x17
        /*001a*/ 	.short	(.L_1229 - .L_1228)
.L_1228:
        /*001c*/ 	.word	0x00000000
        /*0020*/ 	.short	0x0001
        /*0022*/ 	.short	0x0004
        /*0024*/ 	.byte	0x00, 0xf0, 0x05, 0x00


	//----- nvinfo : EIATTR_KPARAM_INFO
	.align		4
.L_1229:
        /*0028*/ 	.byte	0x04, 0x17
        /*002a*/ 	.short	(.L_1231 - .L_1230)
.L_1230:
        /*002c*/ 	.word	0x00000000
        /*0030*/ 	.short	0x0000
        /*0032*/ 	.short	0x0000
        /*0034*/ 	.byte	0x00, 0xf0, 0x11, 0x00


	//----- nvinfo : EIATTR_SPARSE_MMA_MASK
	.align		4
.L_1231:
        /*0038*/ 	.byte	0x03, 0x50
        /*003a*/ 	.short	0x0000


	//----- nvinfo : EIATTR_MAXREG_COUNT
	.align		4
        /*003c*/ 	.byte	0x03, 0x1b
        /*003e*/ 	.short	0x00ff


	//----- nvinfo : EIATTR_MERCURY_ISA_VERSION
	.align		4
        /*0040*/ 	.byte	0x03, 0x5f
        /*0042*/ 	.short	0x0101


	//----- nvinfo : EIATTR_EXIT_INSTR_OFFSETS
	.align		4
        /*0044*/ 	.byte	0x04, 0x1c
        /*0046*/ 	.short	(.L_1233 - .L_1232)


	//   ....[0]....
.L_1232:
        /*0048*/ 	.word	0x000012d0


	//   ....[1]....
        /*004c*/ 	.word	0x00002ea0


	//   ....[2]....
        /*0050*/ 	.word	0x00002ef0


	//----- nvinfo : EIATTR_MAX_THREADS
	.align		4
.L_1233:
        /*0054*/ 	.byte	0x04, 0x05
        /*0056*/ 	.short	(.L_1235 - .L_1234)
.L_1234:
        /*0058*/ 	.word	0x00000080
        /*005c*/ 	.word	0x00000001
        /*0060*/ 	.word	0x00000001


	//----- nvinfo : EIATTR_CRS_STACK_SIZE
	.align		4
.L_1235:
        /*0064*/ 	.byte	0x04, 0x1e
        /*0066*/ 	.short	(.L_1237 - .L_1236)
.L_1236:
        /*0068*/ 	.word	0x00000000


	//----- nvinfo : EIATTR_CBANK_PARAM_SIZE
	.align		4
.L_1237:
        /*006c*/ 	.byte	0x03, 0x19
        /*006e*/ 	.short	0x0018


	//----- nvinfo : EIATTR_PARAM_CBANK
	.align		4
        /*0070*/ 	.byte	0x04, 0x0a
        /*0072*/ 	.short	(.L_1239 - .L_1238)
	.align		4
.L_1238:
        /*0074*/ 	.word	index@(.nv.constant0._ZN2at6native29vectorized_elementwise_kernelILi2EZZZNS0_33launch_log_sigmoid_forward_kernelERNS_18TensorIteratorBaseEENKUlvE_clEvENKUlvE1_clEvEUlN3c104HalfEE_St5arrayIPcLm2EEEEviT0_T1_)
        /*0078*/ 	.short	0x0210
        /*007a*/ 	.short	0x0018


	//----- nvinfo : EIATTR_SW_WAR
	.align		4
.L_1239:
        /*007c*/ 	.byte	0x04, 0x36
        /*007e*/ 	.short	(.L_1241 - .L_1240)
.L_1240:
        /*0080*/ 	.word	0x00000008
.L_1241:


//--------------------- .nv.info._ZN2at6native29vectorized_elementwise_kernelILi4EZZZNS0_33launch_log_sigmoid_forward_kernelERNS_18TensorIteratorBaseEENKUlvE_clEvENKUlvE1_clEvEUlN3c104HalfEE_St5arrayIPcLm2EEEEviT0_T1_ --------------------------
	.section	.nv.info._ZN2at6native29vectorized_elementwise_kernelILi4EZZZNS0_33launch_log_sigmoid_forward_kernelERNS_18TensorIteratorBaseEENKUlvE_clEvENKUlvE1_clEvEUlN3c104HalfEE_St5arrayIPcLm2EEEEviT0_T1_,"",@"SHT_CUDA_INFO"
	.sectionflags	@""
	.align	4


	//----- nvinfo : EIATTR_CUDA_API_VERSION
	.align		4
        /*0000*/ 	.byte	0x04, 0x37
        /*0002*/ 	.short	(.L_1243 - .L_1242)
.L_1242:
        /*0004*/ 	.word	0x00000082


	//----- nvinfo : EIATTR_KPARAM_INFO
	.align		4
.L_1243:
        /*0008*/ 	.byte	0x04, 0x17
        /*000a*/ 	.short	(.L_1245 - .L_1244)
.L_1244:
        /*000c*/ 	.word	0x00000000
        /*0010*/ 	.short	0x0002
        /*0012*/ 	.short	0x0008
        /*0014*/ 	.byte	0x00, 0xf0, 0x41, 0x00


	//----- nvinfo : EIATTR_KPARAM_INFO
	.align		4
.L_1245:
        /*0018*/ 	.byte	0x04, 0x17
        /*001a*/ 	.short	(.L_1247 - .L_1246)
.L_1246:
        /*001c*/ 	.word	0x00000000
        /*0020*/ 	.short	0x0001
        /*0022*/ 	.short	0x0004
        /*0024*/ 	.byte	0x00, 0xf0, 0x05, 0x00


	//----- nvinfo : EIATTR_KPARAM_INFO
	.align		4
.L_1247:
        /*0028*/ 	.byte	0x04, 0x17
        /*002a*/ 	.short	(.L_1249 - .L_1248)
.L_1248:
        /*002c*/ 	.word	0x00000000
        /*0030*/ 	.short	0x0000
        /*0032*/ 	.short	0x0000
        /*0034*/ 	.byte	0x00, 0xf0, 0x11, 0x00


	//----- nvinfo : EIATTR_SPARSE_MMA_MASK
	.align		4
.L_1249:
        /*0038*/ 	.byte	0x03, 0x50
        /*003a*/ 	.short	0x0000


	//----- nvinfo : EIATTR_MAXREG_COUNT
	.align		4
        /*003c*/ 	.byte	0x03, 0x1b
        /*003e*/ 	.short	0x00ff


	//----- nvinfo : EIATTR_MERCURY_ISA_VERSION
	.align		4
        /*0040*/ 	.byte	0x03, 0x5f
        /*0042*/ 	.short	0x0101


	//----- nvinfo : EIATTR_EXIT_INSTR_OFFSETS
	.align		4
        /*0044*/ 	.byte	0x04, 0x1c
        /*0046*/ 	.short	(.L_1251 - .L_1250)


	//   ....[0]....
.L_1250:
        /*0048*/ 	.word	0x00001290


	//   ....[1]....
        /*004c*/ 	.word	0x00002e70


	//   ....[2]....
        /*0050*/ 	.word	0x00002ec0


	//----- nvinfo : EIATTR_MAX_THREADS
	.align		4
.L_1251:
        /*0054*/ 	.byte	0x04, 0x05
        /*0056*/ 	.short	(.L_1253 - .L_1252)
.L_1252:
        /*0058*/ 	.word	0x00000080
        /*005c*/ 	.word	0x00000001
        /*0060*/ 	.word	0x00000001


	//----- nvinfo : EIATTR_CRS_STACK_SIZE
	.align		4
.L_1253:
        /*0064*/ 	.byte	0x04, 0x1e
        /*0066*/ 	.short	(.L_1255 - .L_1254)
.L_1254:
        /*0068*/ 	.word	0x00000000


	//----- nvinfo : EIATTR_CBANK_PARAM_SIZE
	.align		4
.L_1255:
        /*006c*/ 	.byte	0x03, 0x19
        /*006e*/ 	.short	0x0018


	//----- nvinfo : EIATTR_PARAM_CBANK
	.align		4
        /*0070*/ 	.byte	0x04, 0x0a
        /*0072*/ 	.short	(.L_1257 - .L_1256)
	.align		4
.L_1256:
        /*0074*/ 	.word	index@(.nv.constant0._ZN2at6native29vectorized_elementwise_kernelILi4EZZZNS0_33launch_log_sigmoid_forward_kernelERNS_18TensorIteratorBaseEENKUlvE_clEvENKUlvE1_clEvEUlN3c104HalfEE_St5arrayIPcLm2EEEEviT0_T1_)
        /*0078*/ 	.short	0x0210
        /*007a*/ 	.short	0x0018


	//----- nvinfo : EIATTR_SW_WAR
	.align		4
.L_1257:
        /*007c*/ 	.byte	0x04, 0x36
        /*007e*/ 	.short	(.L_1259 - .L_1258)
.L_1258:
        /*0080*/ 	.word	0x00000008
.L_1259:


//--------------------- .nv.info._ZN2at6native29vectorized_elementwise_kernelILi8EZZZNS0_33launch_log_sigmoid_forward_kernelERNS_18TensorIteratorBaseEENKUlvE_clEvENKUlvE1_clEvEUlN3c104HalfEE_St5arrayIPcLm2EEEEviT0_T1_ --------------------------
	.section	.nv.info._ZN2at6native29vectorized_elementwise_kernelILi8EZZZNS0_33launch_log_sigmoid_forward_kernelERNS_18TensorIteratorBaseEENKUlvE_clEvENKUlvE1_clEvEUlN3c104HalfEE_St5arrayIPcLm2EEEEviT0_T1_,"",@"SHT_CUDA_INFO"
	.sectionflags	@""
	.align	4


	//----- nvinfo : EIATTR_CUDA_API_VERSION
	.align		4
        /*0000*/ 	.byte	0x04, 0x37
        /*0002*/ 	.short	(.L_1261 - .L_1260)
.L_1260:
        /*0004*/ 	.word	0x00000082


	//----- nvinfo : EIATTR_KPARAM_INFO
	.align		4
.L_1261:
        /*0008*/ 	.byte	0x04, 0x17
        /*000a*/ 	.short	(.L_1263 - .L_1262)
.L_1262:
        /*000c*/ 	.word	0x00000000
        /*0010*/ 	.short	0x0002
        /*0012*/ 	.short	0x0008
        /*0014*/ 	.byte	0x00, 0xf0, 0x41, 0x00


	//----- nvinfo : EIATTR_KPARAM_INFO
	.align		4
.L_1263:
        /*0018*/ 	.byte	0x04, 0x17
        /*001a*/ 	.short	(.L_1265 - .L_1264)
.L_1264:
        /*001c*/ 	.word	0x00000000
        /*0020*/ 	.short	0x0001
        /*0022*/ 	.short	0x0004
        /*0024*/ 	.byte	0x00, 0xf0, 0x05, 0x00


	//----- nvinfo : EIATTR_KPARAM_INFO
	.align		4
.L_1265:
        /*0028*/ 	.byte	0x04, 0x17
        /*002a*/ 	.short	(.L_1267 - .L_1266)
.L_1266:
        /*002c*/ 	.word	0x00000000
        /*0030*/ 	.short	0x0000
        /*0032*/ 	.short	0x0000
        /*0034*/ 	.byte	0x00, 0xf0, 0x11, 0x00


	//----- nvinfo : EIATTR_SPARSE_MMA_MASK
	.align		4
.L_1267:
        /*0038*/ 	.byte	0x03, 0x50
        /*003a*/ 	.short	0x0000


	//----- nvinfo : EIATTR_MAXREG_COUNT
	.align		4
        /*003c*/ 	.byte	0x03, 0x1b
        /*003e*/ 	.short	0x00ff


	//----- nvinfo : EIATTR_MERCURY_ISA_VERSION
	.align		4
        /*0040*/ 	.byte	0x03, 0x5f
        /*0042*/ 	.short	0x0101


	//----- nvinfo : EIATTR_EXIT_INSTR_OFFSETS
	.align		4
        /*0044*/ 	.byte	0x04, 0x1c
        /*0046*/ 	.short	(.L_1269 - .L_1268)


	//   ....[0]....
.L_1268:
        /*0048*/ 	.word	0x00001270


	//   ....[1]....
        /*004c*/ 	.word	0x00002e50


	//   ....[2]....
        /*0050*/ 	.word	0x00002ea0


	//----- nvinfo : EIATTR_MAX_THREADS
	.align		4
.L_1269:
        /*0054*/ 	.byte	0x04, 0x05
        /*0056*/ 	.short	(.L_1271 - .L_1270)
.L_1270:
        /*0058*/ 	.word	0x00000080
        /*005c*/ 	.word	0x00000001
        /*0060*/ 	.word	0x00000001


	//----- nvinfo : EIATTR_CRS_STACK_SIZE
	.align		4
.L_1271:
        /*0064*/ 	.byte	0x04, 0x1e
        /*0066*/ 	.short	(.L_1273 - .L_1272)
.L_1272:
        /*0068*/ 	.word	0x00000000


	//----- nvinfo : EIATTR_CBANK_PARAM_SIZE
	.align		4
.L_1273:
        /*006c*/ 	.byte	0x03, 0x19
        /*006e*/ 	.short	0x0018


	//----- nvinfo : EIATTR_PARAM_CBANK
	.align		4
        /*0070*/ 	.byte	0x04, 0x0a
        /*0072*/ 	.short	(.L_1275 - .L_1274)
	.align		4
.L_1274:
        /*0074*/ 	.word	index@(.nv.constant0._ZN2at6native29vectorized_elementwise_kernelILi8EZZZNS0_33launch_log_sigmoid_forward_kernelERNS_18TensorIteratorBaseEENKUlvE_clEvENKUlvE1_clEvEUlN3c104HalfEE_St5arrayIPcLm2EEEEviT0_T1_)
        /*0078*/ 	.short	0x0210
        /*007a*/ 	.short	0x0018


	//----- nvinfo : EIATTR_SW_WAR
	.align		4
.L_1275:
        /*007c*/ 	.byte	0x04, 0x36
        /*007e*/ 	.short	(.L_1277 - .L_1276)
.L_1276:
        /*0080*/ 	.word	0x00000008
.L_1277:


//--------------------- .nv.info._ZN2at6native18elementwise_kernelILi128ELi4EZNS0_15gpu_kernel_implIZZZNS0_33launch_log_sigmoid_forward_kernelERNS_18TensorIteratorBaseEENKUlvE_clEvENKUlvE0_clEvEUlfE_EEvS4_RKT_EUliE_EEviT1_ --------------------------
	.section	.nv.info._ZN2at6native18elementwise_kernelILi128ELi4EZNS0_15gpu_kernel_implIZZZNS0_33launch_log_sigmoid_forward_kernelERNS_18TensorIteratorBaseEENKUlvE_clEvENKUlvE0_clEvEUlfE_EEvS4_RKT_EUliE_EEviT1_,"",@"SHT_CUDA_INFO"
	.sectionflags	@""
	.align	4


	//----- nvinfo : EIATTR_CUDA_API_VERSION
	.align		4
        /*0000*/ 	.byte	0x04, 0x37
        /*0002*/ 	.short	(.L_1279 - .L_1278)
.L_1278:
        /*0004*/ 	.word	0x00000082


	//----- nvinfo : EIATTR_KPARAM_INFO
	.align		4
.L_1279:
        /*0008*/ 	.byte	0x04, 0x17
        /*000a*/ 	.short	(.L_1281 - .L_1280)
.L_1280:
        /*000c*/ 	.word	0x00000000
        /*0010*/ 	.short	0x0001
        /*0012*/ 	.short	0x0008
        /*0014*/ 	.byte	0x00, 0xf0, 0x61, 0x08


	//----- nvinfo : EIATTR_KPARAM_INFO
	.align		4
.L_1281:
        /*0018*/ 	.byte	0x04, 0x17
        /*001a*/ 	.short	(.L_1283 - .L_1282)
.L_1282:
        /*001c*/ 	.word	0x00000000
        /*0020*/ 	.short	0x0000
        /*0022*/ 	.short	0x0000
        /*0024*/ 	.byte	0x00, 0xf0, 0x11, 0x00


	//----- nvinfo : EIATTR_SPARSE_MMA_MASK
	.align		4
.L_1283:
        /*0028*/ 	.byte	0x03, 0x50
        /*002a*/ 	.short	0x0000


	//----- nvinfo : EIATTR_MAXREG_COUNT
	.align		4
        /*002c*/ 	.byte	0x03, 0x1b
        /*002e*/ 	.short	0x0080


	//----- nvinfo : EIATTR_EXTERNS
	.align		4
        /*0030*/ 	.byte	0x04, 0x0f
        /*0032*/ 	.short	(.L_1285 - .L_1284)


	//   ....[0]....
	.align		4
.L_1284:
        /*0034*/ 	.word	index@(__assertfail)


	//----- nvinfo : EIATTR_MERCURY_ISA_VERSION
	.align		4
.L_1285:
        /*0038*/ 	.byte	0x03, 0x5f
        /*003a*/ 	.short	0x0101


	//----- nvinfo : EIATTR_SYSCALL_OFFSETS
	.align		4
        /*003c*/ 	.byte	0x04, 0x46
        /*003e*/ 	.short	(.L_1287 - .L_1286)


	//   ....[0]....
.L_1286:
        /*0040*/ 	.word	0x00002170


	//   ....[1]....
        /*0044*/ 	.word	0x000031f0


	//   ....[2]....
        /*0048*/ 	.word	0x00005380


	//   ....[3]....
        /*004c*/ 	.word	0x00006400


	//   ....[4]....
        /*0050*/ 	.word	0x00008580


	//   ....[5]....
        /*0054*/ 	.word	0x00009600


	//   ....[6]....
        /*0058*/ 	.word	0x0000b770


	//   ....[7]....
        /*005c*/ 	.word	0x0000c7f0


	//----- nvinfo : EIATTR_EXIT_INSTR_OFFSETS
	.align		4
.L_1287:
        /*0060*/ 	.byte	0x04, 0x1c
        /*0062*/ 	.short	(.L_1289 - .L_1288)


	//   ....[0]....
.L_1288:
        /*0064*/ 	.word	0x000096b0


	//   ....[1]....
        /*0068*/ 	.word	0x0000bb10


	//   ....[2]....
        /*006c*/ 	.word	0x0000bb50


	//   ....[3]....
        /*0070*/ 	.word	0x0000bbe0


	//   ....[4]....
        /*0074*/ 	.word	0x0000bc10


	//   ....[5]....
        /*0078*/ 	.word	0x0000bc40


	//   ....[6]....
        /*007c*/ 	.word	0x0000bcc0


	//   ....[7]....
        /*0080*/ 	.word	0x0000bcf0


	//   ....[8]....
        /*0084*/ 	.word	0x0000bd80


	//   ....[9]....
        /*0088*/ 	.word	0x0000bdc0


	//   ....[10]....
        /*008c*/ 	.word	0x0000be00


	//   ....[11]....
        /*0090*/ 	.word	0x0000bec0


	//   ....[12]....
        /*0094*/ 	.word	0x0000bf10


	//   ....[13]....
        /*0098*/ 	.word	0x0000c090


	//   ....[14]....
        /*009c*/ 	.word	0x0000c1e0


	//   ....[15]....
        /*00a0*/ 	.word	0x0000c210


	//   ....[16]....
        /*00a4*/ 	.word	0x0000c2c0


	//   ....[17]....
        /*00a8*/ 	.word	0x0000c430


	//   ....[18]....
        /*00ac*/ 	.word	0x0000c5a0


	//   ....[19]....
        /*00b0*/ 	.word	0x0000c6f0


	//   ....[20]....
        /*00b4*/ 	.word	0x0000c800


	//   ....[21]....
        /*00b8*/ 	.word	0x0000c830


	//   ....[22]....
        /*00bc*/ 	.word	0x0000c860


	//----- nvinfo : EIATTR_MAX_THREADS
	.align		4
.L_1289:
        /*00c0*/ 	.byte	0x04, 0x05
        /*00c2*/ 	.short	(.L_1291 - .L_1290)
.L_1290:
        /*00c4*/ 	.word	0x00000080
        /*00c8*/ 	.word	0x00000001
        /*00cc*/ 	.word	0x00000001


	//----- nvinfo : EIATTR_CRS_STACK_SIZE
	.align		4
.L_1291:
        /*00d0*/ 	.byte	0x04, 0x1e
        /*00d2*/ 	.short	(.L_1293 - .L_1292)
.L_1292:
        /*00d4*/ 	.word	0x00000000


	//----- nvinfo : EIATTR_CBANK_PARAM_SIZE
	.align		4
.L_1293:
        /*00d8*/ 	.byte	0x03, 0x19
        /*00da*/ 	.short	0x0220


	//----- nvinfo : EIATTR_PARAM_CBANK
	.align		4
        /*00dc*/ 	.byte	0x04, 0x0a
        /*00de*/ 	.short	(.L_1295 - .L_1294)
	.align		4
.L_1294:
        /*00e0*/ 	.word	index@(.nv.constant0._ZN2at6native18elementwise_kernelILi128ELi4EZNS0_15gpu_kernel_implIZZZNS0_33launch_log_sigmoid_forward_kernelERNS_18TensorIteratorBaseEENKUlvE_clEvENKUlvE0_clEvEUlfE_EEvS4_RKT_EUliE_EEviT1_)
        /*00e4*/ 	.short	0x0210
        /*00e6*/ 	.short	0x0220


	//----- nvinfo : EIATTR_SW_WAR
	.align		4
.L_1295:
        /*00e8*/ 	.byte	0x04, 0x36
        /*00ea*/ 	.short	(.L_1297 - .L_1296)
.L_1296:
        /*00ec*/ 	.word	0x00000008
.L_1297:


//--------------------- .nv.info._ZN2at6native27unrolled_elementwise_kernelIZZZNS0_33launch_log_sigmoid_forward_kernelERNS_18TensorIteratorBaseEENKUlvE_clEvENKUlvE0_clEvEUlfE_St5arrayIPcLm2EELi4E23TrivialOffsetCalculatorILi1EjESB_NS0_6memory12LoadWithCastILi1EEENSC_13StoreWithCastILi1EEEEEviT_T0_T2_T3_T4_T5_ --------------------------
	.section	.nv.info._ZN2at6native27unrolled_elementwise_kernelIZZZNS0_33launch_log_sigmoid_forward_kernelERNS_18TensorIteratorBaseEENKUlvE_clEvENKUlvE0_clEvEUlfE_St5arrayIPcLm2EELi4E23TrivialOffsetCalculatorILi1EjESB_NS0_6memory12LoadWithCastILi1EEENSC_13StoreWithCastILi1EEEEEviT_T0_T2_T3_T4_T5_,"",@"SHT_CUDA_INFO"
	.sectionflags	@""
	.align	4


	//----- nvinfo : EIATTR_CUDA_API_VERSION
	.align		4
        /*0000*/ 	.byte	0x04, 0x37
        /*0002*/ 	.short	(.L_1299 - .L_1298)
.L_1298:
        /*0004*/ 	.word	0x00000082


	//----- nvinfo : EIATTR_KPARAM_INFO
	.align		4
.L_1299:
        /*0008*/ 	.byte	0x04, 0x17
        /*000a*/ 	.short	(.L_1301 - .L_1300)
.L_1300:
        /*000c*/ 	.word	0x00000000
        /*0010*/ 	.short	0x0006
        /*0012*/ 	.short	0x0024
        /*0014*/ 	.byte	0x00, 0xf0, 0x21, 0x00


	//----- nvinfo : EIATTR_KPARAM_INFO
	.align		4
.L_1301:
        /*0018*/ 	.byte	0x04, 0x17
        /*001a*/ 	.short	(.L_1303 - .L_1302)
.L_1302:
        /*001c*/ 	.word	0x00000000
        /*0020*/ 	.short	0x0005
        /*0022*/ 	.short	0x001c
        /*0024*/ 	.byte	0x00, 0xf0, 0x21, 0x00


	//----- nvinfo : EIATTR_KPARAM_INFO
	.align		4
.L_1303:
        /*0028*/ 	.byte	0x04, 0x17
        /*002a*/ 	.short	(.L_1305 - .L_1304)
.L_1304:
        /*002c*/ 	.word	0x00000000
        /*0030*/ 	.short	0x0004
        /*0032*/ 	.short	0x0019
        /*0034*/ 	.byte	0x00, 0xf0, 0x05, 0x00


	//----- nvinfo : EIATTR_KPARAM_INFO
	.align		4
.L_1305:
        /*0038*/ 	.byte	0x04, 0x17
        /*003a*/ 	.short	(.L_1307 - .L_1306)
.L_1306:
        /*003c*/ 	.word	0x00000000
        /*0040*/ 	.short	0x0003
        /*0042*/ 	.short	0x0018
        /*0044*/ 	.byte	0x00, 0xf0, 0x05, 0x00


	//----- nvinfo : EIATTR_KPARAM_INFO
	.align		4
.L_1307:
        /*0048*/ 	.byte	0x04, 0x17
        /*004a*/ 	.short	(.L_1309 - .L_1308)
.L_1308:
        /*004c*/ 	.word	0x00000000
        /*0050*/ 	.short	0x0002
        /*0052*/ 	.short	0x0008
        /*0054*/ 	.byte	0x00, 0xf0, 0x41, 0x00


	//----- nvinfo : EIATTR_KPARAM_INFO
	.align		4
.L_1309:
        /*0058*/ 	.byte	0x04, 0x17
        /*005a*/ 	.short	(.L_1311 - .L_1310)
.L_1310:
        /*005c*/ 	.word	0x00000000
        /*0060*/ 	.short	0x0001
        /*0062*/ 	.short	0x0004
        /*0064*/ 	.byte	0x00, 0xf0, 0x05, 0x00


	//----- nvinfo : EIATTR_KPARAM_INFO
	.align		4
.L_1311:
        /*0068*/ 	.byte	0x04, 0x17
        /*006a*/ 	.short	(.L_1313 - .L_1312)
.L_1312:
        /*006c*/ 	.word	0x00000000
        /*0070*/ 	.short	0x0000
        /*0072*/ 	.short	0x0000
        /*0074*/ 	.byte	0x00, 0xf0, 0x11, 0x00


	//----- nvinfo : EIATTR_SPARSE_MMA_MASK
	.align		4
.L_1313:
        /*0078*/ 	.byte	0x03, 0x50
        /*007a*/ 	.short	0x0000


	//----- nvinfo : EIATTR_MAXREG_COUNT
	.align		4
        /*007c*/ 	.byte	0x03, 0x1b
        /*007e*/ 	.short	0x00ff


	//----- nvinfo : EIATTR_EXTERNS
	.align		4
        /*0080*/ 	.byte	0x04, 0x0f
        /*0082*/ 	.short	(.L_1315 - .L_1314)


	//   ....[0]....
	.align		4
.L_1314:
        /*0084*/ 	.word	index@(__assertfail)


	//----- nvinfo : EIATTR_MERCURY_ISA_VERSION
	.align		4
.L_1315:
        /*0088*/ 	.byte	0x03, 0x5f
        /*008a*/ 	.short	0x0101


	//----- nvinfo : EIATTR_SYSCALL_OFFSETS
	.align		4
        /*008c*/ 	.byte	0x04, 0x46
        /*008e*/ 	.short	(.L_1317 - .L_1316)


	//   ....[0]....
.L_1316:
        /*0090*/ 	.word	0x00000e70


	//   ....[1]....
        /*0094*/ 	.word	0x00001d20


	//   ....[2]....
        /*0098*/ 	.word	0x00002be0


	//   ....[3]....
        /*009c*/ 	.word	0x00003a40


	//   ....[4]....
        /*00a0*/ 	.word	0x00005430


	//   ....[5]....
        /*00a4*/ 	.word	0x00006330


	//   ....[6]....
        /*00a8*/ 	.word	0x000071f0


	//   ....[7]....
        /*00ac*/ 	.word	0x000080b0


	//----- nvinfo : EIATTR_EXIT_INSTR_OFFSETS
	.align		4
.L_1317:
        /*00b0*/ 	.byte	0x04, 0x1c
        /*00b2*/ 	.short	(.L_1319 - .L_1318)


	//   ....[0]....
.L_1318:
        /*00b4*/ 	.word	0x00007290


	//   ....[1]....
        /*00b8*/ 	.word	0x000073d0


	//   ....[2]....
        /*00bc*/ 	.word	0x00007410


	//   ....[3]....
        /*00c0*/ 	.word	0x000074a0


	//   ....[4]....
        /*00c4*/ 	.word	0x000074d0


	//   ....[5]....
        /*00c8*/ 	.word	0x00007500


	//   ....[6]....
        /*00cc*/ 	.word	0x00007580


	//   ....[7]....
        /*00d0*/ 	.word	0x000075b0


	//   ....[8]....
        /*00d4*/ 	.word	0x00007640


	//   ....[9]....
        /*00d8*/ 	.word	0x00007680


	//   ....[10]....
        /*00dc*/ 	.word	0x000076c0


	//   ....[11]....
        /*00e0*/ 	.word	0x00007780


	//   ....[12]....
        /*00e4*/ 	.word	0x000077d0


	//   ....[13]....
        /*00e8*/ 	.word	0x00007950


	//   ....[14]....
        /*00ec*/ 	.word	0x00007aa0


	//   ....[15]....
        /*00f0*/ 	.word	0x00007ad0


	//   ....[16]....
        /*00f4*/ 	.word	0x00007b80


	//   ....[17]....
        /*00f8*/ 	.word	0x00007cf0


	//   ....[18]....
        /*00fc*/ 	.word	0x00007e60


	//   ....[19]....
        /*0100*/ 	.word	0x00007fb0


	//   ....[20]....
        /*0104*/ 	.word	0x000080c0


	//   ....[21]....
        /*0108*/ 	.word	0x000080f0


	//   ....[22]....
        /*010c*/ 	.word	0x00008120


	//----- nvinfo : EIATTR_MAX_THREADS
	.align		4
.L_1319:
        /*0110*/ 	.byte	0x04, 0x05
        /*0112*/ 	.short	(.L_1321 - .L_1320)
.L_1320:
        /*0114*/ 	.word	0x00000080
        /*0118*/ 	.word	0x00000001
        /*011c*/ 	.word	0x00000001


	//----- nvinfo : EIATTR_CRS_STACK_SIZE
	.align		4
.L_1321:
        /*0120*/ 	.byte	0x04, 0x1e
        /*0122*/ 	.short	(.L_1323 - .L_1322)
.L_1322:
        /*0124*/ 	.word	0x00000000


	//----- nvinfo : EIATTR_CBANK_PARAM_SIZE
	.align		4
.L_1323:
        /*0128*/ 	.byte	0x03, 0x19
        /*012a*/ 	.short	0x002c


	//----- nvinfo : EIATTR_PARAM_CBANK
	.align		4
        /*012c*/ 	.byte	0x04, 0x0a
        /*012e*/ 	.short	(.L_1325 - .L_1324)
	.align		4
.L_1324:
        /*0130*/ 	.word	index@(.nv.constant0._ZN2at6native27unrolled_elementwise_kernelIZZZNS0_33launch_log_sigmoid_forward_kernelERNS_18TensorIteratorBaseEENKUlvE_clEvENKUlvE0_clEvEUlfE_St5arrayIPcLm2EELi4E23TrivialOffsetCalculatorILi1EjESB_NS0_6memory12LoadWithCastILi1EEENSC_13StoreWithCastILi1EEEEEviT_T0_T2_T3_T4_T5_)
        /*0134*/ 	.short	0x0210
        /*0136*/ 	.short	0x002c


	//----- nvinfo : EIATTR_SW_WAR
	.align		4
.L_1325:
        /*0138*/ 	.byte	0x04, 0x36
        /*013a*/ 	.short	(.L_1327 - .L_1326)
.L_1326:
        /*013c*/ 	.word	0x00000008
.L_1327:


//--------------------- .nv.info._ZN2at6native18elementwise_kernelILi128ELi2EZNS0_22gpu_kernel_impl_nocastIZZZNS0_33launch_log_sigmoid_forward_kernelERNS_18TensorIteratorBaseEENKUlvE_clEvENKUlvE0_clEvEUlfE_EEvS4_RKT_EUliE_EEviT1_ --------------------------
	.section	.nv.info._ZN2at6native18elementwise_kernelILi128ELi2EZNS0_22gpu_kernel_impl_nocastIZZZNS0_33launch_log_sigmoid_forward_kernelERNS_18TensorIteratorBaseEENKUlvE_clEvENKUlvE0_clEvEUlfE_EEvS4_RKT_EUliE_EEviT1_,"",@"SHT_CUDA_INFO"
	.sectionflags	@""
	.align	4


	//----- nvinfo : EIATTR_CUDA_API_VERSION
	.align		4
        /*0000*/ 	.byte	0x04, 0x37
        /*0002*/ 	.short	(.L_1329 - .L_1328)
.L_1328:
        /*0004*/ 	.word	0x00000082


	//----- nvinfo : EIATTR_KPARAM_INFO
	.align		4
.L_1329:
        /*0008*/ 	.byte	0x04, 0x17
        /*000a*/ 	.short	(.L_1331 - .L_1330)
.L_1330:
        /*000c*/ 	.word	0x00000000
        /*0010*/ 	.short	0x0001
        /*0012*/ 	.short	0x0008
        /*0014*/ 	.byte	0x00, 0xf0, 0x61, 0x08


	//----- nvinfo : EIATTR_KPARAM_INFO
	.align		4
.L_1331:
        /*0018*/ 	.byte	0x04, 0x17
        /*001a*/ 	.short	(.L_1333 - .L_1332)
.L_1332:
        /*001c*/ 	.word	0x00000000
        /*0020*/ 	.short	0x0000
        /*0022*/ 	.short	0x0000
        /*0024*/ 	.byte	0x00, 0xf0, 0x11, 0x00


	//----- nvinfo : EIATTR_SPARSE_MMA_MASK
	.align		4
.L_1333:
        /*0028*/ 	.byte	0x03, 0x50
        /*002a*/ 	.short	0x0000


	//----- nvinfo : EIATTR_MAXREG_COUNT
	.align		4
        /*002c*/ 	.byte	0x03, 0x1b
        /*002e*/ 	.short	0x0080


	//----- nvinfo : EIATTR_MERCURY_ISA_VERSION
	.align		4
        /*0030*/ 	.byte	0x03, 0x5f
        /*0032*/ 	.short	0x0101


	//----- nvinfo : EIATTR_EXIT_INSTR_OFFSETS
	.align		4
        /*0034*/ 	.byte	0x04, 0x1c
        /*0036*/ 	.short	(.L_1335 - .L_1334)


	//   ....[0]....
.L_1334:
        /*0038*/ 	.word	0x00001680


	//   ....[1]....
        /*003c*/ 	.word	0x00002c30


	//----- nvinfo : EIATTR_MAX_THREADS
	.align		4
.L_1335:
        /*0040*/ 	.byte	0x04, 0x05
        /*0042*/ 	.short	(.L_1337 - .L_1336)
.L_1336:
        /*0044*/ 	.word	0x00000080
        /*0048*/ 	.word	0x00000001
        /*004c*/ 	.word	0x00000001


	//----- nvinfo : EIATTR_CRS_STACK_SIZE
	.align		4
.L_1337:
        /*0050*/ 	.byte	0x04, 0x1e
        /*0052*/ 	.short	(.L_1339 - .L_1338)
.L_1338:
        /*0054*/ 	.word	0x00000000


	//----- nvinfo : EIATTR_CBANK_PARAM_SIZE
	.align		4
.L_1339:
        /*0058*/ 	.byte	0x03, 0x19
        /*005a*/ 	.short	0x0220


	//----- nvinfo : EIATTR_PARAM_CBANK
	.align		4
        /*005c*/ 	.byte	0x04, 0x0a
        /*005e*/ 	.short	(.L_1341 - .L_1340)
	.align		4
.L_1340:
        /*0060*/ 	.word	index@(.nv.constant0._ZN2at6native18elementwise_kernelILi128ELi2EZNS0_22gpu_kernel_impl_nocastIZZZNS0_33launch_log_sigmoid_forward_kernelERNS_18TensorIteratorBaseEENKUlvE_clEvENKUlvE0_clEvEUlfE_EEvS4_RKT_EUliE_EEviT1_)
        /*0064*/ 	.short	0x0210
        /*0066*/ 	.short	0x0220


	//----- nvinfo : EIATTR_SW_WAR
	.align		4
.L_1341:
        /*0068*/ 	.byte	0x04, 0x36
        /*006a*/ 	.short	(.L_1343 - .L_1342)
.L_1342:
        /*006c*/ 	.word	0x00000008
.L_1343:


//--------------------- .nv.info._ZN2at6native27unrolled_elementwise_kernelIZZZNS0_33launch_log_sigmoid_forward_kernelERNS_18TensorIteratorBaseEENKUlvE_clEvENKUlvE0_clEvEUlfE_St5arrayIPcLm2EELi4E23TrivialOffsetCalculatorILi1EjESB_NS0_6memory15LoadWithoutCastENSC_16StoreWithoutCastEEEviT_T0_T2_T3_T4_T5_ --------------------------
	.section	.nv.info._ZN2at6native27unrolled_elementwise_kernelIZZZNS0_33launch_log_sigmoid_forward_kernelERNS_18TensorIteratorBaseEENKUlvE_clEvENKUlvE0_clEvEUlfE_St5arrayIPcLm2EELi4E23TrivialOffsetCalculatorILi1EjESB_NS0_6memory15LoadWithoutCastENSC_16StoreWithoutCastEEEviT_T0_T2_T3_T4_T5_,"",@"SHT_CUDA_INFO"
	.sectionflags	@""
	.align	4


	//----- nvinfo : EIATTR_CUDA_API_VERSION
	.align		4
        /*0000*/ 	.byte	0x04, 0x37
        /*0002*/ 	.short	(.L_1345 - .L_1344)
.L_1344:
        /*0004*/ 	.word	0x00000082


	//----- nvinfo : EIATTR_KPARAM_INFO
	.align		4
.L_1345:
        /*0008*/ 	.byte	0x04, 0x17
        /*000a*/ 	.short	(.L_1347 - .L_1346)
.L_1346:
        /*000c*/ 	.word	0x00000000
        /*0010*/ 	.short	0x0006
        /*0012*/ 	.short	0x001b
        /*0014*/ 	.byte	0x00, 0xf0, 0x05, 0x00


	//----- nvinfo : EIATTR_KPARAM_INFO
	.align		4
.L_1347:
        /*0018*/ 	.byte	0x04, 0x17
        /*001a*/ 	.short	(.L_1349 - .L_1348)
.L_1348:
        /*001c*/ 	.word	0x00000000
        /*0020*/ 	.short	0x0005
        /*0022*/ 	.short	0x001a
        /*0024*/ 	.byte	0x00, 0xf0, 0x05, 0x00


	//----- nvinfo : EIATTR_KPARAM_INFO
	.align		4
.L_1349:
        /*0028*/ 	.byte	0x04, 0x17
        /*002a*/ 	.short	(.L_1351 - .L_1350)
.L_1350:
        /*002c*/ 	.word	0x00000000
        /*0030*/ 	.short	0x0004
        /*0032*/ 	.short	0x0019
        /*0034*/ 	.byte	0x00, 0xf0, 0x05, 0x00


	//----- nvinfo : EIATTR_KPARAM_INFO
	.align		4
.L_1351:
        /*0038*/ 	.byte	0x04, 0x17
        /*003a*/ 	.short	(.L_1353 - .L_1352)
.L_1352:
        /*003c*/ 	.word	0x00000000
        /*0040*/ 	.short	0x0003
        /*0042*/ 	.short	0x0018
        /*0044*/ 	.byte	0x00, 0xf0, 0x05, 0x00


	//----- nvinfo : EIATTR_KPARAM_INFO
	.align		4
.L_1353:
        /*0048*/ 	.byte	0x04, 0x17
        /*004a*/ 	.short	(.L_1355 - .L_1354)
.L_1354:
        /*004c*/ 	.word	0x00000000
        /*0050*/ 	.short	0x0002
        /*0052*/ 	.short	0x0008
        /*0054*/ 	.byte	0x00, 0xf0, 0x41, 0x00


	//----- nvinfo : EIATTR_KPARAM_INFO
	.align		4
.L_1355:
        /*0058*/ 	.byte	0x04, 0x17
        /*005a*/ 	.short	(.L_1357 - .L_1356)
.L_1356:
        /*005c*/ 	.word	0x00000000
        /*0060*/ 	.short	0x0001
        /*0062*/ 	.short	0x0004
        /*0064*/ 	.byte	0x00, 0xf0, 0x05, 0x00


	//----- nvinfo : EIATTR_KPARAM_INFO
	.align		4
.L_1357:
        /*0068*/ 	.byte	0x04, 0x17
        /*006a*/ 	.short	(.L_1359 - .L_1358)
.L_1358:
        /*006c*/ 	.word	0x00000000
        /*0070*/ 	.short	0x0000
        /*0072*/ 	.short	0x0000
        /*0074*/ 	.byte	0x00, 0xf0, 0x11, 0x00


	//----- nvinfo : EIATTR_SPARSE_MMA_MASK
	.align		4
.L_1359:
        /*0078*/ 	.byte	0x03, 0x50
        /*007a*/ 	.short	0x0000


	//----- nvinfo : EIATTR_MAXREG_COUNT
	.align		4
        /*007c*/ 	.byte	0x03, 0x1b
        /*007e*/ 	.short	0x00ff


	//----- nvinfo : EIATTR_MERCURY_ISA_VERSION
	.align		4
        /*0080*/ 	.byte	0x03, 0x5f
        /*0082*/ 	.short	0x0101


	//----- nvinfo : EIATTR_EXIT_INSTR_OFFSETS
	.align		4
        /*0084*/ 	.byte	0x04, 0x1c
        /*0086*/ 	.short	(.L_1361 - .L_1360)


	//   ....[0]....
.L_1360:
        /*0088*/ 	.word	0x00000d40


	//   ....[1]....
        /*008c*/ 	.word	0x00000d90


	//----- nvinfo : EIATTR_MAX_THREADS
	.align		4
.L_1361:
        /*0090*/ 	.byte	0x04, 0x05
        /*0092*/ 	.short	(.L_1363 - .L_1362)
.L_1362:
        /*0094*/ 	.word	0x00000080
        /*0098*/ 	.word	0x00000001
        /*009c*/ 	.word	0x00000001


	//----- nvinfo : EIATTR_CRS_STACK_SIZE
	.align		4
.L_1363:
        /*00a0*/ 	.byte	0x04, 0x1e
        /*00a2*/ 	.short	(.L_1365 - .L_1364)
.L_1364:
        /*00a4*/ 	.word	0x00000000


	//----- nvinfo : EIATTR_CBANK_PARAM_SIZE
	.align		4
.L_1365:
        /*00a8*/ 	.byte	0x03, 0x19
        /*00aa*/ 	.short	0x001c


	//----- nvinfo : EIATTR_PARAM_CBANK
	.align		4
        /*00ac*/ 	.byte	0x04, 0x0a
        /*00ae*/ 	.short	(.L_1367 - .L_1366)
	.align		4
.L_1366:
        /*00b0*/ 	.word	index@(.nv.constant0._ZN2at6native27unrolled_elementwise_kernelIZZZNS0_33launch_log_sigmoid_forward_kernelERNS_18TensorIteratorBaseEENKUlvE_clEvENKUlvE0_clEvEUlfE_St5arrayIPcLm2EELi4E23TrivialOffsetCalculatorILi1EjESB_NS0_6memory15LoadWithoutCastENSC_16StoreWithoutCastEEEviT_T0_T2_T3_T4_T5_)
        /*00b4*/ 	.short	0x0210
        /*00b6*/ 	.short	0x001c


	//----- nvinfo : EIATTR_SW_WAR
	.align		4
.L_1367:
        /*00b8*/ 	.byte	0x04, 0x36
        /*00ba*/ 	.short	(.L_1369 - .L_1368)
.L_1368:
        /*00bc*/ 	.word	0x00000008
.L_1369:


//--------------------- .nv.info._ZN2at6native29vectorized_elementwise_kernelILi2EZZZNS0_33launch_log_sigmoid_forward_kernelERNS_18TensorIteratorBaseEENKUlvE_clEvENKUlvE0_clEvEUlfE_St5arrayIPcLm2EEEEviT0_T1_ --------------------------
	.section	.nv.info._ZN2at6native29vectorized_elementwise_kernelILi2EZZZNS0_33launch_log_sigmoid_forward_kernelERNS_18TensorIteratorBaseEENKUlvE_clEvENKUlvE0_clEvEUlfE_St5arrayIPcLm2EEEEviT0_T1_,"",@"SHT_CUDA_INFO"
	.sectionflags	@""
	.align	4


	//----- nvinfo : EIATTR_CUDA_API_VERSION
	.align		4
        /*0000*/ 	.byte	0x04, 0x37
        /*0002*/ 	.short	(.L_1371 - .L_1370)
.L_1370:
        /*0004*/ 	.word	0x00000082


	//----- nvinfo : EIATTR_KPARAM_INFO
	.align		4
.L_1371:
        /*0008*/ 	.byte	0x04, 0x17
        /*000a*/ 	.short	(.L_1373 - .L_1372)
.L_1372:
        /*000c*/ 	.word	0x00000000
        /*0010*/ 	.short	0x0002
        /*0012*/ 	.short	0x0008
        /*0014*/ 	.byte	0x00, 0xf0, 0x41, 0x00


	//----- nvinfo : EIATTR_KPARAM_INFO
	.align		4
.L_1373:
        /*0018*/ 	.byte	0x04, 0x17
        /*001a*/ 	.short	(.L_1375 - .L_1374)
.L_1374:
        /*001c*/ 	.word	0x00000000
        /*0020*/ 	.short	0x0001
        /*0022*/ 	.short	0x0004
        /*0024*/ 	.byte	0x00, 0xf0, 0x05, 0x00


	//----- nvinfo : EIATTR_KPARAM_INFO
	.align		4
.L_1375:
        /*0028*/ 	.byte	0x04, 0x17
        /*002a*/ 	.short	(.L_1377 - .L_1376)
.L_1376:
        /*002c*/ 	.word	0x00000000
        /*0030*/ 	.short	0x0000
        /*0032*/ 	.short	0x0000
        /*0034*/ 	.byte	0x00, 0xf0, 0x11, 0x00


	//----- nvinfo : EIATTR_SPARSE_MMA_MASK
	.align		4
.L_1377:
        /*0038*/ 	.byte	0x03, 0x50
        /*003a*/ 	.short	0x0000


	//----- nvinfo : EIATTR_MAXREG_COUNT
	.align		4
        /*003c*/ 	.byte	0x03, 0x1b
        /*003e*/ 	.short	0x00ff


	//----- nvinfo : EIATTR_MERCURY_ISA_VERSION
	.align		4
        /*0040*/ 	.byte	0x03, 0x5f
        /*0042*/ 	.short	0x0101


	//----- nvinfo : EIATTR_EXIT_INSTR_OFFSETS
	.align		4
        /*0044*/ 	.byte	0x04, 0x1c
        /*0046*/ 	.short	(.L_1379 - .L_1378)


	//   ....[0]....
.L_1378:
        /*0048*/ 	.word	0x00001210


	//   ....[1]....
        /*004c*/ 	.word	0x00002cd0


	//   ....[2]....
        /*0050*/ 	.word	0x00002d20


	//----- nvinfo : EIATTR_MAX_THREADS
	.align		4
.L_1379:
        /*0054*/ 	.byte	0x04, 0x05
        /*0056*/ 	.short	(.L_1381 - .L_1380)
.L_1380:
        /*0058*/ 	.word	0x00000080
        /*005c*/ 	.word	0x00000001
        /*0060*/ 	.word	0x00000001


	//----- nvinfo : EIATTR_CRS_STACK_SIZE
	.align		4
.L_1381:
        /*0064*/ 	.byte	0x04, 0x1e
        /*0066*/ 	.short	(.L_1383 - .L_1382)
.L_1382:
        /*0068*/ 	.word	0x00000000


	//----- nvinfo : EIATTR_CBANK_PARAM_SIZE
	.align		4
.L_1383:
        /*006c*/ 	.byte	0x03, 0x19
        /*006e*/ 	.short	0x0018


	//----- nvinfo : EIATTR_PARAM_CBANK
	.align		4
        /*0070*/ 	.byte	0x04, 0x0a
        /*0072*/ 	.short	(.L_1385 - .L_1384)
	.align		4
.L_1384:
        /*0074*/ 	.word	index@(.nv.constant0._ZN2at6native29vectorized_elementwise_kernelILi2EZZZNS0_33launch_log_sigmoid_forward_kernelERNS_18TensorIteratorBaseEENKUlvE_clEvENKUlvE0_clEvEUlfE_St5arrayIPcLm2EEEEviT0_T1_)
        /*0078*/ 	.short	0x0210
        /*007a*/ 	.short	0x0018


	//----- nvinfo : EIATTR_SW_WAR
	.align		4
.L_1385:
        /*007c*/ 	.byte	0x04, 0x36
        /*007e*/ 	.short	(.L_1387 - .L_1386)
.L_1386:
        /*0080*/ 	.word	0x00000008
.L_1387:


//--------------------- .nv.info._ZN2at6native29vectorized_elementwise_kernelILi4EZZZNS0_33launch_log_sigmoid_forward_kernelERNS_18TensorIteratorBaseEENKUlvE_clEvENKUlvE0_clEvEUlfE_St5arrayIPcLm2EEEEviT0_T1_ --------------------------
	.section	.nv.info._ZN2at6native29vectorized_elementwise_kernelILi4EZZZNS0_33launch_log_sigmoid_forward_kernelERNS_18TensorIteratorBaseEENKUlvE_clEvENKUlvE0_clEvEUlfE_St5arrayIPcLm2EEEEviT0_T1_,"",@"SHT_CUDA_INFO"
	.sectionflags	@""
	.align	4


	//----- nvinfo : EIATTR_CUDA_API_VERSION
	.align		4
        /*0000*/ 	.byte	0x04, 0x37
        /*0002*/ 	.short	(.L_1389 - .L_1388)
.L_1388:
        /*0004*/ 	.word	0x00000082


	//----- nvinfo : EIATTR_KPARAM_INFO
	.align		4
.L_1389:
        /*0008*/ 	.byte	0x04, 0x17
        /*000a*/ 	.short	(.L_1391 - .L_1390)
.L_1390:
        /*000c*/ 	.word	0x00000000
        /*0010*/ 	.short	0x0002
        /*0012*/ 	.short	0x0008
        /*0014*/ 	.byte	0x00, 0xf0, 0x41, 0x00


	//----- nvinfo : EIATTR_KPARAM_INFO
	.align		4
.L_1391:
        /*0018*/ 	.byte	0x04, 0x17
        /*001a*/ 	.short	(.L_1393 - .L_1392)
.L_1392:
        /*001c*/ 	.word	0x00000000
        /*0020*/ 	.short	0x0001
        /*0022*/ 	.short	0x0004
        /*0024*/ 	.byte	0x00, 0xf0, 0x05, 0x00


	//----- nvinfo : EIATTR_KPARAM_INFO
	.align		4
.L_1393:
        /*0028*/ 	.byte	0x04, 0x17
        /*002a*/ 	.short	(.L_1395 - .L_1394)
.L_1394:
        /*002c*/ 	.word	0x00000000
        /*0030*/ 	.short	0x0000
        /*0032*/ 	.short	0x0000
        /*0034*/ 	.byte	0x00, 0xf0, 0x11, 0x00


	//----- nvinfo : EIATTR_SPARSE_MMA_MASK
	.align		4
.L_1395:
        /*0038*/ 	.byte	0x03, 0x50
        /*003a*/ 	.short	0x0000


	//----- nvinfo : EIATTR_MAXREG_COUNT
	.align		4
        /*003c*/ 	.byte	0x03, 0x1b
        /*003e*/ 	.short	0x00ff


	//----- nvinfo : EIATTR_MERCURY_ISA_VERSION
	.align		4
        /*0040*/ 	.byte	0x03, 0x5f
        /*0042*/ 	.short	0x0101


	//----- nvinfo : EIATTR_EXIT_INSTR_OFFSETS
	.align		4
        /*0044*/ 	.byte	0x04, 0x1c
        /*0046*/ 	.short	(.L_1397 - .L_1396)


	//   ....[0]....
.L_1396:
        /*0048*/ 	.word	0x000011d0


	//   ....[1]....
        /*004c*/ 	.word	0x00002c90


	//   ....[2]....
        /*0050*/ 	.word	0x00002ce0


	//----- nvinfo : EIATTR_MAX_THREADS
	.align		4
.L_1397:
        /*0054*/ 	.byte	0x04, 0x05
        /*0056*/ 	.short	(.L_1399 - .L_1398)
.L_1398:
        /*0058*/ 	.word	0x00000080
        /*005c*/ 	.word	0x00000001
        /*0060*/ 	.word	0x00000001


	//----- nvinfo : EIATTR_CRS_STACK_SIZE
	.align		4
.L_1399:
        /*0064*/ 	.byte	0x04, 0x1e
        /*0066*/ 	.short	(.L_1401 - .L_1400)
.L_1400:
        /*0068*/ 	.word	0x00000000


	//----- nvinfo : EIATTR_CBANK_PARAM_SIZE
	.align		4
.L_1401:
        /*006c*/ 	.byte	0x03, 0x19
        /*006e*/ 	.short	0x0018


	//----- nvinfo : EIATTR_PARAM_CBANK
	.align		4
        /*0070*/ 	.byte	0x04, 0x0a
        /*0072*/ 	.short	(.L_1403 - .L_1402)
	.align		4
.L_1402:
        /*0074*/ 	.word	index@(.nv.constant0._ZN2at6native29vectorized_elementwise_kernelILi4EZZZNS0_33launch_log_sigmoid_forward_kernelERNS_18TensorIteratorBaseEENKUlvE_clEvENKUlvE0_clEvEUlfE_St5arrayIPcLm2EEEEviT0_T1_)
        /*0078*/ 	.short	0x0210
        /*007a*/ 	.short	0x0018


	//----- nvinfo : EIATTR_SW_WAR
	.align		4
.L_1403:
        /*007c*/ 	.byte	0x04, 0x36
        /*007e*/ 	.short	(.L_1405 - .L_1404)
.L_1404:
        /*0080*/ 	.word	0x00000008
.L_1405:


//--------------------- .nv.info._ZN2at6native29vectorized_elementwise_kernelILi8EZZZNS0_33launch_log_sigmoid_forward_kernelERNS_18TensorIteratorBaseEENKUlvE_clEvENKUlvE0_clEvEUlfE_St5arrayIPcLm2EEEEviT0_T1_ --------------------------
	.section	.nv.info._ZN2at6native29vectorized_elementwise_kernelILi8EZZZNS0_33launch_log_sigmoid_forward_kernelERNS_18TensorIteratorBaseEENKUlvE_clEvENKUlvE0_clEvEUlfE_St5arrayIPcLm2EEEEviT0_T1_,"",@"SHT_CUDA_INFO"
	.sectionflags	@""
	.align	4


	//----- nvinfo : EIATTR_CUDA_API_VERSION
	.align		4
        /*0000*/ 	.byte	0x04, 0x37
        /*0002*/ 	.short	(.L_1407 - .L_1406)
.L_1406:
        /*0004*/ 	.word	0x00000082


	//----- nvinfo : EIATTR_KPARAM_INFO
	.align		4
.L_1407:
        /*0008*/ 	.byte	0x04, 0x17
        /*000a*/ 	.short	(.L_1409 - .L_1408)
.L_1408:
        /*000c*/ 	.word	0x00000000
        /*0010*/ 	.short	0x0002
        /*0012*/ 	.short	0x0008
        /*0014*/ 	.byte	0x00, 0xf0, 0x41, 0x00


	//----- nvinfo : EIATTR_KPARAM_INFO
	.align		4
.L_1409:
        /*0018*/ 	.byte	0x04, 0x17
        /*001a*/ 	.short	(.L_1411 - .L_1410)
.L_1410:
        /*001c*/ 	.word	0x00000000
        /*0020*/ 	.short	0x0001
        /*0022*/ 	.short	0x0004
        /*0024*/ 	.byte	0x00, 0xf0, 0x05, 0x00


	//----- nvinfo : EIATTR_KPARAM_INFO
	.align		4
.L_1411:
        /*0028*/ 	.byte	0x04, 0x17
        /*002a*/ 	.short	(.L_1413 - .L_1412)
.L_1412:
        /*002c*/ 	.word	0x00000000
        /*0030*/ 	.short	0x0000
        /*0032*/ 	.short	0x0000
        /*0034*/ 	.byte	0x00, 0xf0, 0x11, 0x00


	//----- nvinfo : EIATTR_SPARSE_MMA_MASK
	.align		4
.L_1413:
        /*0038*/ 	.byte	0x03, 0x50
        /*003a*/ 	.short	0x0000


	//----- nvinfo : EIATTR_MAXREG_COUNT
	.align		4
        /*003c*/ 	.byte	0x03, 0x1b
        /*003e*/ 	.short	0x00ff


	//----- nvinfo : EIATTR_MERCURY_ISA_VERSION
	.align		4
        /*0040*/ 	.byte	0x03, 0x5f
        /*0042*/ 	.short	0x0101


	//----- nvinfo : EIATTR_EXIT_INSTR_OFFSETS
	.align		4
        /*0044*/ 	.byte	0x04, 0x1c
        /*0046*/ 	.short	(.L_1415 - .L_1414)


	//   ....[0]....
.L_1414:
        /*0048*/ 	.word	0x000011d0


	//   ....[1]....
        /*004c*/ 	.word	0x00002c90


	//   ....[2]....
        /*0050*/ 	.word	0x00002ce0


	//----- nvinfo : EIATTR_MAX_THREADS
	.align		4
.L_1415:
        /*0054*/ 	.byte	0x04, 0x05
        /*0056*/ 	.short	(.L_1417 - .L_1416)
.L_1416:
        /*0058*/ 	.word	0x00000080
        /*005c*/ 	.word	0x00000001
        /*0060*/ 	.word	0x00000001


	//----- nvinfo : EIATTR_CRS_STACK_SIZE
	.align		4
.L_1417:
        /*0064*/ 	.byte	0x04, 0x1e
        /*0066*/ 	.short	(.L_1419 - .L_1418)
.L_1418:
        /*0068*/ 	.word	0x00000000


	//----- nvinfo : EIATTR_CBANK_PARAM_SIZE
	.align		4
.L_1419:
        /*006c*/ 	.byte	0x03, 0x19
        /*006e*/ 	.short	0x0018


	//----- nvinfo : EIATTR_PARAM_CBANK
	.align		4
        /*0070*/ 	.byte	0x04, 0x0a
        /*0072*/ 	.short	(.L_1421 - .L_1420)
	.align		4
.L_1420:
        /*0074*/ 	.word	index@(.nv.constant0._ZN2at6native29vectorized_elementwise_kernelILi8EZZZNS0_33launch_log_sigmoid_forward_kernelERNS_18TensorIteratorBaseEENKUlvE_clEvENKUlvE0_clEvEUlfE_St5arrayIPcLm2EEEEviT0_T1_)
        /*0078*/ 	.short	0x0210
        /*007a*/ 	.short	0x0018


	//----- nvinfo : EIATTR_SW_WAR
	.align		4
.L_1421:
        /*007c*/ 	.byte	0x04, 0x36
        /*007e*/ 	.short	(.L_1423 - .L_1422)
.L_1422:
        /*0080*/ 	.word	0x00000008
.L_1423:


//--------------------- .nv.info._ZN2at6native18elementwise_kernelILi128ELi4EZNS0_15gpu_kernel_implIZZZNS0_33launch_log_sigmoid_forward_kernelERNS_18TensorIteratorBaseEENKUlvE_clEvENKUlvE_clEvEUldE_EEvS4_RKT_EUliE_EEviT1_ --------------------------
	.section	.nv.info._ZN2at6native18elementwise_kernelILi128ELi4EZNS0_15gpu_kernel_implIZZZNS0_33launch_log_sigmoid_forward_kernelERNS_18TensorIteratorBaseEENKUlvE_clEvENKUlvE_clEvEUldE_EEvS4_RKT_EUliE_EEviT1_,"",@"SHT_CUDA_INFO"
	.sectionflags	@""
	.align	4


	//----- nvinfo : EIATTR_CUDA_API_VERSION
	.align		4
        /*0000*/ 	.byte	0x04, 0x37
        /*0002*/ 	.short	(.L_1425 - .L_1424)
.L_1424:
        /*0004*/ 	.word	0x00000082


	//----- nvinfo : EIATTR_KPARAM_INFO
	.align		4
.L_1425:
        /*0008*/ 	.byte	0x04, 0x17
        /*000a*/ 	.short	(.L_1427 - .L_1426)
.L_1426:
        /*000c*/ 	.word	0x00000000
        /*0010*/ 	.short	0x0001
        /*0012*/ 	.short	0x0008
        /*0014*/ 	.byte	0x00, 0xf0, 0x61, 0x08


	//----- nvinfo : EIATTR_KPARAM_INFO
	.align		4
.L_1427:
        /*0018*/ 	.byte	0x04, 0x17
        /*001a*/ 	.short	(.L_1429 - .L_1428)
.L_1428:
        /*001c*/ 	.word	0x00000000
        /*0020*/ 	.short	0x0000
        /*0022*/ 	.short	0x0000
        /*0024*/ 	.byte	0x00, 0xf0, 0x11, 0x00


	//----- nvinfo : EIATTR_SPARSE_MMA_MASK
	.align		4
.L_1429:
        /*0028*/ 	.byte	0x03, 0x50
        /*002a*/ 	.short	0x0000


	//----- nvinfo : EIATTR_MAXREG_COUNT
	.align		4
        /*002c*/ 	.byte	0x03, 0x1b
        /*002e*/ 	.short	0x0080


	//----- nvinfo : EIATTR_EXTERNS
	.align		4
        /*0030*/ 	.byte	0x04, 0x0f
        /*0032*/ 	.short	(.L_1431 - .L_1430)


	//   ....[0]....
	.align		4
.L_1430:
        /*0034*/ 	.word	index@(__assertfail)


	//----- nvinfo : EIATTR_MERCURY_ISA_VERSION
	.align		4
.L_1431:
        /*0038*/ 	.byte	0x03, 0x5f
        /*003a*/ 	.short	0x0101


	//----- nvinfo : EIATTR_SYSCALL_OFFSETS
	.align		4
        /*003c*/ 	.byte	0x04, 0x46
        /*003e*/ 	.short	(.L_1433 - .L_1432)


	//   ....[0]....
.L_1432:
        /*0040*/ 	.word	0x00002240


	//   ....[1]....
        /*0044*/ 	.word	0x00004070


	//   ....[2]....
        /*0048*/ 	.word	0x00006300


	//   ....[3]....
        /*004c*/ 	.word	0x00008110


	//   ....[4]....
        /*0050*/ 	.word	0x0000a390


	//   ....[5]....
        /*0054*/ 	.word	0x0000c1a0


	//   ....[6]....
        /*0058*/ 	.word	0x0000e410


	//   ....[7]....
        /*005c*/ 	.word	0x00010220


	//----- nvinfo : EIATTR_EXIT_INSTR_OFFSETS
	.align		4
.L_1433:
        /*0060*/ 	.byte	0x04, 0x1c
        /*0062*/ 	.short	(.L_1435 - .L_1434)


	//   ....[0]....
.L_1434:
        /*0064*/ 	.word	0x0000c250


	//   ....[1]....
        /*0068*/ 	.word	0x0000f260


	//   ....[2]....
        /*006c*/ 	.word	0x0000f2a0


	//   ....[3]....
        /*0070*/ 	.word	0x0000f330


	//   ....[4]....
        /*0074*/ 	.word	0x0000f360


	//   ....[5]....
        /*0078*/ 	.word	0x0000f390


	//   ....[6]....
        /*007c*/ 	.word	0x0000f460


	//   ....[7]....
        /*0080*/ 	.word	0x0000f4e0


	//   ....[8]....
        /*0084*/ 	.word	0x0000f5c0


	//   ....[9]....
        /*0088*/ 	.word	0x0000f650


	//   ....[10]....
        /*008c*/ 	.word	0x0000f670


	//   ....[11]....
        /*0090*/ 	.word	0x0000f730


	//   ....[12]....
        /*0094*/ 	.word	0x0000f760


	//   ....[13]....
        /*0098*/ 	.word	0x0000f930


	//   ....[14]....
        /*009c*/ 	.word	0x0000fad0


	//   ....[15]....
        /*00a0*/ 	.word	0x0000fb50


	//   ....[16]....
        /*00a4*/ 	.word	0x0000fc00


	//   ....[17]....
        /*00a8*/ 	.word	0x0000fdc0


	//   ....[18]....
        /*00ac*/ 	.word	0x0000ff80


	//   ....[19]....
        /*00b0*/ 	.word	0x00010120


	//   ....[20]....
        /*00b4*/ 	.word	0x00010230


	//   ....[21]....
        /*00b8*/ 	.word	0x00010260


	//   ....[22]....
        /*00bc*/ 	.word	0x00010290


	//----- nvinfo : EIATTR_MAX_THREADS
	.align		4
.L_1435:
        /*00c0*/ 	.byte	0x04, 0x05
        /*00c2*/ 	.short	(.L_1437 - .L_1436)
.L_1436:
        /*00c4*/ 	.word	0x00000080
        /*00c8*/ 	.word	0x00000001
        /*00cc*/ 	.word	0x00000001


	//----- nvinfo : EIATTR_CRS_STACK_SIZE
	.align		4
.L_1437:
        /*00d0*/ 	.byte	0x04, 0x1e
        /*00d2*/ 	.short	(.L_1439 - .L_1438)
.L_1438:
        /*00d4*/ 	.word	0x00000000


	//----- nvinfo : EIATTR_CBANK_PARAM_SIZE
	.align		4
.L_1439:
        /*00d8*/ 	.byte	0x03, 0x19
        /*00da*/ 	.short	0x0220


	//----- nvinfo : EIATTR_PARAM_CBANK
	.align		4
        /*00dc*/ 	.byte	0x04, 0x0a
        /*00de*/ 	.short	(.L_1441 - .L_1440)
	.align		4
.L_1440:
        /*00e0*/ 	.word	index@(.nv.constant0._ZN2at6native18elementwise_kernelILi128ELi4EZNS0_15gpu_kernel_implIZZZNS0_33launch_log_sigmoid_forward_kernelERNS_18TensorIteratorBaseEENKUlvE_clEvENKUlvE_clEvEUldE_EEvS4_RKT_EUliE_EEviT1_)
        /*00e4*/ 	.short	0x0210
        /*00e6*/ 	.short	0x0220


	//----- nvinfo : EIATTR_SW_WAR
	.align		4
.L_1441:
        /*00e8*/ 	.byte	0x04, 0x36
        /*00ea*/ 	.short	(.L_1443 - .L_1442)
.L_1442:
        /*00ec*/ 	.word	0x00000008
.L_1443:


//--------------------- .nv.info._ZN2at6native27unrolled_elementwise_kernelIZZZNS0_33launch_log_sigmoid_forward_kernelERNS_18TensorIteratorBaseEENKUlvE_clEvENKUlvE_clEvEUldE_St5arrayIPcLm2EELi4E23TrivialOffsetCalculatorILi1EjESB_NS0_6memory12LoadWithCastILi1EEENSC_13StoreWithCastILi1EEEEEviT_T0_T2_T3_T4_T5_ --------------------------
	.section	.nv.info._ZN2at6native27unrolled_elementwise_kernelIZZZNS0_33launch_log_sigmoid_forward_kernelERNS_18TensorIteratorBaseEENKUlvE_clEvENKUlvE_clEvEUldE_St5arrayIPcLm2EELi4E23TrivialOffsetCalculatorILi1EjESB_NS0_6memory12LoadWithCastILi1EEENSC_13StoreWithCastILi1EEEEEviT_T0_T2_T3_T4_T5_,"",@"SHT_CUDA_INFO"
	.sectionflags	@""
	.align	4


	//----- nvinfo : EIATTR_CUDA_API_VERSION
	.align		4
        /*0000*/ 	.byte	0x04, 0x37
        /*0002*/ 	.short	(.L_1445 - .L_1444)
.L_1444:
        /*0004*/ 	.word	0x00000082


	//----- nvinfo : EIATTR_KPARAM_INFO
	.align		4
.L_1445:
        /*0008*/ 	.byte	0x04, 0x17
        /*000a*/ 	.short	(.L_1447 - .L_1446)
.L_1446:
        /*000c*/ 	.word	0x00000000
        /*0010*/ 	.short	0x0006
        /*0012*/ 	.short	0x0024
        /*0014*/ 	.byte	0x00, 0xf0, 0x21, 0x00


	//----- nvinfo : EIATTR_KPARAM_INFO
	.align		4
.L_1447:
        /*0018*/ 	.byte	0x04, 0x17
        /*001a*/ 	.short	(.L_1449 - .L_1448)
.L_1448:
        /*001c*/ 	.word	0x00000000
        /*0020*/ 	.short	0x0005
        /*0022*/ 	.short	0x001c
        /*0024*/ 	.byte	0x00, 0xf0, 0x21, 0x00


	//----- nvinfo : EIATTR_KPARAM_INFO
	.align		4
.L_1449:
        /*0028*/ 	.byte	0x04, 0x17
        /*002a*/ 	.short	(.L_1451 - .L_1450)
.L_1450:
        /*002c*/ 	.word	0x00000000
        /*0030*/ 	.short	0x0004
        /*0032*/ 	.short	0x0019
        /*0034*/ 	.byte	0x00, 0xf0, 0x05, 0x00


	//----- nvinfo : EIATTR_KPARAM_INFO
	.align		4
.L_1451:
        /*0038*/ 	.byte	0x04, 0x17
        /*003a*/ 	.short	(.L_1453 - .L_1452)
.L_1452:
        /*003c*/ 	.word	0x00000000
        /*0040*/ 	.short	0x0003
        /*0042*/ 	.short	0x0018
        /*0044*/ 	.byte	0x00, 0xf0, 0x05, 0x00


	//----- nvinfo : EIATTR_KPARAM_INFO
	.align		4
.L_1453:
        /*0048*/ 	.byte	0x04, 0x17
        /*004a*/ 	.short	(.L_1455 - .L_1454)
.L_1454:
        /*004c*/ 	.word	0x00000000
        /*0050*/ 	.short	0x0002
        /*0052*/ 	.short	0x0008
        /*0054*/ 	.byte	0x00, 0xf0, 0x41, 0x00


	//----- nvinfo : EIATTR_KPARAM_INFO
	.align		4
.L_1455:
        /*0058*/ 	.byte	0x04, 0x17
        /*005a*/ 	.short	(.L_1457 - .L_1456)
.L_1456:
        /*005c*/ 	.word	0x00000000
        /*0060*/ 	.short	0x0001
        /*0062*/ 	.short	0x0004
        /*0064*/ 	.byte	0x00, 0xf0, 0x05, 0x00


	//----- nvinfo : EIATTR_KPARAM_INFO
	.align		4
.L_1457:
        /*0068*/ 	.byte	0x04, 0x17
        /*006a*/ 	.short	(.L_1459 - .L_1458)
.L_1458:
        /*006c*/ 	.word	0x00000000
        /*0070*/ 	.short	0x0000
        /*0072*/ 	.short	0x0000
        /*0074*/ 	.byte	0x00, 0xf0, 0x11, 0x00


	//----- nvinfo : EIATTR_SPARSE_MMA_MASK
	.align		4
.L_1459:
        /*0078*/ 	.byte	0x03, 0x50
        /*007a*/ 	.short	0x0000


	//----- nvinfo : EIATTR_MAXREG_COUNT
	.align		4
        /*007c*/ 	.byte	0x03, 0x1b
        /*007e*/ 	.short	0x00ff


	//----- nvinfo : EIATTR_EXTERNS
	.align		4
        /*0080*/ 	.byte	0x04, 0x0f
        /*0082*/ 	.short	(.L_1461 - .L_1460)


	//   ....[0]....
	.align		4
.L_1460:
        /*0084*/ 	.word	index@(__assertfail)


	//----- nvinfo : EIATTR_MERCURY_ISA_VERSION
	.align		4
.L_1461:
        /*0088*/ 	.byte	0x03, 0x5f
        /*008a*/ 	.short	0x0101


	//----- nvinfo : EIATTR_SYSCALL_OFFSETS
	.align		4
        /*008c*/ 	.byte	0x04, 0x46
        /*008e*/ 	.short	(.L_1463 - .L_1462)


	//   ....[0]....
.L_1462:
        /*0090*/ 	.word	0x00000f80


	//   ....[1]....
        /*0094*/ 	.word	0x00001f20


	//   ....[2]....
        /*0098*/ 	.word	0x00002ed0


	//   ....[3]....
        /*009c*/ 	.word	0x00003e50


	//   ....[4]....
        /*00a0*/ 	.word	0x000086c0


	//   ....[5]....
        /*00a4*/ 	.word	0x00009880


	//   ....[6]....
        /*00a8*/ 	.word	0x0000aa00


	//   ....[7]....
        /*00ac*/ 	.word	0x0000bba0


	//----- nvinfo : EIATTR_EXIT_INSTR_OFFSETS
	.align		4
.L_1463:
        /*00b0*/ 	.byte	0x04, 0x1c
        /*00b2*/ 	.short	(.L_1465 - .L_1464)


	//   ....[0]....
.L_1464:
        /*00b4*/ 	.word	0x0000aaa0


	//   ....[1]....
        /*00b8*/ 	.word	0x0000abe0


	//   ....[2]....
        /*00bc*/ 	.word	0x0000ac20


	//   ....[3]....
        /*00c0*/ 	.word	0x0000acb0


	//   ....[4]....
        /*00c4*/ 	.word	0x0000ace0


	//   ....[5]....
        /*00c8*/ 	.word	0x0000ad10


	//   ....[6]....
        /*00cc*/ 	.word	0x0000ade0


	//   ....[7]....
        /*00d0*/ 	.word	0x0000ae60


	//   ....[8]....
        /*00d4*/ 	.word	0x0000af40


	//   ....[9]....
        /*00d8*/ 	.word	0x0000afd0


	//   ....[10]....
        /*00dc*/ 	.word	0x0000aff0


	//   ....[11]....
        /*00e0*/ 	.word	0x0000b0b0


	//   ....[12]....
        /*00e4*/ 	.word	0x0000b0e0


	//   ....[13]....
        /*00e8*/ 	.word	0x0000b2b0


	//   ....[14]....
        /*00ec*/ 	.word	0x0000b450


	//   ....[15]....
        /*00f0*/ 	.word	0x0000b4d0


	//   ....[16]....
        /*00f4*/ 	.word	0x0000b580


	//   ....[17]....
        /*00f8*/ 	.word	0x0000b740


	//   ....[18]....
        /*00fc*/ 	.word	0x0000b900


	//   ....[19]....
        /*0100*/ 	.word	0x0000baa0


	//   ....[20]....
        /*0104*/ 	.word	0x0000bbb0


	//   ....[21]....
        /*0108*/ 	.word	0x0000bbe0


	//   ....[22]....
        /*010c*/ 	.word	0x0000bc10


	//----- nvinfo : EIATTR_MAX_THREADS
	.align		4
.L_1465:
        /*0110*/ 	.byte	0x04, 0x05
        /*0112*/ 	.short	(.L_1467 - .L_1466)
.L_1466:
        /*0114*/ 	.word	0x00000080
        /*0118*/ 	.word	0x00000001
        /*011c*/ 	.word	0x00000001


	//----- nvinfo : EIATTR_CRS_STACK_SIZE
	.align		4
.L_1467:
        /*0120*/ 	.byte	0x04, 0x1e
        /*0122*/ 	.short	(.L_1469 - .L_1468)
.L_1468:
        /*0124*/ 	.word	0x00000000


	//----- nvinfo : EIATTR_CBANK_PARAM_SIZE
	.align		4
.L_1469:
        /*0128*/ 	.byte	0x03, 0x19
        /*012a*/ 	.short	0x002c


	//----- nvinfo : EIATTR_PARAM_CBANK
	.align		4
        /*012c*/ 	.byte	0x04, 0x0a
        /*012e*/ 	.short	(.L_1471 - .L_1470)
	.align		4
.L_1470:
        /*0130*/ 	.word	index@(.nv.constant0._ZN2at6native27unrolled_elementwise_kernelIZZZNS0_33launch_log_sigmoid_forward_kernelERNS_18TensorIteratorBaseEENKUlvE_clEvENKUlvE_clEvEUldE_St5arrayIPcLm2EELi4E23TrivialOffsetCalculatorILi1EjESB_NS0_6memory12LoadWithCastILi1EEENSC_13StoreWithCastILi1EEEEEviT_T0_T2_T3_T4_T5_)
        /*0134*/ 	.short	0x0210
        /*0136*/ 	.short	0x002c


	//----- nvinfo : EIATTR_SW_WAR
	.align		4
.L_1471:
        /*0138*/ 	.byte	0x04, 0x36
        /*013a*/ 	.short	(.L_1473 - .L_1472)
.L_1472:
        /*013c*/ 	.word	0x00000008
.L_1473:


//--------------------- .nv.info._ZN2at6native18elementwise_kernelILi128ELi2EZNS0_22gpu_kernel_impl_nocastIZZZNS0_33launch_log_sigmoid_forward_kernelERNS_18TensorIteratorBaseEENKUlvE_clEvENKUlvE_clEvEUldE_EEvS4_RKT_EUliE_EEviT1_ --------------------------
	.section	.nv.info._ZN2at6native18elementwise_kernelILi128ELi2EZNS0_22gpu_kernel_impl_nocastIZZZNS0_33launch_log_sigmoid_forward_kernelERNS_18TensorIteratorBaseEENKUlvE_clEvENKUlvE_clEvEUldE_EEvS4_RKT_EUliE_EEviT1_,"",@"SHT_CUDA_INFO"
	.sectionflags	@""
	.align	4


	//----- nvinfo : EIATTR_CUDA_API_VERSION
	.align		4
        /*0000*/ 	.byte	0x04, 0x37
        /*0002*/ 	.short	(.L_1475 - .L_1474)
.L_1474:
        /*0004*/ 	.word	0x00000082


	//----- nvinfo : EIATTR_KPARAM_INFO
	.align		4
.L_1475:
        /*0008*/ 	.byte	0x04, 0x17
        /*000a*/ 	.short	(.L_1477 - .L_1476)
.L_1476:
        /*000c*/ 	.word	0x00000000
        /*0010*/ 	.short	0x0001
        /*0012*/ 	.short	0x0008
        /*0014*/ 	.byte	0x00, 0xf0, 0x61, 0x08


	//----- nvinfo : EIATTR_KPARAM_INFO
	.align		4
.L_1477:
        /*0018*/ 	.byte	0x04, 0x17
        /*001a*/ 	.short	(.L_1479 - .L_1478)
.L_1478:
        /*001c*/ 	.word	0x00000000
        /*0020*/ 	.short	0x0000
        /*0022*/ 	.short	0x0000
        /*0024*/ 	.byte	0x00, 0xf0, 0x11, 0x00


	//----- nvinfo : EIATTR_SPARSE_MMA_MASK
	.align		4
.L_1479:
        /*0028*/ 	.byte	0x03, 0x50
        /*002a*/ 	.short	0x0000


	//----- nvinfo : EIATTR_MAXREG_COUNT
	.align		4
        /*002c*/ 	.byte	0x03, 0x1b
        /*002e*/ 	.short	0x0080


	//----- nvinfo : EIATTR_MERCURY_ISA_VERSION
	.align		4
        /*0030*/ 	.byte	0x03, 0x5f
        /*0032*/ 	.short	0x0101


	//----- nvinfo : EIATTR_EXIT_INSTR_OFFSETS
	.align		4
        /*0034*/ 	.byte	0x04, 0x1c
        /*0036*/ 	.short	(.L_1481 - .L_1480)


	//   ....[0]....
.L_1480:
        /*0038*/ 	.word	0x00002150


	//   ....[1]....
        /*003c*/ 	.word	0x000041d0


	//----- nvinfo : EIATTR_MAX_THREADS
	.align		4
.L_1481:
        /*0040*/ 	.byte	0x04, 0x05
        /*0042*/ 	.short	(.L_1483 - .L_1482)
.L_1482:
        /*0044*/ 	.word	0x00000080
        /*0048*/ 	.word	0x00000001
        /*004c*/ 	.word	0x00000001


	//----- nvinfo : EIATTR_CRS_STACK_SIZE
	.align		4
.L_1483:
        /*0050*/ 	.byte	0x04, 0x1e
        /*0052*/ 	.short	(.L_1485 - .L_1484)
.L_1484:
        /*0054*/ 	.word	0x00000000


	//----- nvinfo : EIATTR_CBANK_PARAM_SIZE
	.align		4
.L_1485:
        /*0058*/ 	.byte	0x03, 0x19
        /*005a*/ 	.short	0x0220


	//----- nvinfo : EIATTR_PARAM_CBANK
	.align		4
        /*005c*/ 	.byte	0x04, 0x0a
        /*005e*/ 	.short	(.L_1487 - .L_1486)
	.align		4
.L_1486:
        /*0060*/ 	.word	index@(.nv.constant0._ZN2at6native18elementwise_kernelILi128ELi2EZNS0_22gpu_kernel_impl_nocastIZZZNS0_33launch_log_sigmoid_forward_kernelERNS_18TensorIteratorBaseEENKUlvE_clEvENKUlvE_clEvEUldE_EEvS4_RKT_EUliE_EEviT1_)
        /*0064*/ 	.short	0x0210
        /*0066*/ 	.short	0x0220


	//----- nvinfo : EIATTR_SW_WAR
	.align		4
.L_1487:
        /*0068*/ 	.byte	0x04, 0x36
        /*006a*/ 	.short	(.L_1489 - .L_1488)
.L_1488:
        /*006c*/ 	.word	0x00000008
.L_1489:


//--------------------- .nv.info._ZN2at6native27unrolled_elementwise_kernelIZZZNS0_33launch_log_sigmoid_forward_kernelERNS_18TensorIteratorBaseEENKUlvE_clEvENKUlvE_clEvEUldE_St5arrayIPcLm2EELi4E23TrivialOffsetCalculatorILi1EjESB_NS0_6memory15LoadWithoutCastENSC_16StoreWithoutCastEEEviT_T0_T2_T3_T4_T5_ --------------------------
	.section	.nv.info._ZN2at6native27unrolled_elementwise_kernelIZZZNS0_33launch_log_sigmoid_forward_kernelERNS_18TensorIteratorBaseEENKUlvE_clEvENKUlvE_clEvEUldE_St5arrayIPcLm2EELi4E23TrivialOffsetCalculatorILi1EjESB_NS0_6memory15LoadWithoutCastENSC_16StoreWithoutCastEEEviT_T0_T2_T3_T4_T5_,"",@"SHT_CUDA_INFO"
	.sectionflags	@""
	.align	4


	//----- nvinfo : EIATTR_CUDA_API_VERSION
	.align		4
        /*0000*/ 	.byte	0x04, 0x37
        /*0002*/ 	.short	(.L_1491 - .L_1490)
.L_1490:
        /*0004*/ 	.word	0x00000082


	//----- nvinfo : EIATTR_KPARAM_INFO
	.align		4
.L_1491:
        /*0008*/ 	.byte	0x04, 0x17
        /*000a*/ 	.short	(.L_1493 - .L_1492)
.L_1492:
        /*000c*/ 	.word	0x00000000
        /*0010*/ 	.short	0x0006
        /*0012*/ 	.short	0x001b
        /*0014*/ 	.byte	0x00, 0xf0, 0x05, 0x00


	//----- nvinfo : EIATTR_KPARAM_INFO
	.align		4
.L_1493:
        /*0018*/ 	.byte	0x04, 0x17
        /*001a*/ 	.short	(.L_1495 - .L_1494)
.L_1494:
        /*001c*/ 	.word	0x00000000
        /*0020*/ 	.short	0x0005
        /*0022*/ 	.short	0x001a
        /*0024*/ 	.byte	0x00, 0xf0, 0x05, 0x00


	//----- nvinfo : EIATTR_KPARAM_INFO
	.align		4
.L_1495:
        /*0028*/ 	.byte	0x04, 0x17
        /*002a*/ 	.short	(.L_1497 - .L_1496)
.L_1496:
        /*002c*/ 	.word	0x00000000
        /*0030*/ 	.short	0x0004
        /*0032*/ 	.short	0x0019
        /*0034*/ 	.byte	0x00, 0xf0, 0x05, 0x00


	//----- nvinfo : EIATTR_KPARAM_INFO
	.align		4
.L_1497:
        /*0038*/ 	.byte	0x04, 0x17
        /*003a*/ 	.short	(.L_1499 - .L_1498)
.L_1498:
        /*003c*/ 	.word	0x00000000
        /*0040*/ 	.short	0x0003
        /*0042*/ 	.short	0x0018
        /*0044*/ 	.byte	0x00, 0xf0, 0x05, 0x00


	//----- nvinfo : EIATTR_KPARAM_INFO
	.align		4
.L_1499:
        /*0048*/ 	.byte	0x04, 0x17
        /*004a*/ 	.short	(.L_1501 - .L_1500)
.L_1500:
        /*004c*/ 	.word	0x00000000
        /*0050*/ 	.short	0x0002
        /*0052*/ 	.short	0x0008
        /*0054*/ 	.byte	0x00, 0xf0, 0x41, 0x00


	//----- nvinfo : EIATTR_KPARAM_INFO
	.align		4
.L_1501:
        /*0058*/ 	.byte	0x04, 0x17
        /*005a*/ 	.short	(.L_1503 - .L_1502)
.L_1502:
        /*005c*/ 	.word	0x00000000
        /*0060*/ 	.short	0x0001
        /*0062*/ 	.short	0x0004
        /*0064*/ 	.byte	0x00, 0xf0, 0x05, 0x00


	//----- nvinfo : EIATTR_KPARAM_INFO
	.align		4
.L_1503:
        /*0068*/ 	.byte	0x04, 0x17
        /*006a*/ 	.short	(.L_1505 - .L_1504)
.L_1504:
        /*006c*/ 	.word	0x00000000
        /*0070*/ 	.short	0x0000
        /*0072*/ 	.short	0x0000
        /*0074*/ 	.byte	0x00, 0xf0, 0x11, 0x00


	//----- nvinfo : EIATTR_SPARSE_MMA_MASK
	.align		4
.L_1505:
        /*0078*/ 	.byte	0x03, 0x50
        /*007a*/ 	.short	0x0000


	//----- nvinfo : EIATTR_MAXREG_COUNT
	.align		4
        /*007c*/ 	.byte	0x03, 0x1b
        /*007e*/ 	.short	0x00ff


	//----- nvinfo : EIATTR_MERCURY_ISA_VERSION
	.align		4
        /*0080*/ 	.byte	0x03, 0x5f
        /*0082*/ 	.short	0x0101


	//----- nvinfo : EIATTR_EXIT_INSTR_OFFSETS
	.align		4
        /*0084*/ 	.byte	0x04, 0x1c
        /*0086*/ 	.short	(.L_1507 - .L_1506)


	//   ....[0]....
.L_1506:
        /*0088*/ 	.word	0x00003930


	//   ....[1]....
        /*008c*/ 	.word	0x00003980


	//----- nvinfo : EIATTR_MAX_THREADS
	.align		4
.L_1507:
        /*0090*/ 	.byte	0x04, 0x05
        /*0092*/ 	.short	(.L_1509 - .L_1508)
.L_1508:
        /*0094*/ 	.word	0x00000080
        /*0098*/ 	.word	0x00000001
        /*009c*/ 	.word	0x00000001


	//----- nvinfo : EIATTR_CRS_STACK_SIZE
	.align		4
.L_1509:
        /*00a0*/ 	.byte	0x04, 0x1e
        /*00a2*/ 	.short	(.L_1511 - .L_1510)
.L_1510:
        /*00a4*/ 	.word	0x00000000


	//----- nvinfo : EIATTR_CBANK_PARAM_SIZE
	.align		4
.L_1511:
        /*00a8*/ 	.byte	0x03, 0x19
        /*00aa*/ 	.short	0x001c


	//----- nvinfo : EIATTR_PARAM_CBANK
	.align		4
        /*00ac*/ 	.byte	0x04, 0x0a
        /*00ae*/ 	.short	(.L_1513 - .L_1512)
	.align		4
.L_1512:
        /*00b0*/ 	.word	index@(.nv.constant0._ZN2at6native27unrolled_elementwise_kernelIZZZNS0_33launch_log_sigmoid_forward_kernelERNS_18TensorIteratorBaseEENKUlvE_clEvENKUlvE_clEvEUldE_St5arrayIPcLm2EELi4E23TrivialOffsetCalculatorILi1EjESB_NS0_6memory15LoadWithoutCastENSC_16StoreWithoutCastEEEviT_T0_T2_T3_T4_T5_)
        /*00b4*/ 	.short	0x0210
        /*00b6*/ 	.short	0x001c


	//----- nvinfo : EIATTR_SW_WAR
	.align		4
.L_1513:
        /*00b8*/ 	.byte	0x04, 0x36
        /*00ba*/ 	.short	(.L_1515 - .L_1514)
.L_1514:
        /*00bc*/ 	.word	0x00000008
.L_1515:


//--------------------- .nv.info._ZN2at6native29vectorized_elementwise_kernelILi2EZZZNS0_33launch_log_sigmoid_forward_kernelERNS_18TensorIteratorBaseEENKUlvE_clEvENKUlvE_clEvEUldE_St5arrayIPcLm2EEEEviT0_T1_ --------------------------
	.section	.nv.info._ZN2at6native29vectorized_elementwise_kernelILi2EZZZNS0_33launch_log_sigmoid_forward_kernelERNS_18TensorIteratorBaseEENKUlvE_clEvENKUlvE_clEvEUldE_St5arrayIPcLm2EEEEviT0_T1_,"",@"SHT_CUDA_INFO"
	.sectionflags	@""
	.align	4


	//----- nvinfo : EIATTR_CUDA_API_VERSION
	.align		4
        /*0000*/ 	.byte	0x04, 0x37
        /*0002*/ 	.short	(.L_1517 - .L_1516)
.L_1516:
        /*0004*/ 	.word	0x00000082


	//----- nvinfo : EIATTR_KPARAM_INFO
	.align		4
.L_1517:
        /*0008*/ 	.byte	0x04, 0x17
        /*000a*/ 	.short	(.L_1519 - .L_1518)
.L_1518:
        /*000c*/ 	.word	0x00000000
        /*0010*/ 	.short	0x0002
        /*0012*/ 	.short	0x0008
        /*0014*/ 	.byte	0x00, 0xf0, 0x41, 0x00


	//----- nvinfo : EIATTR_KPARAM_INFO
	.align		4
.L_1519:
        /*0018*/ 	.byte	0x04, 0x17
        /*001a*/ 	.short	(.L_1521 - .L_1520)
.L_1520:
        /*001c*/ 	.word	0x00000000
        /*0020*/ 	.short	0x0001
        /*0022*/ 	.short	0x0004
        /*0024*/ 	.byte	0x00, 0xf0, 0x05, 0x00


	//----- nvinfo : EIATTR_KPARAM_INFO
	.align		4
.L_1521:
        /*0028*/ 	.byte	0x04, 0x17
        /*002a*/ 	.short	(.L_1523 - .L_1522)
.L_1522:
        /*002c*/ 	.word	0x00000000
        /*0030*/ 	.short	0x0000
        /*0032*/ 	.short	0x0000
        /*0034*/ 	.byte	0x00, 0xf0, 0x11, 0x00


	//----- nvinfo : EIATTR_SPARSE_MMA_MASK
	.align		4
.L_1523:
        /*0038*/ 	.byte	0x03, 0x50
        /*003a*/ 	.short	0x0000


	//----- nvinfo : EIATTR_MAXREG_COUNT
	.align		4
        /*003c*/ 	.byte	0x03, 0x1b
        /*003e*/ 	.short	0x00ff


	//----- nvinfo : EIATTR_MERCURY_ISA_VERSION
	.align		4
        /*0040*/ 	.byte	0x03, 0x5f
        /*0042*/ 	.short	0x0101


	//----- nvinfo : EIATTR_EXIT_INSTR_OFFSETS
	.align		4
        /*0044*/ 	.byte	0x04, 0x1c
        /*0046*/ 	.short	(.L_1525 - .L_1524)


	//   ....[0]....
.L_1524:
        /*0048*/ 	.word	0x00006910


	//   ....[1]....
        /*004c*/ 	.word	0x0000dae0


	//   ....[2]....
        /*0050*/ 	.word	0x0000db30


	//----- nvinfo : EIATTR_MAX_THREADS
	.align		4
.L_1525:
        /*0054*/ 	.byte	0x04, 0x05
        /*0056*/ 	.short	(.L_1527 - .L_1526)
.L_1526:
        /*0058*/ 	.word	0x00000080
        /*005c*/ 	.word	0x00000001
        /*0060*/ 	.word	0x00000001


	//----- nvinfo : EIATTR_CRS_STACK_SIZE
	.align		4
.L_1527:
        /*0064*/ 	.byte	0x04, 0x1e
        /*0066*/ 	.short	(.L_1529 - .L_1528)
.L_1528:
        /*0068*/ 	.word	0x00000000


	//----- nvinfo : EIATTR_CBANK_PARAM_SIZE
	.align		4
.L_1529:
        /*006c*/ 	.byte	0x03, 0x19
        /*006e*/ 	.short	0x0018


	//----- nvinfo : EIATTR_PARAM_CBANK
	.align		4
        /*0070*/ 	.byte	0x04, 0x0a
        /*0072*/ 	.short	(.L_1531 - .L_1530)
	.align		4
.L_1530:
        /*0074*/ 	.word	index@(.nv.constant0._ZN2at6native29vectorized_elementwise_kernelILi2EZZZNS0_33launch_log_sigmoid_forward_kernelERNS_18TensorIteratorBaseEENKUlvE_clEvENKUlvE_clEvEUldE_St5arrayIPcLm2EEEEviT0_T1_)
        /*0078*/ 	.short	0x0210
        /*007a*/ 	.short	0x0018


	//----- nvinfo : EIATTR_SW_WAR
	.align		4
.L_1531:
        /*007c*/ 	.byte	0x04, 0x36
        /*007e*/ 	.short	(.L_1533 - .L_1532)
.L_1532:
        /*0080*/ 	.word	0x00000008
.L_1533:


//--------------------- .nv.info._ZN2at6native29vectorized_elementwise_kernelILi4EZZZNS0_33launch_log_sigmoid_forward_kernelERNS_18TensorIteratorBaseEENKUlvE_clEvENKUlvE_clEvEUldE_St5arrayIPcLm2EEEEviT0_T1_ --------------------------
	.section	.nv.info._ZN2at6native29vectorized_elementwise_kernelILi4EZZZNS0_33launch_log_sigmoid_forward_kernelERNS_18TensorIteratorBaseEENKUlvE_clEvENKUlvE_clEvEUldE_St5arrayIPcLm2EEEEviT0_T1_,"",@"SHT_CUDA_INFO"
	.sectionflags	@""
	.align	4


	//----- nvinfo : EIATTR_CUDA_API_VERSION
	.align		4
        /*0000*/ 	.byte	0x04, 0x37
        /*0002*/ 	.short	(.L_1535 - .L_1534)
.L_1534:
        /*0004*/ 	.word	0x00000082


	//----- nvinfo : EIATTR_KPARAM_INFO
	.align		4
.L_1535:
        /*0008*/ 	.byte	0x04, 0x17
        /*000a*/ 	.short	(.L_1537 - .L_1536)
.L_1536:
        /*000c*/ 	.word	0x00000000
        /*0010*/ 	.short	0x0002
        /*0012*/ 	.short	0x0008
        /*0014*/ 	.byte	0x00, 0xf0, 0x41, 0x00


	//----- nvinfo : EIATTR_KPARAM_INFO
	.align		4
.L_1537:
        /*0018*/ 	.byte	0x04, 0x17
        /*001a*/ 	.short	(.L_1539 - .L_1538)
.L_1538:
        /*001c*/ 	.word	0x00000000
        /*0020*/ 	.short	0x0001
        /*0022*/ 	.short	0x0004
        /*0024*/ 	.byte	0x00, 0xf0, 0x05, 0x00


	//----- nvinfo : EIATTR_KPARAM_INFO
	.align		4
.L_1539:
        /*0028*/ 	.byte	0x04, 0x17
        /*002a*/ 	.short	(.L_1541 - .L_1540)
.L_1540:
        /*002c*/ 	.word	0x00000000
        /*0030*/ 	.short	0x0000
        /*0032*/ 	.short	0x0000
        /*0034*/ 	.byte	0x00, 0xf0, 0x11, 0x00


	//----- nvinfo : EIATTR_SPARSE_MMA_MASK
	.align		4
.L_1541:
        /*0038*/ 	.byte	0x03, 0x50
        /*003a*/ 	.short	0x0000


	//----- nvinfo : EIATTR_MAXREG_COUNT
	.align		4
        /*003c*/ 	.byte	0x03, 0x1b
        /*003e*/ 	.short	0x00ff


	//----- nvinfo : EIATTR_MERCURY_ISA_VERSION
	.align		4
        /*0040*/ 	.byte	0x03, 0x5f
        /*0042*/ 	.short	0x0101


	//----- nvinfo : EIATTR_EXIT_INSTR_OFFSETS
	.align		4
        /*0044*/ 	.byte	0x04, 0x1c
        /*0046*/ 	.short	(.L_1543 - .L_1542)


	//   ....[0]....
.L_1542:
        /*0048*/ 	.word	0x00006910


	//   ....[1]....
        /*004c*/ 	.word	0x0000dae0


	//   ....[2]....
        /*0050*/ 	.word	0x0000db30


	//----- nvinfo : EIATTR_MAX_THREADS
	.align		4
.L_1543:
        /*0054*/ 	.byte	0x04, 0x05
        /*0056*/ 	.short	(.L_1545 - .L_1544)
.L_1544:
        /*0058*/ 	.word	0x00000080
        /*005c*/ 	.word	0x00000001
        /*0060*/ 	.word	0x00000001


	//----- nvinfo : EIATTR_CRS_STACK_SIZE
	.align		4
.L_1545:
        /*0064*/ 	.byte	0x04, 0x1e
        /*0066*/ 	.short	(.L_1547 - .L_1546)
.L_1546:
        /*0068*/ 	.word	0x00000000


	//----- nvinfo : EIATTR_CBANK_PARAM_SIZE
	.align		4
.L_1547:
        /*006c*/ 	.byte	0x03, 0x19
        /*006e*/ 	.short	0x0018


	//----- nvinfo : EIATTR_PARAM_CBANK
	.align		4
        /*0070*/ 	.byte	0x04, 0x0a
        /*0072*/ 	.short	(.L_1549 - .L_1548)
	.align		4
.L_1548:
        /*0074*/ 	.word	index@(.nv.constant0._ZN2at6native29vectorized_elementwise_kernelILi4EZZZNS0_33launch_log_sigmoid_forward_kernelERNS_18TensorIteratorBaseEENKUlvE_clEvENKUlvE_clEvEUldE_St5arrayIPcLm2EEEEviT0_T1_)
        /*0078*/ 	.short	0x0210
        /*007a*/ 	.short	0x0018


	//----- nvinfo : EIATTR_SW_WAR
	.align		4
.L_1549:
        /*007c*/ 	.byte	0x04, 0x36
        /*007e*/ 	.short	(.L_1551 - .L_1550)
.L_1550:
        /*0080*/ 	.word	0x00000008
.L_1551:


//--------------------- .nv.info._ZN2at6native29vectorized_elementwise_kernelILi8EZZZNS0_33launch_log_sigmoid_forward_kernelERNS_18TensorIteratorBaseEENKUlvE_clEvENKUlvE_clEvEUldE_St5arrayIPcLm2EEEEviT0_T1_ --------------------------
	.section	.nv.info._ZN2at6native29vectorized_elementwise_kernelILi8EZZZNS0_33launch_log_sigmoid_forward_kernelERNS_18TensorIteratorBaseEENKUlvE_clEvENKUlvE_clEvEUldE_St5arrayIPcLm2EEEEviT0_T1_,"",@"SHT_CUDA_INFO"
	.sectionflags	@""
	.align	4


	//----- nvinfo : EIATTR_CUDA_API_VERSION
	.align		4
        /*0000*/ 	.byte	0x04, 0x37
        /*0002*/ 	.short	(.L_1553 - .L_1552)
.L_1552:
        /*0004*/ 	.word	0x00000082


	//----- nvinfo : EIATTR_KPARAM_INFO
	.align		4
.L_1553:
        /*0008*/ 	.byte	0x04, 0x17
        /*000a*/ 	.short	(.L_1555 - .L_1554)
.L_1554:
        /*000c*/ 	.word	0x00000000
        /*0010*/ 	.short	0x0002
        /*0012*/ 	.short	0x0008
        /*0014*/ 	.byte	0x00, 0xf0, 0x41, 0x00


	//----- nvinfo : EIATTR_KPARAM_INFO
	.align		4
.L_1555:
        /*0018*/ 	.byte	0x04, 0x17
        /*001a*/ 	.short	(.L_1557 - .L_1556)
.L_1556:
        /*001c*/ 	.word	0x00000000
        /*0020*/ 	.short	0x0001
        /*0022*/ 	.short	0x0004
        /*0024*/ 	.byte	0x00, 0xf0, 0x05, 0x00


	//----- nvinfo : EIATTR_KPARAM_INFO
	.align		4
.L_1557:
        /*0028*/ 	.byte	0x04, 0x17
        /*002a*/ 	.short	(.L_1559 - .L_1558)
.L_1558:
        /*002c*/ 	.word	0x00000000
        /*0030*/ 	.short	0x0000
        /*0032*/ 	.short	0x0000
        /*0034*/ 	.byte	0x00, 0xf0, 0x11, 0x00


	//----- nvinfo : EIATTR_SPARSE_MMA_MASK
	.align		4
.L_1559:
        /*0038*/ 	.byte	0x03, 0x50
        /*003a*/ 	.short	0x0000


	//----- nvinfo : EIATTR_MAXREG_COUNT
	.align		4
        /*003c*/ 	.byte	0x03, 0x1b
        /*003e*/ 	.short	0x00ff


	//----- nvinfo : EIATTR_MERCURY_ISA_VERSION
	.align		4
        /*0040*/ 	.byte	0x03, 0x5f
        /*0042*/ 	.short	0x0101


	//----- nvinfo : EIATTR_EXIT_INSTR_OFFSETS
	.align		4
        /*0044*/ 	.byte	0x04, 0x1c
        /*0046*/ 	.short	(.L_1561 - .L_1560)


	//   ....[0]....
.L_1560:
        /*0048*/ 	.word	0x00006910


	//   ....[1]....
        /*004c*/ 	.word	0x0000dae0


	//   ....[2]....
        /*0050*/ 	.word	0x0000db30


	//----- nvinfo : EIATTR_MAX_THREADS
	.align		4
.L_1561:
        /*0054*/ 	.byte	0x04, 0x05
        /*0056*/ 	.short	(.L_1563 - .L_1562)
.L_1562:
        /*0058*/ 	.word	0x00000080
        /*005c*/ 	.word	0x00000001
        /*0060*/ 	.word	0x00000001


	//----- nvinfo : EIATTR_CRS_STACK_SIZE
	.align		4
.L_1563:
        /*0064*/ 	.byte	0x04, 0x1e
        /*0066*/ 	.short	(.L_1565 - .L_1564)
.L_1564:
        /*0068*/ 	.word	0x00000000


	//----- nvinfo : EIATTR_CBANK_PARAM_SIZE
	.align		4
.L_1565:
        /*006c*/ 	.byte	0x03, 0x19
        /*006e*/ 	.short	0x0018


	//----- nvinfo : EIATTR_PARAM_CBANK
	.align		4
        /*0070*/ 	.byte	0x04, 0x0a
        /*0072*/ 	.short	(.L_1567 - .L_1566)
	.align		4
.L_1566:
        /*0074*/ 	.word	index@(.nv.constant0._ZN2at6native29vectorized_elementwise_kernelILi8EZZZNS0_33launch_log_sigmoid_forward_kernelERNS_18TensorIteratorBaseEENKUlvE_clEvENKUlvE_clEvEUldE_St5arrayIPcLm2EEEEviT0_T1_)
        /*0078*/ 	.short	0x0210
        /*007a*/ 	.short	0x0018


	//----- nvinfo : EIATTR_SW_WAR
	.align		4
.L_1567:
        /*007c*/ 	.byte	0x04, 0x36
        /*007e*/ 	.short	(.L_1569 - .L_1568)
.L_1568:
        /*0080*/ 	.word	0x00000008
.L_1569:


//--------------------- .nv.callgraph             --------------------------
	.section	.nv.callgraph,"",@"SHT_CUDA_CALLGRAPH"
	.align	4
	.sectionentsize	8
	.align		4
        /*0000*/ 	.word	0x00000000
	.align		4
        /*0004*/ 	.word	0xffffffff
	.align		4
        /*0008*/ 	.word	index@(_ZN2at6native18elementwise_kernelILi128ELi4EZNS0_15gpu_kernel_implIZZZNS0_62_GLOBAL__N__e6aa1b1b_29_ActivationLogSigmoidKernel_cu_9d16a0dc27log_sigmoid_backward_kernelERNS_14TensorIteratorEENKUlvE_clEvENKUlvE2_clEvEUlN3c108BFloat16ES9_E_EEvRNS_18TensorIteratorBaseERKT_EUliE_EEviT1_)
	.align		4
        /*000c*/ 	.word	index@(__assertfail)
	.align		4
        /*0010*/ 	.word	index@(_ZN2at6native27unrolled_elementwise_kernelIZZZNS0_62_GLOBAL__N__e6aa1b1b_29_ActivationLogSigmoidKernel_cu_9d16a0dc27log_sigmoid_backward_kernelERNS_14TensorIteratorEENKUlvE_clEvENKUlvE2_clEvEUlN3c108BFloat16ES8_E_St5arrayIPcLm3EELi4E23TrivialOffsetCalculatorILi2EjESD_ILi1EjENS0_6memory12LoadWithCastILi2EEENSG_13StoreWithCastILi1EEEEEviT_T0_T2_T3_T4_T5_)
	.align		4
        /*0014*/ 	.word	index@(__assertfail)
	.align		4
        /*0018*/ 	.word	index@(_ZN2at6native18elementwise_kernelILi128ELi4EZNS0_15gpu_kernel_implIZZZNS0_62_GLOBAL__N__e6aa1b1b_29_ActivationLogSigmoidKernel_cu_9d16a0dc27log_sigmoid_backward_kernelERNS_14TensorIteratorEENKUlvE_clEvENKUlvE1_clEvEUlN3c104HalfES9_E_EEvRNS_18TensorIteratorBaseERKT_EUliE_EEviT1_)
	.align		4
        /*001c*/ 	.word	index@(__assertfail)
	.align		4
        /*0020*/ 	.word	index@(_ZN2at6native27unrolled_elementwise_kernelIZZZNS0_62_GLOBAL__N__e6aa1b1b_29_ActivationLogSigmoidKernel_cu_9d16a0dc27log_sigmoid_backward_kernelERNS_14TensorIteratorEENKUlvE_clEvENKUlvE1_clEvEUlN3c104HalfES8_E_St5arrayIPcLm3EELi4E23TrivialOffsetCalculatorILi2EjESD_ILi1EjENS0_6memory12LoadWithCastILi2EEENSG_13StoreWithCastILi1EEEEEviT_T0_T2_T3_T4_T5_)
	.align		4
        /*0024*/ 	.word	index@(__assertfail)
	.align		4
        /*0028*/ 	.word	index@(_ZN2at6native18elementwise_kernelILi128ELi4EZNS0_15gpu_kernel_implIZZZNS0_62_GLOBAL__N__e6aa1b1b_29_ActivationLogSigmoidKernel_cu_9d16a0dc27log_sigmoid_backward_kernelERNS_14TensorIteratorEENKUlvE_clEvENKUlvE0_clEvEUlffE_EEvRNS_18TensorIteratorBaseERKT_EUliE_EEviT1_)
	.align		4
        /*002c*/ 	.word	index@(__assertfail)
	.align		4
        /*0030*/ 	.word	index@(_ZN2at6native27unrolled_elementwise_kernelIZZZNS0_62_GLOBAL__N__e6aa1b1b_29_ActivationLogSigmoidKernel_cu_9d16a0dc27log_sigmoid_backward_kernelERNS_14TensorIteratorEENKUlvE_clEvENKUlvE0_clEvEUlffE_St5arrayIPcLm3EELi4E23TrivialOffsetCalculatorILi2EjESB_ILi1EjENS0_6memory12LoadWithCastILi2EEENSE_13StoreWithCastILi1EEEEEviT_T0_T2_T3_T4_T5_)
	.align		4
        /*0034*/ 	.word	index@(__assertfail)
	.align		4
        /*0038*/ 	.word	index@(_ZN2at6native18elementwise_kernelILi128ELi4EZNS0_15gpu_kernel_implIZZZNS0_62_GLOBAL__N__e6aa1b1b_29_ActivationLogSigmoidKernel_cu_9d16a0dc27log_sigmoid_backward_kernelERNS_14TensorIteratorEENKUlvE_clEvENKUlvE_clEvEUlddE_EEvRNS_18TensorIteratorBaseERKT_EUliE_EEviT1_)
	.align		4
        /*003c*/ 	.word	index@(__assertfail)
	.align		4
        /*0040*/ 	.word	index@(_ZN2at6native27unrolled_elementwise_kernelIZZZNS0_62_GLOBAL__N__e6aa1b1b_29_ActivationLogSigmoidKernel_cu_9d16a0dc27log_sigmoid_backward_kernelERNS_14TensorIteratorEENKUlvE_clEvENKUlvE_clEvEUlddE_St5arrayIPcLm3EELi4E23TrivialOffsetCalculatorILi2EjESB_ILi1EjENS0_6memory12LoadWithCastILi2EEENSE_13StoreWithCastILi1EEEEEviT_T0_T2_T3_T4_T5_)
	.align		4
        /*0044*/ 	.word	index@(__assertfail)
	.align		4
        /*0048*/ 	.word	index@(_ZN2at6native18elementwise_kernelILi128ELi4EZNS0_15gpu_kernel_implIZZZNS0_33launch_log_sigmoid_forward_kernelERNS_18TensorIteratorBaseEENKUlvE_clEvENKUlvE2_clEvEUlN3c108BFloat16EE_EEvS4_RKT_EUliE_EEviT1_)
	.align		4
        /*004c*/ 	.word	index@(__assertfail)
	.align		4
        /*0050*/ 	.word	index@(_ZN2at6native27unrolled_elementwise_kernelIZZZNS0_33launch_log_sigmoid_forward_kernelERNS_18TensorIteratorBaseEENKUlvE_clEvENKUlvE2_clEvEUlN3c108BFloat16EE_St5arrayIPcLm2EELi4E23TrivialOffsetCalculatorILi1EjESD_NS0_6memory12LoadWithCastILi1EEENSE_13StoreWithCastILi1EEEEEviT_T0_T2_T3_T4_T5_)
	.align		4
        /*0054*/ 	.word	index@(__assertfail)
	.align		4
        /*0058*/ 	.word	index@(_ZN2at6native18elementwise_kernelILi128ELi4EZNS0_15gpu_kernel_implIZZZNS0_33launch_log_sigmoid_forward_kernelERNS_18TensorIteratorBaseEENKUlvE_clEvENKUlvE1_clEvEUlN3c104HalfEE_EEvS4_RKT_EUliE_EEviT1_)
	.align		4
        /*005c*/ 	.word	index@(__assertfail)
	.align		4
        /*0060*/ 	.word	index@(_ZN2at6native27unrolled_elementwise_kernelIZZZNS0_33launch_log_sigmoid_forward_kernelERNS_18TensorIteratorBaseEENKUlvE_clEvENKUlvE1_clEvEUlN3c104HalfEE_St5arrayIPcLm2EELi4E23TrivialOffsetCalculatorILi1EjESD_NS0_6memory12LoadWithCastILi1EEENSE_13StoreWithCastILi1EEEEEviT_T0_T2_T3_T4_T5_)
	.align		4
        /*0064*/ 	.word	index@(__assertfail)
	.align		4
        /*0068*/ 	.word	index@(_ZN2at6native18elementwise_kernelILi128ELi4EZNS0_15gpu_kernel_implIZZZNS0_33launch_log_sigmoid_forward_kernelERNS_18TensorIteratorBaseEENKUlvE_clEvENKUlvE0_clEvEUlfE_EEvS4_RKT_EUliE_EEviT1_)
	.align		4
        /*006c*/ 	.word	index@(__assertfail)
	.align		4
        /*0070*/ 	.word	index@(_ZN2at6native27unrolled_elementwise_kernelIZZZNS0_33launch_log_sigmoid_forward_kernelERNS_18TensorIteratorBaseEENKUlvE_clEvENKUlvE0_clEvEUlfE_St5arrayIPcLm2EELi4E23TrivialOffsetCalculatorILi1EjESB_NS0_6memory12LoadWithCastILi1EEENSC_13StoreWithCastILi1EEEEEviT_T0_T2_T3_T4_T5_)
	.align		4
        /*0074*/ 	.word	index@(__assertfail)
	.align		4
        /*0078*/ 	.word	index@(_ZN2at6native18elementwise_kernelILi128ELi4EZNS0_15gpu_kernel_implIZZZNS0_33launch_log_sigmoid_forward_kernelERNS_18TensorIteratorBaseEENKUlvE_clEvENKUlvE_clEvEUldE_EEvS4_RKT_EUliE_EEviT1_)
	.align		4
        /*007c*/ 	.word	index@(__assertfail)
	.align		4
        /*0080*/ 	.word	index@(_ZN2at6native27unrolled_elementwise_kernelIZZZNS0_33launch_log_sigmoid_forward_kernelERNS_18TensorIteratorBaseEENKUlvE_clEvENKUlvE_clEvEUldE_St5arrayIPcLm2EELi4E23TrivialOffsetCalculatorILi1EjESB_NS0_6memory12LoadWithCastILi1EEENSC_13StoreWithCastILi1EEEEEviT_T0_T2_T3_T4_T5_)
	.align		4
        /*0084*/ 	.word	index@(__assertfail)
	.align		4
        /*0088*/ 	.word	0x00000000
	.align		4
        /*008c*/ 	.word	0xfffffffe
	.align		4
        /*0090*/ 	.word	0x00000000
	.align		4
        /*0094*/ 	.word	0xfffffffd
	.align		4
        /*0098*/ 	.word	0x00000000
	.align		4
        /*009c*/ 	.word	0xfffffffc


//--------------------- .nv.constant4             --------------------------
	.section	.nv.constant4,"a",@progbits
	.align	8
	.align		8
.nv.constant4:
        /*0000*/ 	.dword	__assertfail
	.align		8
        /*0008*/ 	.dword	__unnamed_1
	.align		8
        /*0010*/ 	.dword	__unnamed_2
	.align		8
        /*0018*/ 	.dword	__unnamed_3
	.align		8
        /*0020*/ 	.dword	__unnamed_4
	.align		8
        /*0028*/ 	.dword	__unnamed_5
	.align		8
        /*0030*/ 	.dword	__unnamed_6
	.align		8
        /*0038*/ 	.dword	__unnamed_7
	.align		8
        /*0040*/ 	.dword	__unnamed_8
	.align		8
        /*0048*/ 	.dword	_ZN60_INTERNAL_e6aa1b1b_29_ActivationLogSigmoidKernel_cu_9d16a0dc4cuda3std3__462_GLOBAL__N__e6aa1b1b_29_ActivationLogSigmoidKernel_cu_9d16a0dc6ignoreE
	.align		8
        /*0050*/ 	.dword	_ZN60_INTERNAL_e6aa1b1b_29_ActivationLogSigmoidKernel_cu_9d16a0dc4cuda3std3__45__cpo5beginE
	.align		8
        /*0058*/ 	.dword	_ZN60_INTERNAL_e6aa1b1b_29_ActivationLogSigmoidKernel_cu_9d16a0dc4cuda3std3__45__cpo3endE
	.align		8
        /*0060*/ 	.dword	_ZN60_INTERNAL_e6aa1b1b_29_ActivationLogSigmoidKernel_cu_9d16a0dc4cuda3std3__45__cpo6cbeginE
	.align		8
        /*0068*/ 	.dword	_ZN60_INTERNAL_e6aa1b1b_29_ActivationLogSigmoidKernel_cu_9d16a0dc4cuda3std3__45__cpo4cendE
	.align		8
        /*0070*/ 	.dword	_ZN60_INTERNAL_e6aa1b1b_29_ActivationLogSigmoidKernel_cu_9d16a0dc4cuda3std3__45__cpo6rbeginE
	.align		8
        /*0078*/ 	.dword	_ZN60_INTERNAL_e6aa1b1b_29_ActivationLogSigmoidKernel_cu_9d16a0dc4cuda3std3__45__cpo4rendE
	.align		8
        /*0080*/ 	.dword	_ZN60_INTERNAL_e6aa1b1b_29_ActivationLogSigmoidKernel_cu_9d16a0dc4cuda3std3__45__cpo7crbeginE
	.align		8
        /*0088*/ 	.dword	_ZN60_INTERNAL_e6aa1b1b_29_ActivationLogSigmoidKernel_cu_9d16a0dc4cuda3std3__45__cpo5crendE
	.align		8
        /*0090*/ 	.dword	_ZN60_INTERNAL_e6aa1b1b_29_ActivationLogSigmoidKernel_cu_9d16a0dc4cuda3std3__419piecewise_constructE
	.align		8
        /*0098*/ 	.dword	_ZN60_INTERNAL_e6aa1b1b_29_ActivationLogSigmoidKernel_cu_9d16a0dc4cuda3std3__48in_placeE
	.align		8
        /*00a0*/ 	.dword	_ZN60_INTERNAL_e6aa1b1b_29_ActivationLogSigmoidKernel_cu_9d16a0dc4cuda3std3__420unreachable_sentinelE
	.align		8
        /*00a8*/ 	.dword	_ZN60_INTERNAL_e6aa1b1b_29_ActivationLogSigmoidKernel_cu_9d16a0dc4cuda3std6ranges3__45__cpo4swapE
	.align		8
        /*00b0*/ 	.dword	_ZN60_INTERNAL_e6aa1b1b_29_ActivationLogSigmoidKernel_cu_9d16a0dc4cuda3std6ranges3__45__cpo9iter_moveE
	.align		8
        /*00b8*/ 	.dword	_ZN60_INTERNAL_e6aa1b1b_29_ActivationLogSigmoidKernel_cu_9d16a0dc4cuda3std6ranges3__45__cpo5beginE
	.align		8
        /*00c0*/ 	.dword	_ZN60_INTERNAL_e6aa1b1b_29_ActivationLogSigmoidKernel_cu_9d16a0dc4cuda3std6ranges3__45__cpo3endE
	.align		8
        /*00c8*/ 	.dword	_ZN60_INTERNAL_e6aa1b1b_29_ActivationLogSigmoidKernel_cu_9d16a0dc4cuda3std6ranges3__45__cpo6cbeginE
	.align		8
        /*00d0*/ 	.dword	_ZN60_INTERNAL_e6aa1b1b_29_ActivationLogSigmoidKernel_cu_9d16a0dc4cuda3std6ranges3__45__cpo4cendE
	.align		8
        /*00d8*/ 	.dword	_ZN60_INTERNAL_e6aa1b1b_29_ActivationLogSigmoidKernel_cu_9d16a0dc4cuda3std6ranges3__45__cpo7advanceE
	.align		8
        /*00e0*/ 	.dword	_ZN60_INTERNAL_e6aa1b1b_29_ActivationLogSigmoidKernel_cu_9d16a0dc4cuda3std6ranges3__45__cpo9iter_swapE
	.align		8
        /*00e8*/ 	.dword	_ZN60_INTERNAL_e6aa1b1b_29_ActivationLogSigmoidKernel_cu_9d16a0dc4cuda3std6ranges3__45__cpo4nextE
	.align		8
        /*00f0*/ 	.dword	_ZN60_INTERNAL_e6aa1b1b_29_ActivationLogSigmoidKernel_cu_9d16a0dc4cuda3std6ranges3__45__cpo4prevE
	.align		8
        /*00f8*/ 	.dword	_ZN60_INTERNAL_e6aa1b1b_29_ActivationLogSigmoidKernel_cu_9d16a0dc4cuda3std6ranges3__45__cpo4dataE
	.align		8
        /*0100*/ 	.dword	_ZN60_INTERNAL_e6aa1b1b_29_ActivationLogSigmoidKernel_cu_9d16a0dc4cuda3std6ranges3__45__cpo5cdataE
	.align		8
        /*0108*/ 	.dword	_ZN60_INTERNAL_e6aa1b1b_29_ActivationLogSigmoidKernel_cu_9d16a0dc4cuda3std6ranges3__45__cpo4sizeE
	.align		8
        /*0110*/ 	.dword	_ZN60_INTERNAL_e6aa1b1b_29_ActivationLogSigmoidKernel_cu_9d16a0dc4cuda3std6ranges3__45__cpo5ssizeE
	.align		8
        /*0118*/ 	.dword	_ZN60_INTERNAL_e6aa1b1b_29_ActivationLogSigmoidKernel_cu_9d16a0dc4cuda3std6ranges3__45__cpo8distanceE
	.align		8
        /*0120*/ 	.dword	_ZN60_INTERNAL_e6aa1b1b_29_ActivationLogSigmoidKernel_cu_9d16a0dc6thrust23THRUST_300001_SM_900_NS6system6detail10sequential3seqE
	.align		8
        /*0128*/ 	.dword	$str$6
	.align		8
        /*0130*/ 	.dword	$str$7


//--------------------- .text._ZN2at6native18elementwise_kernelILi128ELi4EZNS0_15gpu_kernel_implIZZZNS0_62_GLOBAL__N__e6aa1b1b_29_ActivationLogSigmoidKernel_cu_9d16a0dc27log_sigmoid_backward_kernelERNS_14TensorIteratorEENKUlvE_clEvENKUlvE2_clEvEUlN3c108BFloat16ES9_E_EEvRNS_18TensorIteratorBaseERKT_EUliE_EEviT1_ --------------------------
	.section	.text._ZN2at6native18elementwise_kernelILi128ELi4EZNS0_15gpu_kernel_implIZZZNS0_62_GLOBAL__N__e6aa1b1b_29_ActivationLogSigmoidKernel_cu_9d16a0dc27log_sigmoid_backward_kernelERNS_14TensorIteratorEENKUlvE_clEvENKUlvE2_clEvEUlN3c108BFloat16ES9_E_EEvRNS_18TensorIteratorBaseERKT_EUliE_EEviT1_,"ax",@progbits
	.align	128
        .global         _ZN2at6native18elementwise_kernelILi128ELi4EZNS0_15gpu_kernel_implIZZZNS0_62_GLOBAL__N__e6aa1b1b_29_ActivationLogSigmoidKernel_cu_9d16a0dc27log_sigmoid_backward_kernelERNS_14TensorIteratorEENKUlvE_clEvENKUlvE2_clEvEUlN3c108BFloat16ES9_E_EEvRNS_18TensorIteratorBaseERKT_EUliE_EEviT1_
        .type           _ZN2at6native18elementwise_kernelILi128ELi4EZNS0_15gpu_kernel_implIZZZNS0_62_GLOBAL__N__e6aa1b1b_29_ActivationLogSigmoidKernel_cu_9d16a0dc27log_sigmoid_backward_kernelERNS_14TensorIteratorEENKUlvE_clEvENKUlvE2_clEvEUlN3c108BFloat16ES9_E_EEvRNS_18TensorIteratorBaseERKT_EUliE_EEviT1_,@function
        .size           _ZN2at6native18elementwise_kernelILi128ELi4EZNS0_15gpu_kernel_implIZZZNS0_62_GLOBAL__N__e6aa1b1b_29_ActivationLogSigmoidKernel_cu_9d16a0dc27log_sigmoid_backward_kernelERNS_14TensorIteratorEENKUlvE_clEvENKUlvE2_clEvEUlN3c108BFloat16ES9_E_EEvRNS_18TensorIteratorBaseERKT_EUliE_EEviT1_,(.L_x_7341 - _ZN2at6native18elementwise_kernelILi128ELi4EZNS0_15gpu_kernel_implIZZZNS0_62_GLOBAL__N__e6aa1b1b_29_ActivationLogSigmoidKernel_cu_9d16a0dc27log_sigmoid_backward_kernelERNS_14TensorIteratorEENKUlvE_clEvENKUlvE2_clEvEUlN3c108BFloat16ES9_E_EEvRNS_18TensorIteratorBaseERKT_EUliE_EEviT1_)
        .other          _ZN2at6native18elementwise_kernelILi128ELi4EZNS0_15gpu_kernel_implIZZZNS0_62_GLOBAL__N__e6aa1b1b_29_ActivationLogSigmoidKernel_cu_9d16a0dc27log_sigmoid_backward_kernelERNS_14TensorIteratorEENKUlvE_clEvENKUlvE2_clEvEUlN3c108BFloat16ES9_E_EEvRNS_18TensorIteratorBaseERKT_EUliE_EEviT1_,@"STO_CUDA_ENTRY STV_DEFAULT"
_ZN2at6native18elementwise_kernelILi128ELi4EZNS0_15gpu_kernel_implIZZZNS0_62_GLOBAL__N__e6aa1b1b_29_ActivationLogSigmoidKernel_cu_9d16a0dc27log_sigmoid_backward_kernelERNS_14TensorIteratorEENKUlvE_clEvENKUlvE2_clEvEUlN3c108BFloat16ES9_E_EEvRNS_18TensorIteratorBaseERKT_EUliE_EEviT1_:
.text._ZN2at6native18elementwise_kernelILi128ELi4EZNS0_15gpu_kernel_implIZZZNS0_62_GLOBAL__N__e6aa1b1b_29_ActivationLogSigmoidKernel_cu_9d16a0dc27log_sigmoid_backward_kernelERNS_14TensorIteratorEENKUlvE_clEvENKUlvE2_clEvEUlN3c108BFloat16ES9_E_EEvRNS_18TensorIteratorBaseERKT_EUliE_EEviT1_:
[----:B------:R-:W0:Y:S01]  /*0000*/  LDC R1, c[0x0][0x28] ;  /* 0x00000a00ff017b82 */ /* 0x000e220000000800 */
[----:B------:R-:W1:Y:S01]  /*0010*/  S2R R18, SR_CTAID.X ;  /* 0x0000000000127919 */ /* 0x000e620000002500 */
[----:B------:R-:W-:Y:S01]  /*0020*/  ULDC UR4, c[0x0][0x210] ;  /* 0x0000840000047ab9 */ /* 0x000fe20000000800 */
[----:B------:R-:W-:Y:S01]  /*0030*/  ULDC.64 UR36, c[0x0][0x208] ;  /* 0x0000820000247ab9 */ /* 0x000fe20000000a00 */
[----:B------:R-:W-:Y:S01]  /*0040*/  BSSY B6, `(.L_x_0) ;  /* 0x0000477000067945 */ /* 0x000fe20003800000 */
[----:B------:R-:W1:Y:S02]  /*0050*/  S2R R23, SR_TID.X ;  /* 0x0000000000177919 */ /* 0x000e640000002100 */
[----:B-1----:R-:W-:-:S05]  /*0060*/  IMAD R19, R18, 0x200, R23 ;  /* 0x0000020012137824 */ /* 0x002fca00078e0217 */
[----:B------:R-:W-:-:S13]  /*0070*/  ISETP.GE.AND P0, PT, R19, UR4, PT ;  /* 0x0000000413007c0c */ /* 0x000fda000bf06270 */
[----:B0-----:R-:W-:Y:S05]  /*0080*/  @P0 BRA `(.L_x_1) ;  /* 0x0000004400c80947 */ /* 0x001fea0003800000 */
[----:B------:R-:W0:Y:S01]  /*0090*/  LDC R6, c[0x0][0x218] ;  /* 0x00008600ff067b82 */ /* 0x000e220000000800 */
[----:B------:R-:W-:Y:S02]  /*00a0*/  IMAD.MOV.U32 R22, RZ, RZ, RZ ;  /* 0x000000ffff167224 */ /* 0x000fe400078e00ff */
[----:B------:R-:W-:Y:S02]  /*00b0*/  IMAD.MOV.U32 R0, RZ, RZ, RZ ;  /* 0x000000ffff007224 */ /* 0x000fe400078e00ff */
[----:B------:R-:W-:Y:S01]  /*00c0*/  IMAD.MOV.U32 R16, RZ, RZ, RZ ;  /* 0x000000ffff107224 */ /* 0x000fe200078e00ff */
[----:B0-----:R-:W-:-:S13]  /*00d0*/  ISETP.NE.AND P0, PT, R6, RZ, PT ;  /* 0x000000ff0600720c */ /* 0x001fda0003f05270 */
[----:B------:R-:W-:Y:S05]  /*00e0*/  @!P0 BRA `(.L_x_2) ;  /* 0x0000001400788947 */ /* 0x000fea0003800000 */
[----:B------:R-:W-:Y:S01]  /*00f0*/  IMAD.MOV.U32 R2, RZ, RZ, RZ ;  /* 0x000000ffff027224 */ /* 0x000fe200078e00ff */
[----:B------:R-:W-:Y:S01]  /*0100*/  ULDC.64 UR4, c[0x0][0x220] ;  /* 0x0000880000047ab9 */ /* 0x000fe20000000a00 */
[----:B------:R-:W-:Y:S01]  /*0110*/  IMAD.MOV.U32 R3, RZ, RZ, R19 ;  /* 0x000000ffff037224 */ /* 0x000fe200078e0013 */
[----:B------:R-:W-:Y:S01]  /*0120*/  ISETP.NE.AND P0, PT, R6, 0x1, PT ;  /* 0x000000010600780c */ /* 0x000fe20003f05270 */
[----:B------:R-:W-:Y:S01]  /*0130*/  ULDC UR6, c[0x0][0x350] ;  /* 0x0000d40000067ab9 */ /* 0x000fe20000000800 */
[----:B------:R-:W-:Y:S01]  /*0140*/  IMAD.HI.U32 R4, R19, UR4, R2 ;  /* 0x0000000413047c27 */ /* 0x000fe2000f8e0002 */
[----:B------:R-:W-:-:S04]  /*0150*/  ULDC UR4, c[0x0][0x21c] ;  /* 0x0000870000047ab9 */ /* 0x000fc80000000800 */
[----:B------:R-:W-:-:S05]  /*0160*/  SHF.R.U32.HI R5, RZ, UR5, R4 ;  /* 0x00000005ff057c19 */ /* 0x000fca0008011604 */
[----:B------:R-:W-:-:S04]  /*0170*/  IMAD.MOV R0, RZ, RZ, -R5 ;  /* 0x000000ffff007224 */ /* 0x000fc800078e0a05 */
[----:B------:R-:W-:Y:S01]  /*0180*/  IMAD R19, R0, UR4, R19 ;  /* 0x0000000400137c24 */ /* 0x000fe2000f8e0213 */
[----:B------:R-:W-:-:S03]  /*0190*/  ULDC.64 UR4, c[0x0][0x348] ;  /* 0x0000d20000047ab9 */ /* 0x000fc60000000a00 */
[C---:B------:R-:W-:Y:S02]  /*01a0*/  IMAD R16, R19.reuse, UR4, RZ ;  /* 0x0000000413107c24 */ /* 0x040fe4000f8e02ff */
[C---:B------:R-:W-:Y:S02]  /*01b0*/  IMAD R0, R19.reuse, UR5, RZ ;  /* 0x0000000513007c24 */ /* 0x040fe4000f8e02ff */
[----:B------:R-:W-:Y:S01]  /*01c0*/  IMAD R22, R19, UR6, RZ ;  /* 0x0000000613167c24 */ /* 0x000fe2000f8e02ff */
[----:B------:R-:W-:Y:S06]  /*01d0*/  @!P0 BRA `(.L_x_2) ;  /* 0x00000014003c8947 */ /* 0x000fec0003800000 */
[----:B------:R-:W-:Y:S01]  /*01e0*/  IMAD.MOV.U32 R4, RZ, RZ, RZ ;  /* 0x000000ffff047224 */ /* 0x000fe200078e00ff */
[----:B------:R-:W-:Y:S01]  /*01f0*/  ULDC.64 UR8, c[0x0][0x228] ;  /* 0x00008a0000087ab9 */ /* 0x000fe20000000a00 */
[----:B------:R-:W-:Y:S01]  /*0200*/  ULDC UR4, c[0x0][0x230] ;  /* 0x00008c0000047ab9 */ /* 0x000fe20000000800 */
[----:B------:R-:W-:Y:S01]  /*0210*/  ISETP.NE.AND P0, PT, R6, 0x2, PT ;  /* 0x000000020600780c */ /* 0x000fe20003f05270 */
[----:B------:R-:W-:-:S05]  /*0220*/  IMAD.HI.U32 R2, R5, UR9, R4 ;  /* 0x0000000905027c27 */ /* 0x000fca000f8e0004 */
[----:B------:R-:W-:Y:S01]  /*0230*/  SHF.R.U32.HI R3, RZ, UR4, R2 ;  /* 0x00000004ff037c19 */ /* 0x000fe20008011602 */
[----:B------:R-:W-:-:S04]  /*0240*/  ULDC UR4, c[0x0][0x354] ;  /* 0x0000d50000047ab9 */ /* 0x000fc80000000800 */
[----:B------:R-:W-:-:S04]  /*0250*/  IMAD.MOV R4, RZ, RZ, -R3 ;  /* 0x000000ffff047224 */ /* 0x000fc800078e0a03 */
[----:B------:R-:W-:Y:S01]  /*0260*/  IMAD R5, R4, UR8, R5 ;  /* 0x0000000804057c24 */ /* 0x000fe2000f8e0205 */
[----:B------:R-:W-:-:S03]  /*0270*/  ULDC.64 UR8, c[0x0][0x358] ;  /* 0x0000d60000087ab9 */ /* 0x000fc60000000a00 */
[C---:B------:R-:W-:Y:S02]  /*0280*/  IMAD R22, R5.reuse, UR9, RZ ;  /* 0x0000000905167c24 */ /* 0x040fe4000f8e02ff */
[C---:B------:R-:W-:Y:S02]  /*0290*/  IMAD R16, R5.reuse, UR4, R16 ;  /* 0x0000000405107c24 */ /* 0x040fe4000f8e0210 */
[----:B------:R-:W-:Y:S02]  /*02a0*/  IMAD R0, R5, UR8, R0 ;  /* 0x0000000805007c24 */ /* 0x000fe4000f8e0200 */
[----:B------:R-:W-:Y:S01]  /*02b0*/  IMAD R22, R19, UR6, R22 ;  /* 0x0000000613167c24 */ /* 0x000fe2000f8e0216 */
[----:B------:R-:W-:Y:S06]  /*02c0*/  @!P0 BRA `(.L_x_2) ;  /* 0x0000001400008947 */ /* 0x000fec0003800000 */
[----:B------:R-:W-:Y:S01]  /*02d0*/  IMAD.MOV.U32 R2, RZ, RZ, RZ ;  /* 0x000000ffff027224 */ /* 0x000fe200078e00ff */
[----:B------:R-:W-:Y:S01]  /*02e0*/  ULDC.64 UR4, c[0x0][0x238] ;  /* 0x00008e0000047ab9 */ /* 0x000fe20000000a00 */
        /* <DEDUP_REMOVED lines=8> */
[C---:B------:R-:W-:Y:S02]  /*0370*/  IMAD R16, R3.reuse, UR4, R16 ;  /* 0x0000000403107c24 */ /* 0x040fe4000f8e0210 */
[C---:B------:R-:W-:Y:S02]  /*0380*/  IMAD R0, R3.reuse, UR5, R0 ;  /* 0x0000000503007c24 */ /* 0x040fe4000f8e0200 */
[----:B------:R-:W-:Y:S01]  /*0390*/  IMAD R22, R3, UR6, R22 ;  /* 0x0000000603167c24 */ /* 0x000fe2000f8e0216 */
        /* <DEDUP_REMOVED lines=297> */
[----:B------:R-:W-:Y:S02]  /*1630*/  ULDC UR6, c[0x0][0x470] ;  /* 0x00011c0000067ab9 */ /* 0x000fe40000000800 */
        /* <DEDUP_REMOVED lines=8> */
[----:B------:R-:W-:-:S07]  /*16c0*/  IMAD R22, R3, UR6, R22 ;  /* 0x0000000603167c24 */ /* 0x000fce000f8e0216 */
.L_x_2:
[----:B------:R-:W0:Y:S01]  /*16d0*/  LDC.U8 R5, c[0x0][0x492] ;  /* 0x00012480ff057b82 */ /* 0x000e220000000000 */
[----:B------:R-:W-:Y:S01]  /*16e0*/  ULDC.64 UR4, c[0x0][0x478] ;  /* 0x00011e0000047ab9 */ /* 0x000fe20000000a00 */
[----:B------:R-:W-:Y:S01]  /*16f0*/  ULDC.64 UR6, c[0x0][0x480] ;  /* 0x0001200000067ab9 */ /* 0x000fe20000000a00 */
[----:B------:R-:W-:Y:S02]  /*1700*/  IADD3 R16, P1, R16, UR4, RZ ;  /* 0x0000000410107c10 */ /* 0x000fe4000ff3e0ff */
[----:B------:R-:W-:-:S03]  /*1710*/  IADD3 R2, P2, R0, UR6, RZ ;  /* 0x0000000600027c10 */ /* 0x000fc6000ff5e0ff */
[----:B------:R-:W-:Y:S02]  /*1720*/  IMAD.X R17, RZ, RZ, UR5, P1 ;  /* 0x00000005ff117e24 */ /* 0x000fe400088e06ff */
[----:B------:R-:W-:Y:S01]  /*1730*/  IMAD.X R3, RZ, RZ, UR7, P2 ;  /* 0x00000007ff037e24 */ /* 0x000fe200090e06ff */
[----:B0-----:R-:W-:-:S04]  /*1740*/  PRMT R4, R5, 0x9910, RZ ;  /* 0x0000991005047816 */ /* 0x001fc800000000ff */
[----:B------:R-:W-:-:S13]  /*1750*/  ISETP.GT.AND P0, PT, R4, 0x9, PT ;  /* 0x000000090400780c */ /* 0x000fda0003f04270 */
[----:B------:R-:W-:Y:S05]  /*1760*/  @P0 BRA `(.L_x_3) ;  /* 0x0000000400300947 */ /* 0x000fea0003800000 */
[----:B------:R-:W-:-:S13]  /*1770*/  ISETP.GT.AND P0, PT, R4, 0x4, PT ;  /* 0x000000040400780c */ /* 0x000fda0003f04270 */
[----:B------:R-:W-:Y:S05]  /*1780*/  @P0 BRA `(.L_x_4) ;  /* 0x0000000000940947 */ /* 0x000fea0003800000 */
[----:B------:R-:W-:-:S13]  /*1790*/  ISETP.GT.AND P0, PT, R4, 0x1, PT ;  /* 0x000000010400780c */ /* 0x000fda0003f04270 */
[----:B------:R-:W-:Y:S05]  /*17a0*/  @P0 BRA `(.L_x_5) ;  /* 0x0000000000380947 */ /* 0x000fea0003800000 */
[----:B------:R-:W-:-:S13]  /*17b0*/  ISETP.NE.AND P0, PT, R5, RZ, PT ;  /* 0x000000ff0500720c */ /* 0x000fda0003f05270 */
[----:B------:R-:W-:Y:S05]  /*17c0*/  @!P0 BRA `(.L_x_6) ;  /* 0x00000000001c8947 */ /* 0x000fea0003800000 */
[----:B------:R-:W-:-:S13]  /*17d0*/  ISETP.NE.AND P0, PT, R4, 0x1, PT ;  /* 0x000000010400780c */ /* 0x000fda0003f05270 */
[----:B------:R-:W-:Y:S05]  /*17e0*/  @P0 BRA `(.L_x_7) ;  /* 0x0000000c00840947 */ /* 0x000fea0003800000 */
[----:B------:R-:W2:Y:S02]  /*17f0*/  LDG.E.S8 R2, desc[UR36][R2.64] ;  /* 0x0000002402027981 */ /* 0x000ea4000c1e1300 */
[----:B--2---:R-:W0:Y:S02]  /*1800*/  I2F.S16 R0, R2 ;  /* 0x0000000200007306 */ /* 0x004e240000101400 */
[----:B0-----:R-:W-:-:S04]  /*1810*/  F2FP.BF16.F32.PACK_AB R0, RZ, R0 ;  /* 0x00000000ff00723e */ /* 0x001fc800000010ff */
[----:B------:R-:W-:Y:S01]  /*1820*/  PRMT R19, R0, 0x7610, R19 ;  /* 0x0000761000137816 */ /* 0x000fe20000000013 */
[----:B------:R-:W-:Y:S06]  /*1830*/  BRA `(.L_x_8) ;  /* 0x0000000c00dc7947 */ /* 0x000fec0003800000 */
.L_x_6:
[----:B------:R-:W2:Y:S02]  /*1840*/  LDG.E.U8 R2, desc[UR36][R2.64] ;  /* 0x0000002402027981 */ /* 0x000ea4000c1e1100 */
[----:B--2---:R-:W-:-:S04]  /*1850*/  I2FP.F32.U32 R0, R2 ;  /* 0x0000000200007245 */ /* 0x004fc80000201000 */
[----:B------:R-:W-:-:S04]  /*1860*/  F2FP.BF16.F32.PACK_AB R0, RZ, R0 ;  /* 0x00000000ff00723e */ /* 0x000fc800000010ff */
[----:B------:R-:W-:Y:S01]  /*1870*/  PRMT R19, R0, 0x7610, R19 ;  /* 0x0000761000137816 */ /* 0x000fe20000000013 */
[----:B------:R-:W-:Y:S06]  /*1880*/  BRA `(.L_x_8) ;  /* 0x0000000c00c87947 */ /* 0x000fec0003800000 */
.L_x_5:
[----:B------:R-:W-:-:S13]  /*1890*/  ISETP.NE.AND P0, PT, R4, 0x2, PT ;  /* 0x000000020400780c */ /* 0x000fda0003f05270 */
[----:B------:R-:W-:Y:S05]  /*18a0*/  @!P0 BRA `(.L_x_9) ;  /* 0x0000000000388947 */ /* 0x000fea0003800000 */
[----:B------:R-:W-:-:S13]  /*18b0*/  ISETP.NE.AND P0, PT, R4, 0x3, PT ;  /* 0x000000030400780c */ /* 0x000fda0003f05270 */
[----:B------:R-:W-:Y:S05]  /*18c0*/  @!P0 BRA `(.L_x_10) ;  /* 0x00000000001c8947 */ /* 0x000fea0003800000 */
[----:B------:R-:W-:-:S13]  /*18d0*/  ISETP.NE.AND P0, PT, R4, 0x4, PT ;  /* 0x000000040400780c */ /* 0x000fda0003f05270 */
[----:B------:R-:W-:Y:S05]  /*18e0*/  @P0 BRA `(.L_x_7) ;  /* 0x0000000c00440947 */ /* 0x000fea0003800000 */
[----:B------:R-:W2:Y:S02]  /*18f0*/  LDG.E.64 R2, desc[UR36][R2.64] ;  /* 0x0000002402027981 */ /* 0x000ea4000c1e1b00 */
[----:B--2---:R-:W0:Y:S02]  /*1900*/  I2F.S64 R0, R2 ;  /* 0x0000000200007312 */ /* 0x004e240000301400 */
[----:B0-----:R-:W-:-:S04]  /*1910*/  F2FP.BF16.F32.PACK_AB R0, RZ, R0 ;  /* 0x00000000ff00723e */ /* 0x001fc800000010ff */
[----:B------:R-:W-:Y:S01]  /*1920*/  PRMT R19, R0, 0x7610, R19 ;  /* 0x0000761000137816 */ /* 0x000fe20000000013 */
[----:B------:R-:W-:Y:S06]  /*1930*/  BRA `(.L_x_8) ;  /* 0x0000000c009c7947 */ /* 0x000fec0003800000 */
.L_x_10:
[----:B------:R-:W2:Y:S02]  /*1940*/  LDG.E R2, desc[UR36][R2.64] ;  /* 0x0000002402027981 */ /* 0x000ea4000c1e1900 */
[----:B--2---:R-:W-:-:S04]  /*1950*/  I2FP.F32.S32 R0, R2 ;  /* 0x0000000200007245 */ /* 0x004fc80000201400 */
[----:B------:R-:W-:-:S04]  /*1960*/  F2FP.BF16.F32.PACK_AB R0, RZ, R0 ;  /* 0x00000000ff00723e */ /* 0x000fc800000010ff */
[----:B------:R-:W-:Y:S01]  /*1970*/  PRMT R19, R0, 0x7610, R19 ;  /* 0x0000761000137816 */ /* 0x000fe20000000013 */
[----:B------:R-:W-:Y:S06]  /*1980*/  BRA `(.L_x_8) ;  /* 0x0000000c00887947 */ /* 0x000fec0003800000 */
.L_x_9:
[----:B------:R-:W2:Y:S02]  /*1990*/  LDG.E.U16 R2, desc[UR36][R2.64] ;  /* 0x0000002402027981 */ /* 0x000ea4000c1e1500 */
[----:B--2---:R-:W0:Y:S02]  /*19a0*/  I2F.S16 R0, R2 ;  /* 0x0000000200007306 */ /* 0x004e240000101400 */
[----:B0-----:R-:W-:-:S04]  /*19b0*/  F2FP.BF16.F32.PACK_AB R0, RZ, R0 ;  /* 0x00000000ff00723e */ /* 0x001fc800000010ff */
[----:B------:R-:W-:Y:S01]  /*19c0*/  PRMT R19, R0, 0x7610, R19 ;  /* 0x0000761000137816 */ /* 0x000fe20000000013 */
[----:B------:R-:W-:Y:S06]  /*19d0*/  BRA `(.L_x_8) ;  /* 0x0000000c00747947 */ /* 0x000fec0003800000 */
.L_x_4:
[----:B------:R-:W-:-:S13]  /*19e0*/  ISETP.GT.AND P0, PT, R4, 0x6, PT ;  /* 0x000000060400780c */ /* 0x000fda0003f04270 */
[----:B------:R-:W-:Y:S05]  /*19f0*/  @P0 BRA `(.L_x_11) ;  /* 0x0000000000300947 */ /* 0x000fea0003800000 */
[----:B------:R-:W-:-:S13]  /*1a00*/  ISETP.NE.AND P0, PT, R4, 0x5, PT ;  /* 0x000000050400780c */ /* 0x000fda0003f05270 */
[----:B------:R-:W-:Y:S05]  /*1a10*/  @!P0 BRA `(.L_x_12) ;  /* 0x0000000000148947 */ /* 0x000fea0003800000 */
[----:B------:R-:W-:-:S13]  /*1a20*/  ISETP.NE.AND P0, PT, R4, 0x6, PT ;  /* 0x000000060400780c */ /* 0x000fda0003f05270 */
[----:B------:R-:W-:Y:S05]  /*1a30*/  @P0 BRA `(.L_x_7) ;  /* 0x0000000800f00947 */ /* 0x000fea0003800000 */
[----:B------:R-:W2:Y:S02]  /*1a40*/  LDG.E R2, desc[UR36][R2.64] ;  /* 0x0000002402027981 */ /* 0x000ea4000c1e1900 */
[----:B--2---:R-:W-:Y:S01]  /*1a50*/  F2FP.BF16.F32.PACK_AB R19, RZ, R2 ;  /* 0x00000002ff13723e */ /* 0x004fe200000010ff */
[----:B------:R-:W-:Y:S06]  /*1a60*/  BRA `(.L_x_8) ;  /* 0x0000000c00507947 */ /* 0x000fec0003800000 */
.L_x_12:
[----:B------:R-:W2:Y:S02]  /*1a70*/  LDG.E.U16 R0, desc[UR36][R2.64] ;  /* 0x0000002402007981 */ /* 0x000ea4000c1e1500 */
[----:B--2---:R-:W-:-:S05]  /*1a80*/  HADD2.F32 R0, -RZ, R0.H0_H0 ;  /* 0x20000000ff007230 */ /* 0x004fca0000004100 */
[----:B------:R-:W-:-:S04]  /*1a90*/  F2FP.BF16.F32.PACK_AB R0, RZ, R0 ;  /* 0x00000000ff00723e */ /* 0x000fc800000010ff */
[----:B------:R-:W-:Y:S01]  /*1aa0*/  PRMT R19, R0, 0x7610, R19 ;  /* 0x0000761000137816 */ /* 0x000fe20000000013 */
[----:B------:R-:W-:Y:S06]  /*1ab0*/  BRA `(.L_x_8) ;  /* 0x0000000c003c7947 */ /* 0x000fec0003800000 */
.L_x_11:
[----:B------:R-:W-:-:S13]  /*1ac0*/  ISETP.NE.AND P0, PT, R4, 0x7, PT ;  /* 0x000000070400780c */ /* 0x000fda0003f05270 */
[----:B------:R-:W-:Y:S05]  /*1ad0*/  @!P0 BRA `(.L_x_13) ;  /* 0x0000000000308947 */ /* 0x000fea0003800000 */
[----:B------:R-:W-:-:S13]  /*1ae0*/  ISETP.NE.AND P0, PT, R4, 0x8, PT ;  /* 0x000000080400780c */ /* 0x000fda0003f05270 */
[----:B------:R-:W-:Y:S05]  /*1af0*/  @!P0 BRA `(.L_x_14) ;  /* 0x0000000000148947 */ /* 0x000fea0003800000 */
[----:B------:R-:W-:-:S13]  /*1b00*/  ISETP.NE.AND P0, PT, R4, 0x9, PT ;  /* 0x000000090400780c */ /* 0x000fda0003f05270 */
[----:B------:R-:W-:Y:S05]  /*1b10*/  @P0 BRA `(.L_x_7) ;  /* 0x0000000800b80947 */ /* 0x000fea0003800000 */
[----:B------:R-:W2:Y:S02]  /*1b20*/  LDG.E R2, desc[UR36][R2.64] ;  /* 0x0000002402027981 */ /* 0x000ea4000c1e1900 */
[----:B--2---:R-:W-:Y:S01]  /*1b30*/  F2FP.BF16.F32.PACK_AB R19, RZ, R2 ;  /* 0x00000002ff13723e */ /* 0x004fe200000010ff */
[----:B------:R-:W-:Y:S06]  /*1b40*/  BRA `(.L_x_8) ;  /* 0x0000000c00187947 */ /* 0x000fec0003800000 */
.L_x_14:
[----:B------:R-:W2:Y:S02]  /*1b50*/  LDG.E.U16 R2, desc[UR36][R2.64] ;  /* 0x0000002402027981 */ /* 0x000ea4000c1e1500 */
[----:B--2---:R-:W-:-:S05]  /*1b60*/  HADD2.F32 R0, -RZ, R2.H0_H0 ;  /* 0x20000002ff007230 */ /* 0x004fca0000004100 */
[----:B------:R-:W-:-:S04]  /*1b70*/  F2FP.BF16.F32.PACK_AB R0, RZ, R0 ;  /* 0x00000000ff00723e */ /* 0x000fc800000010ff */
[----:B------:R-:W-:Y:S01]  /*1b80*/  PRMT R19, R0, 0x7610, R19 ;  /* 0x0000761000137816 */ /* 0x000fe20000000013 */
[----:B------:R-:W-:Y:S06]  /*1b90*/  BRA `(.L_x_8) ;  /* 0x0000000c00047947 */ /* 0x000fec0003800000 */
.L_x_13:
[----:B------:R-:W2:Y:S01]  /*1ba0*/  LDG.E.64 R2, desc[UR36][R2.64] ;  /* 0x0000002402027981 */ /* 0x000ea2000c1e1b00 */
[----:B------:R-:W-:Y:S01]  /*1bb0*/  UMOV UR4, 0xf0000000 ;  /* 0xf000000000047882 */ /* 0x000fe20000000000 */
[----:B------:R-:W-:Y:S01]  /*1bc0*/  UMOV UR5, 0x380fffff ;  /* 0x380fffff00057882 */ /* 0x000fe20000000000 */
[----:B--2---:R-:W0:Y:S01]  /*1bd0*/  F2F.F32.F64 R0, R2 ;  /* 0x0000000200007310 */ /* 0x004e220000301000 */
[----:B------:R-:W-:-:S14]  /*1be0*/  DSETP.GEU.AND P0, PT, |R2|, UR4, PT ;  /* 0x0000000402007e2a */ /* 0x000fdc000bf0e200 */
[----:B0-----:R-:W-:-:S05]  /*1bf0*/  @!P0 FMUL R0, R0, 1.175494350822287508e-38 ;  /* 0x0080000000008820 */ /* 0x001fca0000400000 */
[----:B------:R-:W-:-:S04]  /*1c00*/  F2FP.BF16.F32.PACK_AB R0, RZ, R0 ;  /* 0x00000000ff00723e */ /* 0x000fc800000010ff */
[----:B------:R-:W-:Y:S01]  /*1c10*/  PRMT R19, R0, 0x7610, R19 ;  /* 0x0000761000137816 */ /* 0x000fe20000000013 */
[----:B------:R-:W-:Y:S06]  /*1c20*/  BRA `(.L_x_8) ;  /* 0x0000000800e07947 */ /* 0x000fec0003800000 */
.L_x_3:
[----:B------:R-:W-:-:S13]  /*1c30*/  ISETP.GT.AND P0, PT, R4, 0x18, PT ;  /* 0x000000180400780c */ /* 0x000fda0003f04270 */
[----:B------:R-:W-:Y:S05]  /*1c40*/  @P0 BRA `(.L_x_15) ;  /* 0x0000000400080947 */ /* 0x000fea0003800000 */
[----:B------:R-:W-:-:S13]  /*1c50*/  ISETP.GT.AND P0, PT, R4, 0xe, PT ;  /* 0x0000000e0400780c */ /* 0x000fda0003f04270 */
[----:B------:R-:W-:Y:S05]  /*1c60*/  @P0 BRA `(.L_x_16) ;  /* 0x00000000004c0947 */ /* 0x000fea0003800000 */
[----:B------:R-:W-:-:S13]  /*1c70*/  ISETP.NE.AND P0, PT, R4, 0xa, PT ;  /* 0x0000000a0400780c */ /* 0x000fda0003f05270 */
[----:B------:R-:W-:Y:S05]  /*1c80*/  @!P0 BRA `(.L_x_17) ;  /* 0x0000000000208947 */ /* 0x000fea0003800000 */
[----:B------:R-:W-:-:S13]  /*1c90*/  ISETP.NE.AND P0, PT, R4, 0xb, PT ;  /* 0x0000000b0400780c */ /* 0x000fda0003f05270 */
[----:B------:R-:W-:Y:S05]  /*1ca0*/  @P0 BRA `(.L_x_7) ;  /* 0x0000000800540947 */ /* 0x000fea0003800000 */
[----:B------:R-:W2:Y:S02]  /*1cb0*/  LDG.E.U8 R2, desc[UR36][R2.64] ;  /* 0x0000002402027981 */ /* 0x000ea4000c1e1100 */
[----:B--2---:R-:W-:-:S04]  /*1cc0*/  ISETP.NE.AND P0, PT, R2, RZ, PT ;  /* 0x000000ff0200720c */ /* 0x004fc80003f05270 */
[----:B------:R-:W-:-:S04]  /*1cd0*/  FSEL R0, RZ, 1, !P0 ;  /* 0x3f800000ff007808 */ /* 0x000fc80004000000 */
[----:B------:R-:W-:-:S04]  /*1ce0*/  F2FP.BF16.F32.PACK_AB R0, RZ, R0 ;  /* 0x00000000ff00723e */ /* 0x000fc800000010ff */
[----:B------:R-:W-:Y:S01]  /*1cf0*/  PRMT R19, R0, 0x7610, R19 ;  /* 0x0000761000137816 */ /* 0x000fe20000000013 */
[----:B------:R-:W-:Y:S06]  /*1d00*/  BRA `(.L_x_8) ;  /* 0x0000000800a87947 */ /* 0x000fec0003800000 */
.L_x_17:
        /* <DEDUP_REMOVED lines=9> */
.L_x_16:
[----:B------:R-:W-:-:S13]  /*1da0*/  ISETP.NE.AND P0, PT, R4, 0xf, PT ;  /* 0x0000000f0400780c */ /* 0x000fda0003f05270 */
[----:B------:R-:W-:Y:S05]  /*1db0*/  @!P0 BRA `(.L_x_18) ;  /* 0x0000000000a48947 */ /* 0x000fea0003800000 */
[----:B------:R-:W-:-:S13]  /*1dc0*/  ISETP.NE.AND P0, PT, R4, 0x17, PT ;  /* 0x000000170400780c */ /* 0x000fda0003f05270 */
[----:B------:R-:W-:Y:S05]  /*1dd0*/  @!P0 BRA `(.L_x_19) ;  /* 0x0000000000608947 */ /* 0x000fea0003800000 */
[----:B------:R-:W-:-:S13]  /*1de0*/  ISETP.NE.AND P0, PT, R4, 0x18, PT ;  /* 0x000000180400780c */ /* 0x000fda0003f05270 */
[----:B------:R-:W-:Y:S05]  /*1df0*/  @P0 BRA `(.L_x_7) ;  /* 0x0000000800000947 */ /* 0x000fea0003800000 */
[----:B------:R-:W2:Y:S01]  /*1e00*/  LDG.E.U8 R0, desc[UR36][R2.64] ;  /* 0x0000002402007981 */ /* 0x000ea2000c1e1100 */
[----:B------:R-:W-:Y:S02]  /*1e10*/  IMAD.MOV.U32 R8, RZ, RZ, -0x800000 ;  /* 0xff800000ff087424 */ /* 0x000fe400078e00ff */
[----:B--2---:R-:W-:-:S05]  /*1e20*/  IMAD.SHL.U32 R0, R0, 0x1000000, RZ ;  /* 0x0100000000007824 */ /* 0x004fca00078e00ff */
[----:B------:R-:W-:-:S04]  /*1e30*/  LOP3.LUT R4, R0, 0x7f000000, RZ, 0xc0, !PT ;  /* 0x7f00000000047812 */ /* 0x000fc800078ec0ff */
[----:B------:R-:W0:Y:S01]  /*1e40*/  FLO.U32 R5, R4 ;  /* 0x0000000400057300 */ /* 0x000e2200000e0000 */
[C---:B------:R-:W-:Y:S02]  /*1e50*/  VIADD R6, R4.reuse, 0x1000000 ;  /* 0x0100000004067836 */ /* 0x040fe40000000000 */
[----:B------:R-:W-:-:S03]  /*1e60*/  VIADD R2, R4, 0xffffffff ;  /* 0xffffffff04027836 */ /* 0x000fc60000000000 */
[----:B------:R-:W-:Y:S02]  /*1e70*/  SHF.R.S32.HI R6, RZ, 0x8, R6 ;  /* 0x00000008ff067819 */ /* 0x000fe40000011406 */
[----:B------:R-:W-:Y:S02]  /*1e80*/  SHF.R.S32.HI R2, RZ, 0x1f, R2 ;  /* 0x0000001fff027819 */ /* 0x000fe40000011402 */
[----:B0-----:R-:W-:-:S04]  /*1e90*/  IADD3 R5, -R5, 0x1f, RZ ;  /* 0x0000001f05057810 */ /* 0x001fc80007ffe1ff */
[C---:B------:R-:W-:Y:S01]  /*1ea0*/  ISETP.GT.U32.AND P0, PT, R5.reuse, 0x4, PT ;  /* 0x000000040500780c */ /* 0x040fe20003f04070 */
[----:B------:R-:W-:-:S05]  /*1eb0*/  VIADD R5, R5, 0xfffffffc ;  /* 0xfffffffc05057836 */ /* 0x000fca0000000000 */
[----:B------:R-:W-:-:S05]  /*1ec0*/  SEL R5, R5, RZ, P0 ;  /* 0x000000ff05057207 */ /* 0x000fca0000000000 */
[----:B------:R-:W-:Y:S01]  /*1ed0*/  IMAD R8, R5, R8, 0x3c000000 ;  /* 0x3c00000005087424 */ /* 0x000fe200078e0208 */
[----:B------:R-:W-:-:S04]  /*1ee0*/  SHF.L.U32 R5, R4, R5, RZ ;  /* 0x0000000504057219 */ /* 0x000fc800000006ff */
[----:B------:R-:W-:-:S04]  /*1ef0*/  LEA.HI R5, R5, R8, RZ, 0x1c ;  /* 0x0000000805057211 */ /* 0x000fc800078fe0ff */
[----:B------:R-:W-:-:S04]  /*1f00*/  LOP3.LUT R5, R5, 0x7f800000, R6, 0xf8, !PT ;  /* 0x7f80000005057812 */ /* 0x000fc800078ef806 */
[----:B------:R-:W-:-:S04]  /*1f10*/  LOP3.LUT R5, R5, R2, RZ, 0x30, !PT ;  /* 0x0000000205057212 */ /* 0x000fc800078e30ff */
[----:B------:R-:W-:-:S04]  /*1f20*/  LOP3.LUT R5, R5, 0x80000000, R0, 0xf8, !PT ;  /* 0x8000000005057812 */ /* 0x000fc800078ef800 */
[----:B------:R-:W-:-:S04]  /*1f30*/  F2FP.BF16.F32.PACK_AB R5, RZ, R5 ;  /* 0x00000005ff05723e */ /* 0x000fc800000010ff */
[----:B------:R-:W-:Y:S01]  /*1f40*/  PRMT R19, R5, 0x7610, R19 ;  /* 0x0000761005137816 */ /* 0x000fe20000000013 */
[----:B------:R-:W-:Y:S06]  /*1f50*/  BRA `(.L_x_8) ;  /* 0x0000000800147947 */ /* 0x000fec0003800000 */
.L_x_19:
[----:B------:R-:W2:Y:S02]  /*1f60*/  LDG.E.U8 R2, desc[UR36][R2.64] ;  /* 0x0000002402027981 */ /* 0x000ea4000c1e1100 */
[C---:B--2---:R-:W-:Y:S02]  /*1f70*/  IMAD.SHL.U32 R0, R2.reuse, 0x2000000, RZ ;  /* 0x0200000002007824 */ /* 0x044fe400078e00ff */
[----:B------:R-:W-:-:S03]  /*1f80*/  IMAD.SHL.U32 R5, R2, 0x1000000, RZ ;  /* 0x0100000002057824 */ /* 0x000fc600078e00ff */
[----:B------:R-:W-:-:S13]  /*1f90*/  ISETP.GE.U32.AND P0, PT, R0, 0x8000000, PT ;  /* 0x080000000000780c */ /* 0x000fda0003f06070 */
[C---:B------:R-:W-:Y:S02]  /*1fa0*/  @!P0 IMAD.SHL.U32 R0, R2.reuse, 0x100, RZ ;  /* 0x0000010002008824 */ /* 0x040fe400078e00ff */
[----:B------:R-:W-:-:S03]  /*1fb0*/  @P0 IMAD.SHL.U32 R4, R2, 0x200000, RZ ;  /* 0x0020000002040824 */ /* 0x000fc600078e00ff */
[----:B------:R-:W-:Y:S02]  /*1fc0*/  @!P0 LOP3.LUT R0, R0, 0x7f00, RZ, 0xc0, !PT ;  /* 0x00007f0000008812 */ /* 0x000fe400078ec0ff */
[----:B------:R-:W-:Y:S02]  /*1fd0*/  @P0 LOP3.LUT R4, R4, 0x70000000, RZ, 0xfc, !PT ;  /* 0x7000000004040812 */ /* 0x000fe400078efcff */
[----:B------:R-:W-:-:S03]  /*1fe0*/  @!P0 LOP3.LUT R0, R0, 0x3f000000, RZ, 0xfc, !PT ;  /* 0x3f00000000008812 */ /* 0x000fc600078efcff */
[----:B------:R-:W-:Y:S02]  /*1ff0*/  @P0 FMUL.FTZ R4, R4, 1.9259299443872358531e-34 ;  /* 0x0780000004040820 */ /* 0x000fe40000410000 */
[----:B------:R-:W-:-:S05]  /*2000*/  @!P0 FADD.FTZ R4, R0, -0.5 ;  /* 0xbf00000000048421 */ /* 0x000fca0000010000 */
[----:B------:R-:W-:-:S04]  /*2010*/  LOP3.LUT R4, R4, 0x80000000, R5, 0xf8, !PT ;  /* 0x8000000004047812 */ /* 0x000fc800078ef805 */
[----:B------:R-:W-:-:S04]  /*2020*/  F2FP.BF16.F32.PACK_AB R4, RZ, R4 ;  /* 0x00000004ff04723e */ /* 0x000fc800000010ff */
[----:B------:R-:W-:Y:S01]  /*2030*/  PRMT R19, R4, 0x7610, R19 ;  /* 0x0000761004137816 */ /* 0x000fe20000000013 */
[----:B------:R-:W-:Y:S06]  /*2040*/  BRA `(.L_x_8) ;  /* 0x0000000400d87947 */ /* 0x000fec0003800000 */
.L_x_18:
[----:B------:R0:W5:Y:S01]  /*2050*/  LDG.E.U16 R19, desc[UR36][R2.64] ;  /* 0x0000002402137981 */ /* 0x000162000c1e1500 */
[----:B------:R-:W-:Y:S05]  /*2060*/  BRA `(.L_x_8) ;  /* 0x0000000400d07947 */ /* 0x000fea0003800000 */
.L_x_15:
[----:B------:R-:W-:-:S13]  /*2070*/  ISETP.GT.AND P0, PT, R4, 0x1b, PT ;  /* 0x0000001b0400780c */ /* 0x000fda0003f04270 */
[----:B------:R-:W-:Y:S05]  /*2080*/  @P0 BRA `(.L_x_20) ;  /* 0x0000000400140947 */ /* 0x000fea0003800000 */
[----:B------:R-:W-:-:S13]  /*2090*/  ISETP.NE.AND P0, PT, R4, 0x19, PT ;  /* 0x000000190400780c */ /* 0x000fda0003f05270 */
[----:B------:R-:W-:Y:S05]  /*20a0*/  @!P0 BRA `(.L_x_21) ;  /* 0x0000000000988947 */ /* 0x000fea0003800000 */
[----:B------:R-:W-:-:S13]  /*20b0*/  ISETP.NE.AND P0, PT, R4, 0x1a, PT ;  /* 0x0000001a0400780c */ /* 0x000fda0003f05270 */
[----:B------:R-:W-:Y:S05]  /*20c0*/  @!P0 BRA `(.L_x_22) ;  /* 0x00000000001c8947 */ /* 0x000fea0003800000 */
[----:B------:R-:W-:-:S13]  /*20d0*/  ISETP.NE.AND P0, PT, R4, 0x1b, PT ;  /* 0x0000001b0400780c */ /* 0x000fda0003f05270 */
[----:B------:R-:W-:Y:S05]  /*20e0*/  @P0 BRA `(.L_x_7) ;  /* 0x0000000400440947 */ /* 0x000fea0003800000 */
[----:B------:R-:W2:Y:S02]  /*20f0*/  LDG.E.U16 R0, desc[UR36][R2.64] ;  /* 0x0000002402007981 */ /* 0x000ea4000c1e1500 */
[----:B--2---:R-:W-:-:S04]  /*2100*/  I2FP.F32.U32 R0, R0 ;  /* 0x0000000000007245 */ /* 0x004fc80000201000 */
[----:B------:R-:W-:-:S04]  /*2110*/  F2FP.BF16.F32.PACK_AB R0, RZ, R0 ;  /* 0x00000000ff00723e */ /* 0x000fc800000010ff */
[----:B------:R-:W-:Y:S01]  /*2120*/  PRMT R19, R0, 0x7610, R19 ;  /* 0x0000761000137816 */ /* 0x000fe20000000013 */
[----:B------:R-:W-:Y:S06]  /*2130*/  BRA `(.L_x_8) ;  /* 0x00000004009c7947 */ /* 0x000fec0003800000 */
.L_x_22:
[----:B------:R-:W2:Y:S01]  /*2140*/  LDG.E.U8 R2, desc[UR36][R2.64] ;  /* 0x0000002402027981 */ /* 0x000ea2000c1e1100 */
[----:B------:R-:W-:Y:S01]  /*2150*/  BSSY B0, `(.L_x_23) ;  /* 0x0000018000007945 */ /* 0x000fe20003800000 */
[----:B------:R-:W-:Y:S01]  /*2160*/  IMAD.MOV.U32 R0, RZ, RZ, RZ ;  /* 0x000000ffff007224 */ /* 0x000fe200078e00ff */
[----:B--2---:R-:W-:-:S13]  /*2170*/  ISETP.NE.AND P0, PT, R2, RZ, PT ;  /* 0x000000ff0200720c */ /* 0x004fda0003f05270 */
[----:B------:R-:W-:Y:S05]  /*2180*/  @!P0 BRA `(.L_x_24) ;  /* 0x0000000000508947 */ /* 0x000fea0003800000 */
[----:B------:R-:W-:-:S13]  /*2190*/  ISETP.NE.AND P0, PT, R2, 0x80, PT ;  /* 0x000000800200780c */ /* 0x000fda0003f05270 */
[----:B------:R-:W-:Y:S01]  /*21a0*/  @!P0 IMAD.MOV.U32 R0, RZ, RZ, 0x7f800001 ;  /* 0x7f800001ff008424 */ /* 0x000fe200078e00ff */
[----:B------:R-:W-:Y:S06]  /*21b0*/  @!P0 BRA `(.L_x_24) ;  /* 0x0000000000448947 */ /* 0x000fec0003800000 */
[C---:B------:R-:W-:Y:S01]  /*21c0*/  LOP3.LUT P0, R0, R2.reuse, 0x78, RZ, 0xc0, !PT ;  /* 0x0000007802007812 */ /* 0x040fe2000780c0ff */
[----:B------:R-:W-:Y:S01]  /*21d0*/  BSSY B1, `(.L_x_25) ;  /* 0x000000c000017945 */ /* 0x000fe20003800000 */
[----:B------:R-:W-:Y:S02]  /*21e0*/  SHF.R.U32.HI R3, RZ, 0x7, R2 ;  /* 0x00000007ff037819 */ /* 0x000fe40000011602 */
[----:B------:R-:W-:Y:S02]  /*21f0*/  LOP3.LUT R2, R2, 0x7, RZ, 0xc0, !PT ;  /* 0x0000000702027812 */ /* 0x000fe400078ec0ff */
[----:B------:R-:W-:Y:S01]  /*2200*/  SHF.R.U32.HI R0, RZ, 0x3, R0 ;  /* 0x00000003ff007819 */ /* 0x000fe20000011600 */
[----:B------:R-:W-:-:S06]  /*2210*/  IMAD.U32 R4, R3, -0x80000000, RZ ;  /* 0x8000000003047824 */ /* 0x000fcc00078e00ff */
[----:B------:R-:W-:Y:S05]  /*2220*/  @P0 BRA `(.L_x_26) ;  /* 0x0000000000180947 */ /* 0x000fea0003800000 */
[----:B------:R-:W0:Y:S02]  /*2230*/  FLO.U32 R3, R2 ;  /* 0x0000000200037300 */ /* 0x000e2400000e0000 */
[----:B0-----:R-:W-:-:S04]  /*2240*/  IADD3 R3, -R3, 0x1f, RZ ;  /* 0x0000001f03037810 */ /* 0x001fc80007ffe1ff */
[----:B------:R-:W-:Y:S01]  /*2250*/  IADD3 R0, R0, 0x1d, -R3 ;  /* 0x0000001d00007810 */ /* 0x000fe20007ffe803 */
[----:B------:R-:W-:-:S05]  /*2260*/  VIADD R5, R3, 0xffffffe4 ;  /* 0xffffffe403057836 */ /* 0x000fca0000000000 */
[----:B------:R-:W-:-:S04]  /*2270*/  SHF.L.U32 R5, R2, R5, RZ ;  /* 0x0000000502057219 */ /* 0x000fc800000006ff */
[----:B------:R-:W-:-:S07]  /*2280*/  LOP3.LUT R2, R5, 0x7, RZ, 0xc0, !PT ;  /* 0x0000000705027812 */ /* 0x000fce00078ec0ff */
.L_x_26:
[----:B------:R-:W-:Y:S05]  /*2290*/  BSYNC B1 ;  /* 0x0000000000017941 */ /* 0x000fea0003800000 */
.L_x_25:
[----:B------:R-:W-:Y:S01]  /*22a0*/  LEA R3, R0, 0x3b800000, 0x17 ;  /* 0x3b80000000037811 */ /* 0x000fe200078eb8ff */
[----:B------:R-:W-:-:S05]  /*22b0*/  IMAD.SHL.U32 R0, R2, 0x100000, RZ ;  /* 0x0010000002007824 */ /* 0x000fca00078e00ff */
[----:B------:R-:W-:-:S07]  /*22c0*/  LOP3.LUT R0, R3, R0, R4, 0xfe, !PT ;  /* 0x0000000003007212 */ /* 0x000fce00078efe04 */
.L_x_24:
[----:B------:R-:W-:Y:S05]  /*22d0*/  BSYNC B0 ;  /* 0x0000000000007941 */ /* 0x000fea0003800000 */
.L_x_23:
[----:B------:R-:W-:-:S04]  /*22e0*/  F2FP.BF16.F32.PACK_AB R0, RZ, R0 ;  /* 0x00000000ff00723e */ /* 0x000fc800000010ff */
[----:B------:R-:W-:Y:S01]  /*22f0*/  PRMT R19, R0, 0x7610, R19 ;  /* 0x0000761000137816 */ /* 0x000fe20000000013 */
[----:B------:R-:W-:Y:S06]  /*2300*/  BRA `(.L_x_8) ;  /* 0x0000000400287947 */ /* 0x000fec0003800000 */
.L_x_21:
        /* <DEDUP_REMOVED lines=21> */
.L_x_30:
[----:B------:R-:W-:Y:S05]  /*2460*/  BSYNC B1 ;  /* 0x0000000000017941 */ /* 0x000fea0003800000 */
.L_x_29:
[----:B------:R-:W-:Y:S01]  /*2470*/  LEA R3, R0, 0x37800000, 0x17 ;  /* 0x3780000000037811 */ /* 0x000fe200078eb8ff */
[----:B------:R-:W-:-:S05]  /*2480*/  IMAD.SHL.U32 R0, R2, 0x200000, RZ ;  /* 0x0020000002007824 */ /* 0x000fca00078e00ff */
[----:B------:R-:W-:-:S07]  /*2490*/  LOP3.LUT R0, R3, R0, R4, 0xfe, !PT ;  /* 0x0000000003007212 */ /* 0x000fce00078efe04 */
.L_x_28:
[----:B------:R-:W-:Y:S05]  /*24a0*/  BSYNC B0 ;  /* 0x0000000000007941 */ /* 0x000fea0003800000 */
.L_x_27:
[----:B------:R-:W-:-:S04]  /*24b0*/  F2FP.BF16.F32.PACK_AB R0, RZ, R0 ;  /* 0x00000000ff00723e */ /* 0x000fc800000010ff */
[----:B------:R-:W-:Y:S01]  /*24c0*/  PRMT R19, R0, 0x7610, R19 ;  /* 0x0000761000137816 */ /* 0x000fe20000000013 */
[----:B------:R-:W-:Y:S06]  /*24d0*/  BRA `(.L_x_8) ;  /* 0x0000000000b47947 */ /* 0x000fec0003800000 */
.L_x_20:
[----:B------:R-:W-:-:S13]  /*24e0*/  ISETP.NE.AND P0, PT, R4, 0x1c, PT ;  /* 0x0000001c0400780c */ /* 0x000fda0003f05270 */
[----:B------:R-:W-:Y:S05]  /*24f0*/  @!P0 BRA `(.L_x_31) ;  /* 0x00000000009c8947 */ /* 0x000fea0003800000 */
[----:B------:R-:W-:-:S13]  /*2500*/  ISETP.NE.AND P0, PT, R4, 0x1d, PT ;  /* 0x0000001d0400780c */ /* 0x000fda0003f05270 */
[----:B------:R-:W-:Y:S05]  /*2510*/  @!P0 BRA `(.L_x_32) ;  /* 0x0000000000808947 */ /* 0x000fea0003800000 */
[----:B------:R-:W-:-:S13]  /*2520*/  ISETP.NE.AND P0, PT, R4, 0x2c, PT ;  /* 0x0000002c0400780c */ /* 0x000fda0003f05270 */
[----:B------:R-:W-:Y:S05]  /*2530*/  @P0 BRA `(.L_x_7) ;  /* 0x0000000000300947 */ /* 0x000fea0003800000 */
[----:B------:R-:W2:Y:S01]  /*2540*/  LDG.E.U8 R2, desc[UR36][R2.64] ;  /* 0x0000002402027981 */ /* 0x000ea2000c1e1100 */
[----:B------:R-:W-:Y:S01]  /*2550*/  BSSY B0, `(.L_x_33) ;  /* 0x0000007000007945 */ /* 0x000fe20003800000 */
[----:B------:R-:W-:Y:S01]  /*2560*/  IMAD.MOV.U32 R0, RZ, RZ, 0x400000 ;  /* 0x00400000ff007424 */ /* 0x000fe200078e00ff */
[----:B--2---:R-:W-:-:S13]  /*2570*/  ISETP.NE.AND P0, PT, R2, RZ, PT ;  /* 0x000000ff0200720c */ /* 0x004fda0003f05270 */
[----:B------:R-:W-:Y:S05]  /*2580*/  @!P0 BRA `(.L_x_34) ;  /* 0x00000000000c8947 */ /* 0x000fea0003800000 */
[----:B------:R-:W-:-:S13]  /*2590*/  ISETP.NE.AND P0, PT, R2, 0xff, PT ;  /* 0x000000ff0200780c */ /* 0x000fda0003f05270 */
[----:B------:R-:W-:Y:S02]  /*25a0*/  @!P0 IMAD.MOV.U32 R0, RZ, RZ, 0x7f800001 ;  /* 0x7f800001ff008424 */ /* 0x000fe400078e00ff */
[----:B------:R-:W-:-:S07]  /*25b0*/  @P0 IMAD.SHL.U32 R0, R2, 0x800000, RZ ;  /* 0x0080000002000824 */ /* 0x000fce00078e00ff */
.L_x_34:
[----:B------:R-:W-:Y:S05]  /*25c0*/  BSYNC B0 ;  /* 0x0000000000007941 */ /* 0x000fea0003800000 */
.L_x_33:
[----:B------:R-:W-:-:S04]  /*25d0*/  F2FP.BF16.F32.PACK_AB R0, RZ, R0 ;  /* 0x00000000ff00723e */ /* 0x000fc800000010ff */
[----:B------:R-:W-:Y:S01]  /*25e0*/  PRMT R19, R0, 0x7610, R19 ;  /* 0x0000761000137816 */ /* 0x000fe20000000013 */
[----:B------:R-:W-:Y:S06]  /*25f0*/  BRA `(.L_x_8) ;  /* 0x00000000006c7947 */ /* 0x000fec0003800000 */
.L_x_7:
[----:B------:R-:W-:Y:S01]  /*2600*/  MOV R2, 0x0 ;  /* 0x0000000000027802 */ /* 0x000fe20000000f00 */
[----:B------:R-:W-:Y:S01]  /*2610*/  ULDC.64 UR4, c[0x4][0x128] ;  /* 0x01004a0000047ab9 */ /* 0x000fe20000000a00 */
[----:B------:R-:W-:Y:S01]  /*2620*/  ULDC.64 UR6, c[0x4][0x38] ;  /* 0x01000e0000067ab9 */ /* 0x000fe20000000a00 */
[----:B------:R-:W-:Y:S02]  /*2630*/  IMAD.U32 R4, RZ, RZ, UR4 ;  /* 0x00000004ff047e24 */ /* 0x000fe4000f8e00ff */
[----:B------:R-:W-:Y:S01]  /*2640*/  IMAD.U32 R5, RZ, RZ, UR5 ;  /* 0x00000005ff057e24 */ /* 0x000fe2000f8e00ff */
[----:B------:R-:W0:Y:S01]  /*2650*/  LDC.64 R2, c[0x4][R2] ;  /* 0x0100000002027b82 */ /* 0x000e220000000a00 */
[----:B------:R-:W-:Y:S01]  /*2660*/  ULDC.64 UR4, c[0x4][0x130] ;  /* 0x01004c0000047ab9 */ /* 0x000fe20000000a00 */
[----:B------:R-:W-:Y:S02]  /*2670*/  IMAD.U32 R10, RZ, RZ, UR6 ;  /* 0x00000006ff0a7e24 */ /* 0x000fe4000f8e00ff */
[----:B------:R-:W-:-:S02]  /*2680*/  IMAD.U32 R6, RZ, RZ, UR4 ;  /* 0x00000004ff067e24 */ /* 0x000fc4000f8e00ff */
[----:B------:R-:W-:Y:S02]  /*2690*/  IMAD.U32 R7, RZ, RZ, UR5 ;  /* 0x00000005ff077e24 */ /* 0x000fe4000f8e00ff */
[----:B------:R-:W-:Y:S02]  /*26a0*/  IMAD.U32 R11, RZ, RZ, UR7 ;  /* 0x00000007ff0b7e24 */ /* 0x000fe4000f8e00ff */
[----:B------:R-:W-:Y:S02]  /*26b0*/  IMAD.MOV.U32 R8, RZ, RZ, 0x4e ;  /* 0x0000004eff087424 */ /* 0x000fe400078e00ff */
[----:B------:R-:W-:Y:S02]  /*26c0*/  IMAD.MOV.U32 R12, RZ, RZ, 0x1 ;  /* 0x00000001ff0c7424 */ /* 0x000fe400078e00ff */
[----:B------:R-:W-:-:S07]  /*26d0*/  IMAD.MOV.U32 R13, RZ, RZ, RZ ;  /* 0x000000ffff0d7224 */ /* 0x000fce00078e00ff */
[----:B------:R-:W-:-:S07]  /*26e0*/  LEPC R20, `(.L_x_35) ;  /* 0x000000001014794e */ /* 0x000fce0000000000 */
[----:B0-----:R-:W-:Y:S05]  /*26f0*/  CALL.ABS.NOINC R2 ;  /* 0x0000000002007343 */ /* 0x001fea0003c00000 */
.L_x_35:
[----:B------:R-:W-:Y:S01]  /*2700*/  PRMT R19, RZ, 0x7610, R19 ;  /* 0x00007610ff137816 */ /* 0x000fe20000000013 */
[----:B------:R-:W-:Y:S06]  /*2710*/  BRA `(.L_x_8) ;  /* 0x0000000000247947 */ /* 0x000fec0003800000 */
.L_x_32:
[----:B------:R-:W2:Y:S02]  /*2720*/  LDG.E.64 R2, desc[UR36][R2.64] ;  /* 0x0000002402027981 */ /* 0x000ea4000c1e1b00 */
[----:B--2---:R-:W0:Y:S02]  /*2730*/  I2F.U64 R0, R2 ;  /* 0x0000000200007312 */ /* 0x004e240000301000 */
[----:B0-----:R-:W-:-:S04]  /*2740*/  F2FP.BF16.F32.PACK_AB R0, RZ, R0 ;  /* 0x00000000ff00723e */ /* 0x001fc800000010ff */
[----:B------:R-:W-:Y:S01]  /*2750*/  PRMT R19, R0, 0x7610, R19 ;  /* 0x0000761000137816 */ /* 0x000fe20000000013 */
[----:B------:R-:W-:Y:S06]  /*2760*/  BRA `(.L_x_8) ;  /* 0x0000000000107947 */ /* 0x000fec0003800000 */
.L_x_31:
[----:B------:R-:W2:Y:S02]  /*2770*/  LDG.E R2, desc[UR36][R2.64] ;  /* 0x0000002402027981 */ /* 0x000ea4000c1e1900 */
[----:B--2---:R-:W-:-:S04]  /*2780*/  I2FP.F32.U32 R0, R2 ;  /* 0x0000000200007245 */ /* 0x004fc80000201000 */
[----:B------:R-:W-:-:S04]  /*2790*/  F2FP.BF16.F32.PACK_AB R0, RZ, R0 ;  /* 0x00000000ff00723e */ /* 0x000fc800000010ff */
[----:B------:R-:W-:-:S07]  /*27a0*/  PRMT R19, R0, 0x7610, R19 ;  /* 0x0000761000137816 */ /* 0x000fce0000000013 */
.L_x_8:
[----:B------:R-:W1:Y:S01]  /*27b0*/  LDC.U8 R4, c[0x0][0x493] ;  /* 0x000124c0ff047b82 */ /* 0x000e620000000000 */
[----:B------:R-:W-:Y:S02]  /*27c0*/  ULDC.64 UR4, c[0x0][0x488] ;  /* 0x0001220000047ab9 */ /* 0x000fe40000000a00 */
[----:B0-----:R-:W-:-:S05]  /*27d0*/  IADD3 R2, P1, R22, UR4, RZ ;  /* 0x0000000416027c10 */ /* 0x001fca000ff3e0ff */
[----:B------:R-:W-:Y:S01]  /*27e0*/  IMAD.X R3, RZ, RZ, UR5, P1 ;  /* 0x00000005ff037e24 */ /* 0x000fe200088e06ff */
[----:B-1----:R-:W-:-:S04]  /*27f0*/  PRMT R0, R4, 0x9910, RZ ;  /* 0x0000991004007816 */ /* 0x002fc800000000ff */
        /* <DEDUP_REMOVED lines=12> */
[----:B0-----:R-:W-:Y:S01]  /*28c0*/  F2FP.BF16.F32.PACK_AB R0, RZ, R0 ;  /* 0x00000000ff00723e */ /* 0x001fe200000010ff */
[----:B------:R-:W-:Y:S06]  /*28d0*/  BRA `(.L_x_41) ;  /* 0x0000000c00a07947 */ /* 0x000fec0003800000 */
.L_x_39:
[----:B------:R-:W2:Y:S02]  /*28e0*/  LDG.E.U8 R2, desc[UR36][R2.64] ;  /* 0x0000002402027981 */ /* 0x000ea4000c1e1100 */
[----:B--2---:R-:W-:-:S04]  /*28f0*/  I2FP.F32.U32 R0, R2 ;  /* 0x0000000200007245 */ /* 0x004fc80000201000 */
[----:B------:R-:W-:Y:S01]  /*2900*/  F2FP.BF16.F32.PACK_AB R0, RZ, R0 ;  /* 0x00000000ff00723e */ /* 0x000fe200000010ff */
[----:B------:R-:W-:Y:S06]  /*2910*/  BRA `(.L_x_41) ;  /* 0x0000000c00907947 */ /* 0x000fec0003800000 */
.L_x_38:
        /* <DEDUP_REMOVED lines=8> */
[----:B0-----:R-:W-:Y:S01]  /*29a0*/  F2FP.BF16.F32.PACK_AB R0, RZ, R0 ;  /* 0x00000000ff00723e */ /* 0x001fe200000010ff */
[----:B------:R-:W-:Y:S06]  /*29b0*/  BRA `(.L_x_41) ;  /* 0x0000000c00687947 */ /* 0x000fec0003800000 */
.L_x_43:
[----:B------:R-:W2:Y:S02]  /*29c0*/  LDG.E R2, desc[UR36][R2.64] ;  /* 0x0000002402027981 */ /* 0x000ea4000c1e1900 */
[----:B--2---:R-:W-:-:S04]  /*29d0*/  I2FP.F32.S32 R0, R2 ;  /* 0x0000000200007245 */ /* 0x004fc80000201400 */
[----:B------:R-:W-:Y:S01]  /*29e0*/  F2FP.BF16.F32.PACK_AB R0, RZ, R0 ;  /* 0x00000000ff00723e */ /* 0x000fe200000010ff */
[----:B------:R-:W-:Y:S06]  /*29f0*/  BRA `(.L_x_41) ;  /* 0x0000000c00587947 */ /* 0x000fec0003800000 */
.L_x_42:
[----:B------:R-:W2:Y:S02]  /*2a00*/  LDG.E.U16 R2, desc[UR36][R2.64] ;  /* 0x0000002402027981 */ /* 0x000ea4000c1e1500 */
[----:B--2---:R-:W0:Y:S02]  /*2a10*/  I2F.S16 R0, R2 ;  /* 0x0000000200007306 */ /* 0x004e240000101400 */
[----:B0-----:R-:W-:Y:S01]  /*2a20*/  F2FP.BF16.F32.PACK_AB R0, RZ, R0 ;  /* 0x00000000ff00723e */ /* 0x001fe200000010ff */
[----:B------:R-:W-:Y:S06]  /*2a30*/  BRA `(.L_x_41) ;  /* 0x0000000c00487947 */ /* 0x000fec0003800000 */
.L_x_37:
        /* <DEDUP_REMOVED lines=9> */
.L_x_45:
[----:B------:R-:W2:Y:S02]  /*2ad0*/  LDG.E.U16 R0, desc[UR36][R2.64] ;  /* 0x0000002402007981 */ /* 0x000ea4000c1e1500 */
[----:B--2---:R-:W-:-:S05]  /*2ae0*/  HADD2.F32 R0, -RZ, R0.H0_H0 ;  /* 0x20000000ff007230 */ /* 0x004fca0000004100 */
[----:B------:R-:W-:Y:S01]  /*2af0*/  F2FP.BF16.F32.PACK_AB R0, RZ, R0 ;  /* 0x00000000ff00723e */ /* 0x000fe200000010ff */
[----:B------:R-:W-:Y:S06]  /*2b00*/  BRA `(.L_x_41) ;  /* 0x0000000c00147947 */ /* 0x000fec0003800000 */
.L_x_44:
        /* <DEDUP_REMOVED lines=9> */
.L_x_47:
[----:B------:R-:W2:Y:S02]  /*2ba0*/  LDG.E.U16 R2, desc[UR36][R2.64] ;  /* 0x0000002402027981 */ /* 0x000ea4000c1e1500 */
[----:B--2---:R-:W-:-:S05]  /*2bb0*/  HADD2.F32 R0, -RZ, R2.H0_H0 ;  /* 0x20000002ff007230 */ /* 0x004fca0000004100 */
[----:B------:R-:W-:Y:S01]  /*2bc0*/  F2FP.BF16.F32.PACK_AB R0, RZ, R0 ;  /* 0x00000000ff00723e */ /* 0x000fe200000010ff */
[----:B------:R-:W-:Y:S06]  /*2bd0*/  BRA `(.L_x_41) ;  /* 0x0000000800e07947 */ /* 0x000fec0003800000 */
.L_x_46:
[----:B------:R-:W2:Y:S01]  /*2be0*/  LDG.E.64 R2, desc[UR36][R2.64] ;  /* 0x0000002402027981 */ /* 0x000ea2000c1e1b00 */
[----:B------:R-:W-:Y:S01]  /*2bf0*/  UMOV UR4, 0xf0000000 ;  /* 0xf000000000047882 */ /* 0x000fe20000000000 */
[----:B------:R-:W-:Y:S01]  /*2c00*/  UMOV UR5, 0x380fffff ;  /* 0x380fffff00057882 */ /* 0x000fe20000000000 */
[----:B--2---:R-:W0:Y:S01]  /*2c10*/  F2F.F32.F64 R0, R2 ;  /* 0x0000000200007310 */ /* 0x004e220000301000 */
[----:B------:R-:W-:-:S14]  /*2c20*/  DSETP.GEU.AND P0, PT, |R2|, UR4, PT ;  /* 0x0000000402007e2a */ /* 0x000fdc000bf0e200 */
[----:B0-----:R-:W-:-:S05]  /*2c30*/  @!P0 FMUL R0, R0, 1.175494350822287508e-38 ;  /* 0x0080000000008820 */ /* 0x001fca0000400000 */
[----:B------:R-:W-:Y:S01]  /*2c40*/  F2FP.BF16.F32.PACK_AB R0, RZ, R0 ;  /* 0x00000000ff00723e */ /* 0x000fe200000010ff */
[----:B------:R-:W-:Y:S06]  /*2c50*/  BRA `(.L_x_41) ;  /* 0x0000000800c07947 */ /* 0x000fec0003800000 */
.L_x_36:
        /* <DEDUP_REMOVED lines=11> */
[----:B------:R-:W-:Y:S01]  /*2d10*/  F2FP.BF16.F32.PACK_AB R0, RZ, R0 ;  /* 0x00000000ff00723e */ /* 0x000fe200000010ff */
[----:B------:R-:W-:Y:S06]  /*2d20*/  BRA `(.L_x_41) ;  /* 0x00000008008c7947 */ /* 0x000fec0003800000 */
.L_x_50:
        /* <DEDUP_REMOVED lines=8> */
.L_x_49:
        /* <DEDUP_REMOVED lines=28> */
.L_x_52:
        /* <DEDUP_REMOVED lines=15> */
.L_x_51:
[----:B------:R0:W5:Y:S01]  /*3060*/  LDG.E.U16 R0, desc[UR36][R2.64] ;  /* 0x0000002402007981 */ /* 0x000162000c1e1500 */
[----:B------:R-:W-:Y:S05]  /*3070*/  BRA `(.L_x_41) ;  /* 0x0000000400b87947 */ /* 0x000fea0003800000 */
.L_x_48:
        /* <DEDUP_REMOVED lines=10> */
[----:B------:R-:W-:Y:S01]  /*3120*/  F2FP.BF16.F32.PACK_AB R0, RZ, R0 ;  /* 0x00000000ff00723e */ /* 0x000fe200000010ff */
[----:B------:R-:W-:Y:S06]  /*3130*/  BRA `(.L_x_41) ;  /* 0x0000000400887947 */ /* 0x000fec0003800000 */
.L_x_55:
        /* <DEDUP_REMOVED lines=21> */
.L_x_59:
[----:B------:R-:W-:Y:S05]  /*3290*/  BSYNC B1 ;  /* 0x0000000000017941 */ /* 0x000fea0003800000 */
.L_x_58:
[----:B------:R-:W-:Y:S01]  /*32a0*/  LEA R3, R0, 0x3b800000, 0x17 ;  /* 0x3b80000000037811 */ /* 0x000fe200078eb8ff */
[----:B------:R-:W-:-:S05]  /*32b0*/  IMAD.SHL.U32 R0, R2, 0x100000, RZ ;  /* 0x0010000002007824 */ /* 0x000fca00078e00ff */
[----:B------:R-:W-:-:S07]  /*32c0*/  LOP3.LUT R0, R3, R0, R4, 0xfe, !PT ;  /* 0x0000000003007212 */ /* 0x000fce00078efe04 */
.L_x_57:
[----:B------:R-:W-:Y:S05]  /*32d0*/  BSYNC B0 ;  /* 0x0000000000007941 */ /* 0x000fea0003800000 */
.L_x_56:
[----:B------:R-:W-:Y:S01]  /*32e0*/  F2FP.BF16.F32.PACK_AB R0, RZ, R0 ;  /* 0x00000000ff00723e */ /* 0x000fe200000010ff */
[----:B------:R-:W-:Y:S06]  /*32f0*/  BRA `(.L_x_41) ;  /* 0x0000000400187947 */ /* 0x000fec0003800000 */
.L_x_54:
        /* <DEDUP_REMOVED lines=21> */
.L_x_63:
[----:B------:R-:W-:Y:S05]  /*3450*/  BSYNC B1 ;  /* 0x0000000000017941 */ /* 0x000fea0003800000 */
.L_x_62:
[----:B------:R-:W-:Y:S01]  /*3460*/  LEA R3, R0, 0x37800000, 0x17 ;  /* 0x3780000000037811 */ /* 0x000fe200078eb8ff */
[----:B------:R-:W-:-:S05]  /*3470*/  IMAD.SHL.U32 R0, R2, 0x200000, RZ ;  /* 0x0020000002007824 */ /* 0x000fca00078e00ff */
[----:B------:R-:W-:-:S07]  /*3480*/  LOP3.LUT R0, R3, R0, R4, 0xfe, !PT ;  /* 0x0000000003007212 */ /* 0x000fce00078efe04 */
.L_x_61:
[----:B------:R-:W-:Y:S05]  /*3490*/  BSYNC B0 ;  /* 0x0000000000007941 */ /* 0x000fea0003800000 */
.L_x_60:
[----:B------:R-:W-:Y:S01]  /*34a0*/  F2FP.BF16.F32.PACK_AB R0, RZ, R0 ;  /* 0x00000000ff00723e */ /* 0x000fe200000010ff */
[----:B------:R-:W-:Y:S06]  /*34b0*/  BRA `(.L_x_41) ;  /* 0x0000000000a87947 */ /* 0x000fec0003800000 */
.L_x_53:
        /* <DEDUP_REMOVED lines=14> */
.L_x_67:
[----:B------:R-:W-:Y:S05]  /*35a0*/  BSYNC B0 ;  /* 0x0000000000007941 */ /* 0x000fea0003800000 */
.L_x_66:
[----:B------:R-:W-:Y:S01]  /*35b0*/  F2FP.BF16.F32.PACK_AB R0, RZ, R0 ;  /* 0x00000000ff00723e */ /* 0x000fe200000010ff */
[----:B------:R-:W-:Y:S06]  /*35c0*/  BRA `(.L_x_41) ;  /* 0x0000000000647947 */ /* 0x000fec0003800000 */
.L_x_40:
        /* <DEDUP_REMOVED lines=15> */
[----:B0----5:R-:W-:Y:S05]  /*36c0*/  CALL.ABS.NOINC R2 ;  /* 0x0000000002007343 */ /* 0x021fea0003c00000 */
.L_x_68:
[----:B------:R-:W-:Y:S01]  /*36d0*/  PRMT R0, RZ, 0x7610, R0 ;  /* 0x00007610ff007816 */ /* 0x000fe20000000000 */
[----:B------:R-:W-:Y:S06]  /*36e0*/  BRA `(.L_x_41) ;  /* 0x00000000001c7947 */ /* 0x000fec0003800000 */
.L_x_65:
[----:B------:R-:W2:Y:S02]  /*36f0*/  LDG.E.64 R2, desc[UR36][R2.64] ;  /* 0x0000002402027981 */ /* 0x000ea4000c1e1b00 */
[----:B--2---:R-:W0:Y:S02]  /*3700*/  I2F.U64 R0, R2 ;  /* 0x0000000200007312 */ /* 0x004e240000301000 */
[----:B0-----:R-:W-:Y:S01]  /*3710*/  F2FP.BF16.F32.PACK_AB R0, RZ, R0 ;  /* 0x00000000ff00723e */ /* 0x001fe200000010ff */
[----:B------:R-:W-:Y:S06]  /*3720*/  BRA `(.L_x_41) ;  /* 0x00000000000c7947 */ /* 0x000fec0003800000 */
.L_x_64:
[----:B------:R-:W2:Y:S02]  /*3730*/  LDG.E R2, desc[UR36][R2.64] ;  /* 0x0000002402027981 */ /* 0x000ea4000c1e1900 */
[----:B--2---:R-:W-:-:S04]  /*3740*/  I2FP.F32.U32 R0, R2 ;  /* 0x0000000200007245 */ /* 0x004fc80000201000 */
[----:B------:R-:W-:-:S07]  /*3750*/  F2FP.BF16.F32.PACK_AB R0, RZ, R0 ;  /* 0x00000000ff00723e */ /* 0x000fce00000010ff */
.L_x_41:
[----:B-----5:R-:W-:Y:S01]  /*3760*/  IMAD.U32 R19, R19, 0x10000, RZ ;  /* 0x0001000013137824 */ /* 0x020fe200078e00ff */
[----:B------:R-:W1:Y:S01]  /*3770*/  LDC.U8 R6, c[0x0][0x491] ;  /* 0x00012440ff067b82 */ /* 0x000e620000000000 */
[----:B0-----:R-:W-:Y:S02]  /*3780*/  IMAD.MOV.U32 R2, RZ, RZ, 0x3f800000 ;  /* 0x3f800000ff027424 */ /* 0x001fe400078e00ff */
[C---:B------:R-:W-:Y:S01]  /*3790*/  FMUL.FTZ R3, |R19|.reuse, -1.4426950216293334961 ;  /* 0xbfb8aa3b13037820 */ /* 0x040fe20000410200 */
[C---:B------:R-:W-:Y:S01]  /*37a0*/  FSETP.GEU.FTZ.AND P0, PT, R19.reuse, RZ, PT ;  /* 0x000000ff1300720b */ /* 0x040fe20003f1e000 */
[----:B------:R-:W-:Y:S01]  /*37b0*/  IMAD.U32 R0, R0, 0x10000, RZ ;  /* 0x0001000000007824 */ /* 0x000fe200078e00ff */
[----:B------:R-:W-:Y:S02]  /*37c0*/  FSET.BF.LT.FTZ.AND R19, R19, RZ, PT ;  /* 0x000000ff1313720a */ /* 0x000fe40003811000 */
[----:B------:R-:W-:Y:S01]  /*37d0*/  FSEL R2, R2, -1, !P0 ;  /* 0xbf80000002027808 */ /* 0x000fe20004000000 */
[----:B------:R-:W0:Y:S02]  /*37e0*/  MUFU.EX2 R3, R3 ;  /* 0x0000000300037308 */ /* 0x000e240000000800 */
[----:B0-----:R-:W-:-:S06]  /*37f0*/  FADD.FTZ R4, R3, 1 ;  /* 0x3f80000003047421 */ /* 0x001fcc0000010000 */
[----:B------:R-:W0:Y:S02]  /*3800*/  MUFU.RCP R4, R4 ;  /* 0x0000000400047308 */ /* 0x000e240000001000 */
[----:B0-----:R-:W-:-:S04]  /*3810*/  FMUL.FTZ R5, R3, R4 ;  /* 0x0000000403057220 */ /* 0x001fc80000410000 */
[----:B------:R-:W-:Y:S01]  /*3820*/  FFMA.FTZ R5, -R2, R5, R19 ;  /* 0x0000000502057223 */ /* 0x000fe20000010113 */
[----:B-1----:R-:W-:-:S03]  /*3830*/  PRMT R2, R6, 0x9910, RZ ;  /* 0x0000991006027816 */ /* 0x002fc600000000ff */
[----:B------:R-:W-:Y:S01]  /*3840*/  FMUL.FTZ R0, R0, R5 ;  /* 0x0000000500007220 */ /* 0x000fe20000410000 */
[----:B------:R-:W-:-:S03]  /*3850*/  ISETP.GT.AND P0, PT, R2, 0x9, PT ;  /* 0x000000090200780c */ /* 0x000fc60003f04270 */
[----:B------:R0:W1:Y:S10]  /*3860*/  F2F.BF16.F32 R3, R0 ;  /* 0x0000000000037304 */ /* 0x0000740000202000 */
[----:B0-----:R-:W-:Y:S05]  /*3870*/  @P0 BRA `(.L_x_69) ;  /* 0x00000004000c0947 */ /* 0x001fea0003800000 */
        /* <DEDUP_REMOVED lines=8> */
[----:B-1----:R-:W-:-:S04]  /*3900*/  IMAD.U32 R0, R3, 0x10000, RZ ;  /* 0x0001000003007824 */ /* 0x002fc800078e00ff */
[----:B------:R-:W0:Y:S02]  /*3910*/  F2I.FTZ.TRUNC.NTZ R3, R0 ;  /* 0x0000000000037305 */ /* 0x000e24000021f100 */
[----:B0-----:R0:W-:Y:S01]  /*3920*/  STG.E.U8 desc[UR36][R16.64], R3 ;  /* 0x0000000310007986 */ /* 0x0011e2000c101124 */
[----:B------:R-:W-:Y:S05]  /*3930*/  BRA `(.L_x_74) ;  /* 0x0000000c00947947 */ /* 0x000fea0003800000 */
.L_x_72:
[----:B-1----:R-:W-:-:S06]  /*3940*/  IMAD.U32 R3, R3, 0x10000, RZ ;  /* 0x0001000003037824 */ /* 0x002fcc00078e00ff */
[----:B------:R-:W0:Y:S02]  /*3950*/  F2I.S64.TRUNC R2, R3 ;  /* 0x0000000300027311 */ /* 0x000e24000020d900 */
[----:B0-----:R1:W-:Y:S01]  /*3960*/  STG.E.U8 desc[UR36][R16.64], R2 ;  /* 0x0000000210007986 */ /* 0x0013e2000c101124 */
[----:B------:R-:W-:Y:S05]  /*3970*/  BRA `(.L_x_74) ;  /* 0x0000000c00847947 */ /* 0x000fea0003800000 */
.L_x_71:
[----:B------:R-:W-:-:S13]  /*3980*/  ISETP.NE.AND P0, PT, R2, 0x2, PT ;  /* 0x000000020200780c */ /* 0x000fda0003f05270 */
[----:B------:R-:W-:Y:S05]  /*3990*/  @!P0 BRA `(.L_x_75) ;  /* 0x0000000000308947 */ /* 0x000fea0003800000 */
[----:B------:R-:W-:-:S13]  /*39a0*/  ISETP.NE.AND P0, PT, R2, 0x3, PT ;  /* 0x000000030200780c */ /* 0x000fda0003f05270 */
[----:B------:R-:W-:Y:S05]  /*39b0*/  @!P0 BRA `(.L_x_76) ;  /* 0x0000000000188947 */ /* 0x000fea0003800000 */
[----:B------:R-:W-:-:S13]  /*39c0*/  ISETP.NE.AND P0, PT, R2, 0x4, PT ;  /* 0x000000040200780c */ /* 0x000fda0003f05270 */
[----:B------:R-:W-:Y:S05]  /*39d0*/  @P0 BRA `(.L_x_73) ;  /* 0x0000000c000c0947 */ /* 0x000fea0003800000 */
[----:B-1----:R-:W-:-:S06]  /*39e0*/  IMAD.U32 R3, R3, 0x10000, RZ ;  /* 0x0001000003037824 */ /* 0x002fcc00078e00ff */
[----:B------:R-:W0:Y:S02]  /*39f0*/  F2I.S64.TRUNC R2, R3 ;  /* 0x0000000300027311 */ /* 0x000e24000020d900 */
[----:B0-----:R4:W-:Y:S01]  /*3a00*/  STG.E.64 desc[UR36][R16.64], R2 ;  /* 0x0000000210007986 */ /* 0x0019e2000c101b24 */
[----:B------:R-:W-:Y:S05]  /*3a10*/  BRA `(.L_x_74) ;  /* 0x0000000c005c7947 */ /* 0x000fea0003800000 */
.L_x_76:
[----:B-1----:R-:W-:-:S06]  /*3a20*/  IMAD.U32 R3, R3, 0x10000, RZ ;  /* 0x0001000003037824 */ /* 0x002fcc00078e00ff */
[----:B------:R-:W0:Y:S02]  /*3a30*/  F2I.FTZ.TRUNC.NTZ R3, R3 ;  /* 0x0000000300037305 */ /* 0x000e24000021f100 */
[----:B0-----:R3:W-:Y:S01]  /*3a40*/  STG.E desc[UR36][R16.64], R3 ;  /* 0x0000000310007986 */ /* 0x0017e2000c101924 */
[----:B------:R-:W-:Y:S05]  /*3a50*/  BRA `(.L_x_74) ;  /* 0x0000000c004c7947 */ /* 0x000fea0003800000 */
.L_x_75:
[----:B-1----:R-:W-:-:S06]  /*3a60*/  IMAD.U32 R3, R3, 0x10000, RZ ;  /* 0x0001000003037824 */ /* 0x002fcc00078e00ff */
[----:B------:R-:W0:Y:S02]  /*3a70*/  F2I.FTZ.TRUNC.NTZ R3, R3 ;  /* 0x0000000300037305 */ /* 0x000e24000021f100 */
[----:B0-----:R2:W-:Y:S01]  /*3a80*/  STG.E.U16 desc[UR36][R16.64], R3 ;  /* 0x0000000310007986 */ /* 0x0015e2000c101524 */
[----:B------:R-:W-:Y:S05]  /*3a90*/  BRA `(.L_x_74) ;  /* 0x0000000c003c7947 */ /* 0x000fea0003800000 */
.L_x_70:
[----:B------:R-:W-:-:S13]  /*3aa0*/  ISETP.GT.AND P0, PT, R2, 0x6, PT ;  /* 0x000000060200780c */ /* 0x000fda0003f04270 */
[----:B------:R-:W-:Y:S05]  /*3ab0*/  @P0 BRA `(.L_x_77) ;  /* 0x00000000002c0947 */ /* 0x000fea0003800000 */
[----:B------:R-:W-:-:S13]  /*3ac0*/  ISETP.NE.AND P0, PT, R2, 0x5, PT ;  /* 0x000000050200780c */ /* 0x000fda0003f05270 */
[----:B------:R-:W-:Y:S05]  /*3ad0*/  @!P0 BRA `(.L_x_78) ;  /* 0x0000000000148947 */ /* 0x000fea0003800000 */
[----:B------:R-:W-:-:S13]  /*3ae0*/  ISETP.NE.AND P0, PT, R2, 0x6, PT ;  /* 0x000000060200780c */ /* 0x000fda0003f05270 */
[----:B------:R-:W-:Y:S05]  /*3af0*/  @P0 BRA `(.L_x_73) ;  /* 0x0000000800c40947 */ /* 0x000fea0003800000 */
[----:B-1----:R-:W-:-:S05]  /*3b00*/  IMAD.U32 R3, R3, 0x10000, RZ ;  /* 0x0001000003037824 */ /* 0x002fca00078e00ff */
[----:B------:R0:W-:Y:S01]  /*3b10*/  STG.E desc[UR36][R16.64], R3 ;  /* 0x0000000310007986 */ /* 0x0001e2000c101924 */
[----:B------:R-:W-:Y:S05]  /*3b20*/  BRA `(.L_x_74) ;  /* 0x0000000c00187947 */ /* 0x000fea0003800000 */
.L_x_78:
[----:B-1----:R-:W-:-:S05]  /*3b30*/  IMAD.U32 R0, R3, 0x10000, RZ ;  /* 0x0001000003007824 */ /* 0x002fca00078e00ff */
[----:B------:R-:W-:-:S05]  /*3b40*/  F2FP.F16.F32.PACK_AB R0, RZ, R0 ;  /* 0x00000000ff00723e */ /* 0x000fca00000000ff */
[----:B------:R0:W-:Y:S01]  /*3b50*/  STG.E.U16 desc[UR36][R16.64], R0 ;  /* 0x0000000010007986 */ /* 0x0001e2000c101524 */
[----:B------:R-:W-:Y:S05]  /*3b60*/  BRA `(.L_x_74) ;  /* 0x0000000c00087947 */ /* 0x000fea0003800000 */
.L_x_77:
[----:B------:R-:W-:-:S13]  /*3b70*/  ISETP.NE.AND P0, PT, R2, 0x7, PT ;  /* 0x000000070200780c */ /* 0x000fda0003f05270 */
[----:B------:R-:W-:Y:S05]  /*3b80*/  @!P0 BRA `(.L_x_79) ;  /* 0x0000000000348947 */ /* 0x000fea0003800000 */
[----:B------:R-:W-:-:S13]  /*3b90*/  ISETP.NE.AND P0, PT, R2, 0x8, PT ;  /* 0x000000080200780c */ /* 0x000fda0003f05270 */
[----:B------:R-:W-:Y:S05]  /*3ba0*/  @!P0 BRA `(.L_x_80) ;  /* 0x0000000000188947 */ /* 0x000fea0003800000 */
[----:B------:R-:W-:-:S13]  /*3bb0*/  ISETP.NE.AND P0, PT, R2, 0x9, PT ;  /* 0x000000090200780c */ /* 0x000fda0003f05270 */
[----:B------:R-:W-:Y:S05]  /*3bc0*/  @P0 BRA `(.L_x_73) ;  /* 0x0000000800900947 */ /* 0x000fea0003800000 */
[----:B-1----:R-:W-:Y:S02]  /*3bd0*/  IMAD.U32 R2, R3, 0x10000, RZ ;  /* 0x0001000003027824 */ /* 0x002fe400078e00ff */
[----:B------:R-:W-:-:S05]  /*3be0*/  IMAD.MOV.U32 R3, RZ, RZ, RZ ;  /* 0x000000ffff037224 */ /* 0x000fca00078e00ff */
[----:B------:R0:W-:Y:S01]  /*3bf0*/  STG.E.64 desc[UR36][R16.64], R2 ;  /* 0x0000000210007986 */ /* 0x0001e2000c101b24 */
[----:B------:R-:W-:Y:S05]  /*3c00*/  BRA `(.L_x_74) ;  /* 0x0000000800e07947 */ /* 0x000fea0003800000 */
.L_x_80:
[----:B-1----:R-:W-:-:S05]  /*3c10*/  IMAD.U32 R3, R3, 0x10000, RZ ;  /* 0x0001000003037824 */ /* 0x002fca00078e00ff */
[----:B------:R-:W-:-:S04]  /*3c20*/  F2FP.F16.F32.PACK_AB R3, RZ, R3 ;  /* 0x00000003ff03723e */ /* 0x000fc800000000ff */
[----:B------:R-:W-:-:S05]  /*3c30*/  PRMT R3, R3, 0x5410, RZ ;  /* 0x0000541003037816 */ /* 0x000fca00000000ff */
[----:B------:R0:W-:Y:S01]  /*3c40*/  STG.E desc[UR36][R16.64], R3 ;  /* 0x0000000310007986 */ /* 0x0001e2000c101924 */
[----:B------:R-:W-:Y:S05]  /*3c50*/  BRA `(.L_x_74) ;  /* 0x0000000800cc7947 */ /* 0x000fea0003800000 */
.L_x_79:
[----:B-1----:R-:W-:-:S04]  /*3c60*/  IMAD.U32 R2, R3, 0x10000, RZ ;  /* 0x0001000003027824 */ /* 0x002fc800078e00ff */
[----:B------:R-:W-:-:S06]  /*3c70*/  FMUL.FTZ R2, R2, 1 ;  /* 0x3f80000002027820 */ /* 0x000fcc0000410000 */
[----:B------:R-:W0:Y:S02]  /*3c80*/  F2F.F64.F32 R2, R2 ;  /* 0x0000000200027310 */ /* 0x000e240000201800 */
[----:B0-----:R0:W-:Y:S01]  /*3c90*/  STG.E.64 desc[UR36][R16.64], R2 ;  /* 0x0000000210007986 */ /* 0x0011e2000c101b24 */
[----:B------:R-:W-:Y:S05]  /*3ca0*/  BRA `(.L_x_74) ;  /* 0x0000000800b87947 */ /* 0x000fea0003800000 */
.L_x_69:
        /* <DEDUP_REMOVED lines=8> */
[----:B-1----:R-:W-:-:S05]  /*3d30*/  IMAD.U32 R3, R3, 0x10000, RZ ;  /* 0x0001000003037824 */ /* 0x002fca00078e00ff */
[----:B------:R-:W-:-:S04]  /*3d40*/  FSETP.NEU.FTZ.AND P0, PT, R3, RZ, PT ;  /* 0x000000ff0300720b */ /* 0x000fc80003f1d000 */
[----:B------:R-:W-:-:S05]  /*3d50*/  SEL R3, RZ, 0x1, !P0 ;  /* 0x00000001ff037807 */ /* 0x000fca0004000000 */
[----:B------:R0:W-:Y:S01]  /*3d60*/  STG.E.U8 desc[UR36][R16.64], R3 ;  /* 0x0000000310007986 */ /* 0x0001e2000c101124 */
[----:B------:R-:W-:Y:S05]  /*3d70*/  BRA `(.L_x_74) ;  /* 0x0000000800847947 */ /* 0x000fea0003800000 */
.L_x_83:
[----:B-1----:R-:W-:Y:S01]  /*3d80*/  IMAD.U32 R3, R3, 0x10000, RZ ;  /* 0x0001000003037824 */ /* 0x002fe200078e00ff */
[----:B------:R-:W-:-:S03]  /*3d90*/  CS2R R6, SRZ ;  /* 0x0000000000067805 */ /* 0x000fc6000001ff00 */
[----:B------:R-:W-:-:S04]  /*3da0*/  FMUL.FTZ R3, R3, 1 ;  /* 0x3f80000003037820 */ /* 0x000fc80000410000 */
[----:B------:R-:W0:Y:S02]  /*3db0*/  F2F.F64.F32 R4, R3 ;  /* 0x0000000300047310 */ /* 0x000e240000201800 */
[----:B0-----:R0:W-:Y:S01]  /*3dc0*/  STG.E.128 desc[UR36][R16.64], R4 ;  /* 0x0000000410007986 */ /* 0x0011e2000c101d24 */
[----:B------:R-:W-:Y:S05]  /*3dd0*/  BRA `(.L_x_74) ;  /* 0x00000008006c7947 */ /* 0x000fea0003800000 */
.L_x_82:
[----:B------:R-:W-:-:S13]  /*3de0*/  ISETP.NE.AND P0, PT, R2, 0xf, PT ;  /* 0x0000000f0200780c */ /* 0x000fda0003f05270 */
[----:B------:R-:W-:Y:S05]  /*3df0*/  @!P0 BRA `(.L_x_84) ;  /* 0x0000000000b48947 */ /* 0x000fea0003800000 */
[----:B------:R-:W-:-:S13]  /*3e00*/  ISETP.NE.AND P0, PT, R2, 0x17, PT ;  /* 0x000000170200780c */ /* 0x000fda0003f05270 */
[----:B------:R-:W-:Y:S05]  /*3e10*/  @!P0 BRA `(.L_x_85) ;  /* 0x0000000000548947 */ /* 0x000fea0003800000 */
[----:B------:R-:W-:-:S13]  /*3e20*/  ISETP.NE.AND P0, PT, R2, 0x18, PT ;  /* 0x000000180200780c */ /* 0x000fda0003f05270 */
[----:B------:R-:W-:Y:S05]  /*3e30*/  @P0 BRA `(.L_x_73) ;  /* 0x0000000400f40947 */ /* 0x000fea0003800000 */
[----:B-1----:R-:W-:Y:S01]  /*3e40*/  IMAD.U32 R5, R3, 0x10000, RZ ;  /* 0x0001000003057824 */ /* 0x002fe200078e00ff */
[----:B------:R-:W-:Y:S04]  /*3e50*/  BSSY B0, `(.L_x_86) ;  /* 0x000000e000007945 */ /* 0x000fe80003800000 */
[C---:B------:R-:W-:Y:S02]  /*3e60*/  LOP3.LUT R2, R5.reuse, 0x7fffffff, RZ, 0xc0, !PT ;  /* 0x7fffffff05027812 */ /* 0x040fe400078ec0ff */
[----:B------:R-:W-:Y:S02]  /*3e70*/  LOP3.LUT R0, R5, 0x80000000, RZ, 0xc0, !PT ;  /* 0x8000000005007812 */ /* 0x000fe400078ec0ff */
[----:B------:R-:W-:Y:S02]  /*3e80*/  ISETP.GT.U32.AND P0, PT, R2, 0x43efffff, PT ;  /* 0x43efffff0200780c */ /* 0x000fe40003f04070 */
[----:B------:R-:W-:Y:S01]  /*3e90*/  SHF.R.U32.HI R3, RZ, 0x18, R0 ;  /* 0x00000018ff037819 */ /* 0x000fe20000011600 */
[----:B------:R-:W-:-:S10]  /*3ea0*/  IMAD.MOV.U32 R0, RZ, RZ, 0x7f ;  /* 0x0000007fff007424 */ /* 0x000fd400078e00ff */
[----:B------:R-:W-:Y:S05]  /*3eb0*/  @P0 BRA `(.L_x_87) ;  /* 0x00000000001c0947 */ /* 0x000fea0003800000 */
[----:B------:R-:W-:-:S13]  /*3ec0*/  ISETP.GE.U32.AND P0, PT, R2, 0x3c800000, PT ;  /* 0x3c8000000200780c */ /* 0x000fda0003f06070 */
[----:B------:R-:W-:Y:S01]  /*3ed0*/  @P0 SHF.R.U32.HI R0, RZ, 0x14, R5 ;  /* 0x00000014ff000819 */ /* 0x000fe20000011605 */
[----:B------:R-:W-:-:S03]  /*3ee0*/  @!P0 FADD.FTZ R2, R2, 16384 ;  /* 0x4680000002028421 */ /* 0x000fc60000010000 */
[----:B------:R-:W-:-:S04]  /*3ef0*/  @P0 LOP3.LUT R0, R0, 0x1, RZ, 0xc0, !PT ;  /* 0x0000000100000812 */ /* 0x000fc800078ec0ff */
[----:B------:R-:W-:-:S04]  /*3f00*/  @P0 IADD3 R0, R5, 0x407ffff, R0 ;  /* 0x0407ffff05000810 */ /* 0x000fc80007ffe000 */
[----:B------:R-:W-:Y:S01]  /*3f10*/  @P0 SHF.R.U32.HI R0, RZ, 0x14, R0 ;  /* 0x00000014ff000819 */ /* 0x000fe20000011600 */
[----:B------:R-:W-:-:S07]  /*3f20*/  @!P0 VIADD R0, R2, 0xb9800000 ;  /* 0xb980000002008836 */ /* 0x000fce0000000000 */
.L_x_87:
[----:B------:R-:W-:Y:S05]  /*3f30*/  BSYNC B0 ;  /* 0x0000000000007941 */ /* 0x000fea0003800000 */
.L_x_86:
[----:B------:R-:W-:-:S05]  /*3f40*/  LOP3.LUT R3, R0, R3, RZ, 0xfc, !PT ;  /* 0x0000000300037212 */ /* 0x000fca00078efcff */
[----:B------:R0:W-:Y:S01]  /*3f50*/  STG.E.U8 desc[UR36][R16.64], R3 ;  /* 0x0000000310007986 */ /* 0x0001e2000c101124 */
[----:B------:R-:W-:Y:S05]  /*3f60*/  BRA `(.L_x_74) ;  /* 0x0000000800087947 */ /* 0x000fea0003800000 */
.L_x_85:
[----:B-1----:R-:W-:Y:S01]  /*3f70*/  IMAD.U32 R3, R3, 0x10000, RZ ;  /* 0x0001000003037824 */ /* 0x002fe200078e00ff */
[----:B------:R-:W-:Y:S04]  /*3f80*/  BSSY B0, `(.L_x_88) ;  /* 0x000000f000007945 */ /* 0x000fe80003800000 */
[----:B------:R-:W-:-:S04]  /*3f90*/  LOP3.LUT R2, R3, 0x7fffffff, RZ, 0xc0, !PT ;  /* 0x7fffffff03027812 */ /* 0x000fc800078ec0ff */
[----:B------:R-:W-:-:S13]  /*3fa0*/  ISETP.GT.U32.AND P0, PT, R2, 0x477fffff, PT ;  /* 0x477fffff0200780c */ /* 0x000fda0003f04070 */
[----:B------:R-:W-:Y:S05]  /*3fb0*/  @P0 BRA `(.L_x_89) ;  /* 0x0000000000200947 */ /* 0x000fea0003800000 */
[----:B------:R-:W-:-:S13]  /*3fc0*/  ISETP.GE.U32.AND P0, PT, R2, 0x38800000, PT ;  /* 0x388000000200780c */ /* 0x000fda0003f06070 */
[----:B------:R-:W-:Y:S01]  /*3fd0*/  @P0 SHF.R.U32.HI R0, RZ, 0x15, R3 ;  /* 0x00000015ff000819 */ /* 0x000fe20000011603 */
[----:B------:R-:W-:-:S03]  /*3fe0*/  @!P0 FADD.FTZ R2, R2, 128 ;  /* 0x4300000002028421 */ /* 0x000fc60000010000 */
[----:B------:R-:W-:-:S04]  /*3ff0*/  @P0 LOP3.LUT R0, R0, 0x1, RZ, 0xc0, !PT ;  /* 0x0000000100000812 */ /* 0x000fc800078ec0ff */
[----:B------:R-:W-:-:S04]  /*4000*/  @P0 IADD3 R0, R3, 0x80fffff, R0 ;  /* 0x080fffff03000810 */ /* 0x000fc80007ffe000 */
[----:B------:R-:W-:Y:S01]  /*4010*/  @P0 SHF.R.U32.HI R0, RZ, 0x15, R0 ;  /* 0x00000015ff000819 */ /* 0x000fe20000011600 */
[----:B------:R-:W-:Y:S01]  /*4020*/  @!P0 VIADD R0, R2, 0xbd000000 ;  /* 0xbd00000002008836 */ /* 0x000fe20000000000 */
[----:B------:R-:W-:Y:S06]  /*4030*/  BRA `(.L_x_90) ;  /* 0x00000000000c7947 */ /* 0x000fec0003800000 */
.L_x_89:
[----:B------:R-:W-:Y:S01]  /*4040*/  IMAD.MOV.U32 R0, RZ, RZ, 0x7f ;  /* 0x0000007fff007424 */ /* 0x000fe200078e00ff */
[----:B------:R-:W-:-:S04]  /*4050*/  ISETP.GT.U32.AND P0, PT, R2, 0x7f800000, PT ;  /* 0x7f8000000200780c */ /* 0x000fc80003f04070 */
[----:B------:R-:W-:-:S09]  /*4060*/  SEL R0, R0, 0x7c, P0 ;  /* 0x0000007c00007807 */ /* 0x000fd20000000000 */
.L_x_90:
[----:B------:R-:W-:Y:S05]  /*4070*/  BSYNC B0 ;  /* 0x0000000000007941 */ /* 0x000fea0003800000 */
.L_x_88:
[----:B------:R-:W-:-:S04]  /*4080*/  LOP3.LUT R2, R3, 0x80000000, RZ, 0xc0, !PT ;  /* 0x8000000003027812 */ /* 0x000fc800078ec0ff */
[----:B------:R-:W-:-:S04]  /*4090*/  SHF.R.U32.HI R3, RZ, 0x18, R2 ;  /* 0x00000018ff037819 */ /* 0x000fc80000011602 */
[----:B------:R-:W-:-:S05]  /*40a0*/  LOP3.LUT R3, R0, R3, RZ, 0xfc, !PT ;  /* 0x0000000300037212 */ /* 0x000fca00078efcff */
[----:B------:R0:W-:Y:S01]  /*40b0*/  STG.E.U8 desc[UR36][R16.64], R3 ;  /* 0x0000000310007986 */ /* 0x0001e2000c101124 */
[----:B------:R-:W-:Y:S05]  /*40c0*/  BRA `(.L_x_74) ;  /* 0x0000000400b07947 */ /* 0x000fea0003800000 */
.L_x_84:
[----:B-1----:R0:W-:Y:S01]  /*40d0*/  STG.E.U16 desc[UR36][R16.64], R3 ;  /* 0x0000000310007986 */ /* 0x0021e2000c101524 */
[----:B------:R-:W-:Y:S05]  /*40e0*/  BRA `(.L_x_74) ;  /* 0x0000000400a87947 */ /* 0x000fea0003800000 */
.L_x_81:
        /* <DEDUP_REMOVED lines=8> */
[----:B-1----:R-:W-:-:S06]  /*4170*/  IMAD.U32 R3, R3, 0x10000, RZ ;  /* 0x0001000003037824 */ /* 0x002fcc00078e00ff */
[----:B------:R-:W0:Y:S02]  /*4180*/  F2I.FTZ.U32.TRUNC.NTZ R3, R3 ;  /* 0x0000000300037305 */ /* 0x000e24000021f000 */
[----:B0-----:R0:W-:Y:S01]  /*4190*/  STG.E.U16 desc[UR36][R16.64], R3 ;  /* 0x0000000310007986 */ /* 0x0011e2000c101524 */
[----:B------:R-:W-:Y:S05]  /*41a0*/  BRA `(.L_x_74) ;  /* 0x0000000400787947 */ /* 0x000fea0003800000 */
.L_x_93:
[----:B-1----:R-:W-:Y:S01]  /*41b0*/  IMAD.U32 R3, R3, 0x10000, RZ ;  /* 0x0001000003037824 */ /* 0x002fe200078e00ff */
[----:B------:R-:W-:Y:S01]  /*41c0*/  BSSY B0, `(.L_x_94) ;  /* 0x0000014000007945 */ /* 0x000fe20003800000 */
[----:B------:R-:W-:-:S03]  /*41d0*/  IMAD.MOV.U32 R8, RZ, RZ, 0x80 ;  /* 0x00000080ff087424 */ /* 0x000fc600078e00ff */
[----:B------:R-:W-:-:S04]  /*41e0*/  LOP3.LUT R2, R3, 0x7fffffff, RZ, 0xc0, !PT ;  /* 0x7fffffff03027812 */ /* 0x000fc800078ec0ff */
[----:B------:R-:W-:-:S13]  /*41f0*/  ISETP.GT.U32.AND P0, PT, R2, 0x437fffff, PT ;  /* 0x437fffff0200780c */ /* 0x000fda0003f04070 */
[----:B------:R-:W-:Y:S05]  /*4200*/  @P0 BRA `(.L_x_95) ;  /* 0x00000000003c0947 */ /* 0x000fea0003800000 */
[----:B------:R-:W-:-:S13]  /*4210*/  ISETP.GE.U32.AND P0, PT, R2, 0x3c000000, PT ;  /* 0x3c0000000200780c */ /* 0x000fda0003f06070 */
[----:B------:R-:W-:-:S04]  /*4220*/  @P0 SHF.R.U32.HI R0, RZ, 0x14, R3 ;  /* 0x00000014ff000819 */ /* 0x000fc80000011603 */
[----:B------:R-:W-:-:S04]  /*4230*/  @P0 LOP3.LUT R0, R0, 0x1, RZ, 0xc0, !PT ;  /* 0x0000000100000812 */ /* 0x000fc800078ec0ff */
[----:B------:R-:W-:-:S04]  /*4240*/  @P0 IADD3 R0, R3, 0x487ffff, R0 ;  /* 0x0487ffff03000810 */ /* 0x000fc80007ffe000 */
[----:B------:R-:W-:-:S04]  /*4250*/  @P0 SHF.R.U32.HI R0, RZ, 0x14, R0 ;  /* 0x00000014ff000819 */ /* 0x000fc80000011600 */
[----:B------:R-:W-:Y:S01]  /*4260*/  @P0 LOP3.LUT R0, R0, 0xff, RZ, 0xc0, !PT ;  /* 0x000000ff00000812 */ /* 0x000fe200078ec0ff */
[----:B------:R-:W-:Y:S06]  /*4270*/  @P0 BRA `(.L_x_96) ;  /* 0x0000000000100947 */ /* 0x000fec0003800000 */
[----:B------:R-:W-:Y:S01]  /*4280*/  FADD.FTZ R0, R2, 8192 ;  /* 0x4600000002007421 */ /* 0x000fe20000010000 */
[----:B------:R-:W-:-:S04]  /*4290*/  PRMT R8, RZ, 0x7610, R8 ;  /* 0x00007610ff087816 */ /* 0x000fc80000000008 */
[----:B------:R-:W-:-:S13]  /*42a0*/  LOP3.LUT P0, R0, R0, 0xff, RZ, 0xc0, !PT ;  /* 0x000000ff00007812 */ /* 0x000fda000780c0ff */
[----:B------:R-:W-:Y:S05]  /*42b0*/  @!P0 BRA `(.L_x_95) ;  /* 0x0000000000108947 */ /* 0x000fea0003800000 */
.L_x_96:
[----:B------:R-:W-:-:S04]  /*42c0*/  LOP3.LUT R2, R3, 0x80000000, RZ, 0xc0, !PT ;  /* 0x8000000003027812 */ /* 0x000fc800078ec0ff */
[----:B------:R-:W-:-:S04]  /*42d0*/  SHF.R.U32.HI R3, RZ, 0x18, R2 ;  /* 0x00000018ff037819 */ /* 0x000fc80000011602 */
[----:B------:R-:W-:-:S04]  /*42e0*/  LOP3.LUT R0, R0, R3, RZ, 0xfc, !PT ;  /* 0x0000000300007212 */ /* 0x000fc800078efcff */
[----:B------:R-:W-:-:S07]  /*42f0*/  PRMT R8, R0, 0x7610, R8 ;  /* 0x0000761000087816 */ /* 0x000fce0000000008 */
.L_x_95:
[----:B------:R-:W-:Y:S05]  /*4300*/  BSYNC B0 ;  /* 0x0000000000007941 */ /* 0x000fea0003800000 */
.L_x_94:
[----:B------:R0:W-:Y:S01]  /*4310*/  STG.E.U8 desc[UR36][R16.64], R8 ;  /* 0x0000000810007986 */ /* 0x0001e2000c101124 */
[----:B------:R-:W-:Y:S05]  /*4320*/  BRA `(.L_x_74) ;  /* 0x0000000400187947 */ /* 0x000fea0003800000 */
.L_x_92:
        /* <DEDUP_REMOVED lines=17> */
.L_x_99:
[----:B------:R-:W-:-:S04]  /*4440*/  LOP3.LUT R2, R3, 0x80000000, RZ, 0xc0, !PT ;  /* 0x8000000003027812 */ /* 0x000fc800078ec0ff */
[----:B------:R-:W-:-:S04]  /*4450*/  SHF.R.U32.HI R3, RZ, 0x18, R2 ;  /* 0x00000018ff037819 */ /* 0x000fc80000011602 */
[----:B------:R-:W-:-:S04]  /*4460*/  LOP3.LUT R0, R0, R3, RZ, 0xfc, !PT ;  /* 0x0000000300007212 */ /* 0x000fc800078efcff */
[----:B------:R-:W-:-:S07]  /*4470*/  PRMT R8, R0, 0x7610, R8 ;  /* 0x0000761000087816 */ /* 0x000fce0000000008 */
.L_x_98:
[----:B------:R-:W-:Y:S05]  /*4480*/  BSYNC B0 ;  /* 0x0000000000007941 */ /* 0x000fea0003800000 */
.L_x_97:
[----:B------:R0:W-:Y:S01]  /*4490*/  STG.E.U8 desc[UR36][R16.64], R8 ;  /* 0x0000000810007986 */ /* 0x0001e2000c101124 */
[----:B------:R-:W-:Y:S05]  /*44a0*/  BRA `(.L_x_74) ;  /* 0x0000000000b87947 */ /* 0x000fea0003800000 */
.L_x_91:
[----:B------:R-:W-:-:S13]  /*44b0*/  ISETP.NE.AND P0, PT, R2, 0x1c, PT ;  /* 0x0000001c0200780c */ /* 0x000fda0003f05270 */
[----:B------:R-:W-:Y:S05]  /*44c0*/  @!P0 BRA `(.L_x_100) ;  /* 0x0000000000a48947 */ /* 0x000fea0003800000 */
[----:B------:R-:W-:-:S13]  /*44d0*/  ISETP.NE.AND P0, PT, R2, 0x1d, PT ;  /* 0x0000001d0200780c */ /* 0x000fda0003f05270 */
[----:B------:R-:W-:Y:S05]  /*44e0*/  @!P0 BRA `(.L_x_101) ;  /* 0x00000000008c8947 */ /* 0x000fea0003800000 */
[----:B------:R-:W-:-:S13]  /*44f0*/  ISETP.NE.AND P0, PT, R2, 0x2c, PT ;  /* 0x0000002c0200780c */ /* 0x000fda0003f05270 */
[----:B------:R-:W-:Y:S05]  /*4500*/  @P0 BRA `(.L_x_73) ;  /* 0x0000000000400947 */ /* 0x000fea0003800000 */
[----:B-1----:R-:W-:-:S05]  /*4510*/  IMAD.U32 R3, R3, 0x10000, RZ ;  /* 0x0001000003037824 */ /* 0x002fca00078e00ff */
[----:B------:R-:W-:-:S04]  /*4520*/  SHF.R.U32.HI R4, RZ, 0x17, R3 ;  /* 0x00000017ff047819 */ /* 0x000fc80000011603 */
[----:B------:R-:W-:-:S04]  /*4530*/  LOP3.LUT R2, R4, 0xff, RZ, 0xc0, !PT ;  /* 0x000000ff04027812 */ /* 0x000fc800078ec0ff */
[----:B------:R-:W-:-:S13]  /*4540*/  ISETP.NE.AND P1, PT, R2, 0xff, PT ;  /* 0x000000ff0200780c */ /* 0x000fda0003f25270 */
[--C-:B------:R-:W-:Y:S02]  /*4550*/  @P1 SHF.R.U32.HI R0, RZ, 0x16, R3.reuse ;  /* 0x00000016ff001819 */ /* 0x100fe40000011603 */
[----:B------:R-:W-:Y:S01]  /*4560*/  @P1 LOP3.LUT P0, RZ, R2, 0x3fffff, R3, 0xf8, !PT ;  /* 0x003fffff02ff1812 */ /* 0x000fe2000780f803 */
[----:B------:R-:W-:Y:S01]  /*4570*/  IMAD.MOV.U32 R3, RZ, RZ, 0xff ;  /* 0x000000ffff037424 */ /* 0x000fe200078e00ff */
[----:B------:R-:W-:-:S04]  /*4580*/  @P1 LOP3.LUT R0, R0, 0x1, RZ, 0xc0, !PT ;  /* 0x0000000100001812 */ /* 0x000fc800078ec0ff */
[----:B------:R-:W-:Y:S01]  /*4590*/  @P1 ISETP.EQ.U32.AND P2, PT, R0, 0x1, P0 ;  /* 0x000000010000180c */ /* 0x000fe20000742070 */
[----:B------:R-:W-:Y:S01]  /*45a0*/  @P1 VIADD R0, R4, 0x1 ;  /* 0x0000000104001836 */ /* 0x000fe20000000000 */
[----:B------:R-:W-:Y:S02]  /*45b0*/  PLOP3.LUT P0, PT, PT, PT, PT, 0x80, 0x0 ;  /* 0x000000000000781c */ /* 0x000fe40003f0f070 */
[----:B------:R-:W-:-:S13]  /*45c0*/  @P1 PLOP3.LUT P0, PT, P2, PT, PT, 0x80, 0x0 ;  /* 0x000000000000181c */ /* 0x000fda000170f070 */
[----:B------:R-:W-:-:S04]  /*45d0*/  @!P0 IMAD.MOV R0, RZ, RZ, R4 ;  /* 0x000000ffff008224 */ /* 0x000fc800078e0204 */
[----:B------:R-:W-:-:S05]  /*45e0*/  @P1 IMAD.MOV.U32 R3, RZ, RZ, R0 ;  /* 0x000000ffff031224 */ /* 0x000fca00078e0000 */
[----:B------:R0:W-:Y:S01]  /*45f0*/  STG.E.U8 desc[UR36][R16.64], R3 ;  /* 0x0000000310007986 */ /* 0x0001e2000c101124 */
[----:B------:R-:W-:Y:S05]  /*4600*/  BRA `(.L_x_74) ;  /* 0x0000000000607947 */ /* 0x000fea0003800000 */
.L_x_73:
[----:B------:R-:W-:Y:S01]  /*4610*/  MOV R2, 0x0 ;  /* 0x0000000000027802 */ /* 0x000fe20000000f00 */
[----:B------:R-:W-:Y:S01]  /*4620*/  ULDC.64 UR4, c[0x4][0x128] ;  /* 0x01004a0000047ab9 */ /* 0x000fe20000000a00 */
[----:B------:R-:W-:Y:S01]  /*4630*/  ULDC.64 UR6, c[0x4][0x130] ;  /* 0x01004c0000067ab9 */ /* 0x000fe20000000a00 */
[----:B------:R-:W-:Y:S02]  /*4640*/  IMAD.U32 R4, RZ, RZ, UR4 ;  /* 0x00000004ff047e24 */ /* 0x000fe4000f8e00ff */
[----:B------:R-:W-:Y:S01]  /*4650*/  IMAD.U32 R5, RZ, RZ, UR5 ;  /* 0x00000005ff057e24 */ /* 0x000fe2000f8e00ff */
[----:B-1----:R-:W0:Y:S01]  /*4660*/  LDC.64 R2, c[0x4][R2] ;  /* 0x0100000002027b82 */ /* 0x002e220000000a00 */
        /* <DEDUP_REMOVED lines=10> */
.L_x_102:
[----:B------:R-:W-:Y:S05]  /*4710*/  BRA `(.L_x_74) ;  /* 0x00000000001c7947 */ /* 0x000fea0003800000 */
.L_x_101:
[----:B-1----:R-:W-:-:S06]  /*4720*/  IMAD.U32 R3, R3, 0x10000, RZ ;  /* 0x0001000003037824 */ /* 0x002fcc00078e00ff */
[----:B------:R-:W0:Y:S02]  /*4730*/  F2I.U64.TRUNC R2, R3 ;  /* 0x0000000300027311 */ /* 0x000e24000020d800 */
[----:B0-----:R0:W-:Y:S01]  /*4740*/  STG.E.64 desc[UR36][R16.64], R2 ;  /* 0x0000000210007986 */ /* 0x0011e2000c101b24 */
[----:B------:R-:W-:Y:S05]  /*4750*/  BRA `(.L_x_74) ;  /* 0x00000000000c7947 */ /* 0x000fea0003800000 */
.L_x_100:
[----:B-1----:R-:W-:-:S06]  /*4760*/  IMAD.U32 R3, R3, 0x10000, RZ ;  /* 0x0001000003037824 */ /* 0x002fcc00078e00ff */
[----:B------:R-:W0:Y:S02]  /*4770*/  F2I.FTZ.U32.TRUNC.NTZ R3, R3 ;  /* 0x0000000300037305 */ /* 0x000e24000021f000 */
[----:B0-----:R0:W-:Y:S02]  /*4780*/  STG.E desc[UR36][R16.64], R3 ;  /* 0x0000000310007986 */ /* 0x0011e4000c101924 */
.L_x_74:
[----:B------:R-:W-:-:S04]  /*4790*/  IMAD R18, R18, 0x200, R23 ;  /* 0x0000020012127824 */ /* 0x000fc800078e0217 */
[----:B------:R-:W-:-:S07]  /*47a0*/  VIADD R19, R18, 0x80 ;  /* 0x0000008012137836 */ /* 0x000fce0000000000 */
.L_x_1:
[----:B------:R-:W-:Y:S05]  /*47b0*/  BSYNC B6 ;  /* 0x0000000000067941 */ /* 0x000fea0003800000 */
.L_x_0:
[----:B------:R-:W-:Y:S01]  /*47c0*/  ULDC UR4, c[0x0][0x210] ;  /* 0x0000840000047ab9 */ /* 0x000fe20000000800 */
[----:B------:R-:W-:Y:S01]  /*47d0*/  BSSY B6, `(.L_x_103) ;  /* 0x0000472000067945 */ /* 0x000fe20003800000 */
[----:B------:R-:W-:-:S13]  /*47e0*/  ISETP.GE.AND P0, PT, R19, UR4, PT ;  /* 0x0000000413007c0c */ /* 0x000fda000bf06270 */
[----:B------:R-:W-:Y:S05]  /*47f0*/  @P0 BRA `(.L_x_104) ;  /* 0x0000004400bc0947 */ /* 0x000fea0003800000 */
[----:B0-----:R-:W0:Y:S01]  /*4800*/  LDC R6, c[0x0][0x218] ;  /* 0x00008600ff067b82 */ /* 0x001e220000000800 */
[----:B------:R-:W-:Y:S02]  /*4810*/  IMAD.MOV.U32 R18, RZ, RZ, RZ ;  /* 0x000000ffff127224 */ /* 0x000fe400078e00ff */
[----:B------:R-:W-:Y:S02]  /*4820*/  IMAD.MOV.U32 R0, RZ, RZ, RZ ;  /* 0x000000ffff007224 */ /* 0x000fe400078e00ff */
[----:B-1234-:R-:W-:Y:S01]  /*4830*/  IMAD.MOV.U32 R16, RZ, RZ, RZ ;  /* 0x000000ffff107224 */ /* 0x01efe200078e00ff */
[----:B0-----:R-:W-:-:S13]  /*4840*/  ISETP.NE.AND P0, PT, R6, RZ, PT ;  /* 0x000000ff0600720c */ /* 0x001fda0003f05270 */
[----:B------:R-:W-:Y:S05]  /*4850*/  @!P0 BRA `(.L_x_105) ;  /* 0x0000001400708947 */ /* 0x000fea0003800000 */
        /* <DEDUP_REMOVED lines=348> */
.L_x_105:
        /* <DEDUP_REMOVED lines=23> */
.L_x_109:
[----:B------:R-:W2:Y:S02]  /*5f90*/  LDG.E.U8 R2, desc[UR36][R2.64] ;  /* 0x0000002402027981 */ /* 0x000ea4000c1e1100 */
[----:B--2---:R-:W-:-:S04]  /*5fa0*/  I2FP.F32.U32 R0, R2 ;  /* 0x0000000200007245 */ /* 0x004fc80000201000 */
[----:B------:R-:W-:-:S04]  /*5fb0*/  F2FP.BF16.F32.PACK_AB R0, RZ, R0 ;  /* 0x00000000ff00723e */ /* 0x000fc800000010ff */
[----:B------:R-:W-:Y:S01]  /*5fc0*/  PRMT R22, R0, 0x7610, R22 ;  /* 0x0000761000167816 */ /* 0x000fe20000000016 */
[----:B------:R-:W-:Y:S06]  /*5fd0*/  BRA `(.L_x_111) ;  /* 0x0000000c00c87947 */ /* 0x000fec0003800000 */
.L_x_108:
        /* <DEDUP_REMOVED lines=11> */
.L_x_113:
[----:B------:R-:W2:Y:S02]  /*6090*/  LDG.E R2, desc[UR36][R2.64] ;  /* 0x0000002402027981 */ /* 0x000ea4000c1e1900 */
[----:B--2---:R-:W-:-:S04]  /*60a0*/  I2FP.F32.S32 R0, R2 ;  /* 0x0000000200007245 */ /* 0x004fc80000201400 */
[----:B------:R-:W-:-:S04]  /*60b0*/  F2FP.BF16.F32.PACK_AB R0, RZ, R0 ;  /* 0x00000000ff00723e */ /* 0x000fc800000010ff */
[----:B------:R-:W-:Y:S01]  /*60c0*/  PRMT R22, R0, 0x7610, R22 ;  /* 0x0000761000167816 */ /* 0x000fe20000000016 */
[----:B------:R-:W-:Y:S06]  /*60d0*/  BRA `(.L_x_111) ;  /* 0x0000000c00887947 */ /* 0x000fec0003800000 */
.L_x_112:
[----:B------:R-:W2:Y:S02]  /*60e0*/  LDG.E.U16 R2, desc[UR36][R2.64] ;  /* 0x0000002402027981 */ /* 0x000ea4000c1e1500 */
[----:B--2---:R-:W0:Y:S02]  /*60f0*/  I2F.S16 R0, R2 ;  /* 0x0000000200007306 */ /* 0x004e240000101400 */
[----:B0-----:R-:W-:-:S04]  /*6100*/  F2FP.BF16.F32.PACK_AB R0, RZ, R0 ;  /* 0x00000000ff00723e */ /* 0x001fc800000010ff */
[----:B------:R-:W-:Y:S01]  /*6110*/  PRMT R22, R0, 0x7610, R22 ;  /* 0x0000761000167816 */ /* 0x000fe20000000016 */
[----:B------:R-:W-:Y:S06]  /*6120*/  BRA `(.L_x_111) ;  /* 0x0000000c00747947 */ /* 0x000fec0003800000 */
.L_x_107:
        /* <DEDUP_REMOVED lines=9> */
.L_x_115:
[----:B------:R-:W2:Y:S02]  /*61c0*/  LDG.E.U16 R0, desc[UR36][R2.64] ;  /* 0x0000002402007981 */ /* 0x000ea4000c1e1500 */
[----:B--2---:R-:W-:-:S05]  /*61d0*/  HADD2.F32 R0, -RZ, R0.H0_H0 ;  /* 0x20000000ff007230 */ /* 0x004fca0000004100 */
[----:B------:R-:W-:-:S04]  /*61e0*/  F2FP.BF16.F32.PACK_AB R0, RZ, R0 ;  /* 0x00000000ff00723e */ /* 0x000fc800000010ff */
[----:B------:R-:W-:Y:S01]  /*61f0*/  PRMT R22, R0, 0x7610, R22 ;  /* 0x0000761000167816 */ /* 0x000fe20000000016 */
[----:B------:R-:W-:Y:S06]  /*6200*/  BRA `(.L_x_111) ;  /* 0x0000000c003c7947 */ /* 0x000fec0003800000 */
.L_x_114:
        /* <DEDUP_REMOVED lines=9> */
.L_x_117:
[----:B------:R-:W2:Y:S02]  /*62a0*/  LDG.E.U16 R2, desc[UR36][R2.64] ;  /* 0x0000002402027981 */ /* 0x000ea4000c1e1500 */
[----:B--2---:R-:W-:-:S05]  /*62b0*/  HADD2.F32 R0, -RZ, R2.H0_H0 ;  /* 0x20000002ff007230 */ /* 0x004fca0000004100 */
[----:B------:R-:W-:-:S04]  /*62c0*/  F2FP.BF16.F32.PACK_AB R0, RZ, R0 ;  /* 0x00000000ff00723e */ /* 0x000fc800000010ff */
[----:B------:R-:W-:Y:S01]  /*62d0*/  PRMT R22, R0, 0x7610, R22 ;  /* 0x0000761000167816 */ /* 0x000fe20000000016 */
[----:B------:R-:W-:Y:S06]  /*62e0*/  BRA `(.L_x_111) ;  /* 0x0000000c00047947 */ /* 0x000fec0003800000 */
.L_x_116:
        /* <DEDUP_REMOVED lines=9> */
.L_x_106:
        /* <DEDUP_REMOVED lines=14> */
.L_x_120:
        /* <DEDUP_REMOVED lines=9> */
.L_x_119:
        /* <DEDUP_REMOVED lines=28> */
.L_x_122:
        /* <DEDUP_REMOVED lines=15> */
.L_x_121:
[----:B------:R0:W5:Y:S01]  /*67a0*/  LDG.E.U16 R22, desc[UR36][R2.64] ;  /* 0x0000002402167981 */ /* 0x000162000c1e1500 */
[----:B------:R-:W-:Y:S05]  /*67b0*/  BRA `(.L_x_111) ;  /* 0x0000000400d07947 */ /* 0x000fea0003800000 */
.L_x_118:
        /* <DEDUP_REMOVED lines=13> */
.L_x_125:
        /* <DEDUP_REMOVED lines=21> */
.L_x_129:
[----:B------:R-:W-:Y:S05]  /*69e0*/  BSYNC B1 ;  /* 0x0000000000017941 */ /* 0x000fea0003800000 */
.L_x_128:
[----:B------:R-:W-:Y:S01]  /*69f0*/  LEA R3, R0, 0x3b800000, 0x17 ;  /* 0x3b80000000037811 */ /* 0x000fe200078eb8ff */
[----:B------:R-:W-:-:S05]  /*6a00*/  IMAD.SHL.U32 R0, R2, 0x100000, RZ ;  /* 0x0010000002007824 */ /* 0x000fca00078e00ff */
[----:B------:R-:W-:-:S07]  /*6a10*/  LOP3.LUT R0, R3, R0, R4, 0xfe, !PT ;  /* 0x0000000003007212 */ /* 0x000fce00078efe04 */
.L_x_127:
[----:B------:R-:W-:Y:S05]  /*6a20*/  BSYNC B0 ;  /* 0x0000000000007941 */ /* 0x000fea0003800000 */
.L_x_126:
[----:B------:R-:W-:-:S04]  /*6a30*/  F2FP.BF16.F32.PACK_AB R0, RZ, R0 ;  /* 0x00000000ff00723e */ /* 0x000fc800000010ff */
[----:B------:R-:W-:Y:S01]  /*6a40*/  PRMT R22, R0, 0x7610, R22 ;  /* 0x0000761000167816 */ /* 0x000fe20000000016 */
[----:B------:R-:W-:Y:S06]  /*6a50*/  BRA `(.L_x_111) ;  /* 0x0000000400287947 */ /* 0x000fec0003800000 */
.L_x_124:
        /* <DEDUP_REMOVED lines=21> */
.L_x_133:
[----:B------:R-:W-:Y:S05]  /*6bb0*/  BSYNC B1 ;  /* 0x0000000000017941 */ /* 0x000fea0003800000 */
.L_x_132:
[----:B------:R-:W-:Y:S01]  /*6bc0*/  LEA R3, R0, 0x37800000, 0x17 ;  /* 0x3780000000037811 */ /* 0x000fe200078eb8ff */
[----:B------:R-:W-:-:S05]  /*6bd0*/  IMAD.SHL.U32 R0, R2, 0x200000, RZ ;  /* 0x0020000002007824 */ /* 0x000fca00078e00ff */
[----:B------:R-:W-:-:S07]  /*6be0*/  LOP3.LUT R0, R3, R0, R4, 0xfe, !PT ;  /* 0x0000000003007212 */ /* 0x000fce00078efe04 */
.L_x_131:
[----:B------:R-:W-:Y:S05]  /*6bf0*/  BSYNC B0 ;  /* 0x0000000000007941 */ /* 0x000fea0003800000 */
.L_x_130:
[----:B------:R-:W-:-:S04]  /*6c00*/  F2FP.BF16.F32.PACK_AB R0, RZ, R0 ;  /* 0x00000000ff00723e */ /* 0x000fc800000010ff */
[----:B------:R-:W-:Y:S01]  /*6c10*/  PRMT R22, R0, 0x7610, R22 ;  /* 0x0000761000167816 */ /* 0x000fe20000000016 */
[----:B------:R-:W-:Y:S06]  /*6c20*/  BRA `(.L_x_111) ;  /* 0x0000000000b47947 */ /* 0x000fec0003800000 */
.L_x_123:
        /* <DEDUP_REMOVED lines=14> */
.L_x_137:
[----:B------:R-:W-:Y:S05]  /*6d10*/  BSYNC B0 ;  /* 0x0000000000007941 */ /* 0x000fea0003800000 */
.L_x_136:
[----:B------:R-:W-:-:S04]  /*6d20*/  F2FP.BF16.F32.PACK_AB R0, RZ, R0 ;  /* 0x00000000ff00723e */ /* 0x000fc800000010ff */
[----:B------:R-:W-:Y:S01]  /*6d30*/  PRMT R22, R0, 0x7610, R22 ;  /* 0x0000761000167816 */ /* 0x000fe20000000016 */
[----:B------:R-:W-:Y:S06]  /*6d40*/  BRA `(.L_x_111) ;  /* 0x00000000006c7947 */ /* 0x000fec0003800000 */
.L_x_110:
        /* <DEDUP_REMOVED lines=16> */
.L_x_138:
[----:B------:R-:W-:Y:S01]  /*6e50*/  PRMT R22, RZ, 0x7610, R22 ;  /* 0x00007610ff167816 */ /* 0x000fe20000000016 */
[----:B------:R-:W-:Y:S06]  /*6e60*/  BRA `(.L_x_111) ;  /* 0x0000000000247947 */ /* 0x000fec0003800000 */
.L_x_135:
[----:B------:R-:W2:Y:S02]  /*6e70*/  LDG.E.64 R2, desc[UR36][R2.64] ;  /* 0x0000002402027981 */ /* 0x000ea4000c1e1b00 */
[----:B--2---:R-:W0:Y:S02]  /*6e80*/  I2F.U64 R0, R2 ;  /* 0x0000000200007312 */ /* 0x004e240000301000 */
[----:B0-----:R-:W-:-:S04]  /*6e90*/  F2FP.BF16.F32.PACK_AB R0, RZ, R0 ;  /* 0x00000000ff00723e */ /* 0x001fc800000010ff */
[----:B------:R-:W-:Y:S01]  /*6ea0*/  PRMT R22, R0, 0x7610, R22 ;  /* 0x0000761000167816 */ /* 0x000fe20000000016 */
[----:B------:R-:W-:Y:S06]  /*6eb0*/  BRA `(.L_x_111) ;  /* 0x0000000000107947 */ /* 0x000fec0003800000 */
.L_x_134:
[----:B------:R-:W2:Y:S02]  /*6ec0*/  LDG.E R2, desc[UR36][R2.64] ;  /* 0x0000002402027981 */ /* 0x000ea4000c1e1900 */
[----:B--2---:R-:W-:-:S04]  /*6ed0*/  I2FP.F32.U32 R0, R2 ;  /* 0x0000000200007245 */ /* 0x004fc80000201000 */
[----:B------:R-:W-:-:S04]  /*6ee0*/  F2FP.BF16.F32.PACK_AB R0, RZ, R0 ;  /* 0x00000000ff00723e */ /* 0x000fc800000010ff */
[----:B------:R-:W-:-:S07]  /*6ef0*/  PRMT R22, R0, 0x7610, R22 ;  /* 0x0000761000167816 */ /* 0x000fce0000000016 */
.L_x_111:
        /* <DEDUP_REMOVED lines=19> */
.L_x_142:
[----:B------:R-:W2:Y:S02]  /*7030*/  LDG.E.U8 R2, desc[UR36][R2.64] ;  /* 0x0000002402027981 */ /* 0x000ea4000c1e1100 */
[----:B--2---:R-:W-:-:S04]  /*7040*/  I2FP.F32.U32 R0, R2 ;  /* 0x0000000200007245 */ /* 0x004fc80000201000 */
[----:B------:R-:W-:Y:S01]  /*7050*/  F2FP.BF16.F32.PACK_AB R0, RZ, R0 ;  /* 0x00000000ff00723e */ /* 0x000fe200000010ff */
[----:B------:R-:W-:Y:S06]  /*7060*/  BRA `(.L_x_144) ;  /* 0x0000000c00907947 */ /* 0x000fec0003800000 */
.L_x_141:
        /* <DEDUP_REMOVED lines=10> */
.L_x_146:
[----:B------:R-:W2:Y:S02]  /*7110*/  LDG.E R2, desc[UR36][R2.64] ;  /* 0x0000002402027981 */ /* 0x000ea4000c1e1900 */
[----:B--2---:R-:W-:-:S04]  /*7120*/  I2FP.F32.S32 R0, R2 ;  /* 0x0000000200007245 */ /* 0x004fc80000201400 */
[----:B------:R-:W-:Y:S01]  /*7130*/  F2FP.BF16.F32.PACK_AB R0, RZ, R0 ;  /* 0x00000000ff00723e */ /* 0x000fe200000010ff */
[----:B------:R-:W-:Y:S06]  /*7140*/  BRA `(.L_x_144) ;  /* 0x0000000c00587947 */ /* 0x000fec0003800000 */
.L_x_145:
[----:B------:R-:W2:Y:S02]  /*7150*/  LDG.E.U16 R2, desc[UR36][R2.64] ;  /* 0x0000002402027981 */ /* 0x000ea4000c1e1500 */
[----:B--2---:R-:W0:Y:S02]  /*7160*/  I2F.S16 R0, R2 ;  /* 0x0000000200007306 */ /* 0x004e240000101400 */
[----:B0-----:R-:W-:Y:S01]  /*7170*/  F2FP.BF16.F32.PACK_AB R0, RZ, R0 ;  /* 0x00000000ff00723e */ /* 0x001fe200000010ff */
[----:B------:R-:W-:Y:S06]  /*7180*/  BRA `(.L_x_144) ;  /* 0x0000000c00487947 */ /* 0x000fec0003800000 */
.L_x_140:
        /* <DEDUP_REMOVED lines=9> */
.L_x_148:
[----:B------:R-:W2:Y:S02]  /*7220*/  LDG.E.U16 R0, desc[UR36][R2.64] ;  /* 0x0000002402007981 */ /* 0x000ea4000c1e1500 */
[----:B--2---:R-:W-:-:S05]  /*7230*/  HADD2.F32 R0, -RZ, R0.H0_H0 ;  /* 0x20000000ff007230 */ /* 0x004fca0000004100 */
[----:B------:R-:W-:Y:S01]  /*7240*/  F2FP.BF16.F32.PACK_AB R0, RZ, R0 ;  /* 0x00000000ff00723e */ /* 0x000fe200000010ff */
[----:B------:R-:W-:Y:S06]  /*7250*/  BRA `(.L_x_144) ;  /* 0x0000000c00147947 */ /* 0x000fec0003800000 */
.L_x_147:
        /* <DEDUP_REMOVED lines=9> */
.L_x_150:
[----:B------:R-:W2:Y:S02]  /*72f0*/  LDG.E.U16 R2, desc[UR36][R2.64] ;  /* 0x0000002402027981 */ /* 0x000ea4000c1e1500 */
[----:B--2---:R-:W-:-:S05]  /*7300*/  HADD2.F32 R0, -RZ, R2.H0_H0 ;  /* 0x20000002ff007230 */ /* 0x004fca0000004100 */
[----:B------:R-:W-:Y:S01]  /*7310*/  F2FP.BF16.F32.PACK_AB R0, RZ, R0 ;  /* 0x00000000ff00723e */ /* 0x000fe200000010ff */
[----:B------:R-:W-:Y:S06]  /*7320*/  BRA `(.L_x_144) ;  /* 0x0000000800e07947 */ /* 0x000fec0003800000 */
.L_x_149:
        /* <DEDUP_REMOVED lines=8> */
.L_x_139:
        /* <DEDUP_REMOVED lines=13> */
.L_x_153:
        /* <DEDUP_REMOVED lines=8> */
.L_x_152:
        /* <DEDUP_REMOVED lines=28> */
.L_x_155:
        /* <DEDUP_REMOVED lines=15> */
.L_x_154:
[----:B------:R0:W5:Y:S01]  /*77b0*/  LDG.E.U16 R0, desc[UR36][R2.64] ;  /* 0x0000002402007981 */ /* 0x000162000c1e1500 */
[----:B------:R-:W-:Y:S05]  /*77c0*/  BRA `(.L_x_144) ;  /* 0x0000000400b87947 */ /* 0x000fea0003800000 */
.L_x_151:
        /* <DEDUP_REMOVED lines=12> */
.L_x_158:
        /* <DEDUP_REMOVED lines=21> */
.L_x_162:
[----:B------:R-:W-:Y:S05]  /*79e0*/  BSYNC B1 ;  /* 0x0000000000017941 */ /* 0x000fea0003800000 */
.L_x_161:
[----:B------:R-:W-:Y:S01]  /*79f0*/  LEA R3, R0, 0x3b800000, 0x17 ;  /* 0x3b80000000037811 */ /* 0x000fe200078eb8ff */
[----:B------:R-:W-:-:S05]  /*7a00*/  IMAD.SHL.U32 R0, R2, 0x100000, RZ ;  /* 0x0010000002007824 */ /* 0x000fca00078e00ff */
[----:B------:R-:W-:-:S07]  /*7a10*/  LOP3.LUT R0, R3, R0, R4, 0xfe, !PT ;  /* 0x0000000003007212 */ /* 0x000fce00078efe04 */
.L_x_160:
[----:B------:R-:W-:Y:S05]  /*7a20*/  BSYNC B0 ;  /* 0x0000000000007941 */ /* 0x000fea0003800000 */
.L_x_159:
[----:B------:R-:W-:Y:S01]  /*7a30*/  F2FP.BF16.F32.PACK_AB R0, RZ, R0 ;  /* 0x00000000ff00723e */ /* 0x000fe200000010ff */
[----:B------:R-:W-:Y:S06]  /*7a40*/  BRA `(.L_x_144) ;  /* 0x0000000400187947 */ /* 0x000fec0003800000 */
.L_x_157:
        /* <DEDUP_REMOVED lines=21> */
.L_x_166:
[----:B------:R-:W-:Y:S05]  /*7ba0*/  BSYNC B1 ;  /* 0x0000000000017941 */ /* 0x000fea0003800000 */
.L_x_165:
[----:B------:R-:W-:Y:S01]  /*7bb0*/  LEA R3, R0, 0x37800000, 0x17 ;  /* 0x3780000000037811 */ /* 0x000fe200078eb8ff */
[----:B------:R-:W-:-:S05]  /*7bc0*/  IMAD.SHL.U32 R0, R2, 0x200000, RZ ;  /* 0x0020000002007824 */ /* 0x000fca00078e00ff */
[----:B------:R-:W-:-:S07]  /*7bd0*/  LOP3.LUT R0, R3, R0, R4, 0xfe, !PT ;  /* 0x0000000003007212 */ /* 0x000fce00078efe04 */
.L_x_164:
[----:B------:R-:W-:Y:S05]  /*7be0*/  BSYNC B0 ;  /* 0x0000000000007941 */ /* 0x000fea0003800000 */
.L_x_163:
[----:B------:R-:W-:Y:S01]  /*7bf0*/  F2FP.BF16.F32.PACK_AB R0, RZ, R0 ;  /* 0x00000000ff00723e */ /* 0x000fe200000010ff */
[----:B------:R-:W-:Y:S06]  /*7c00*/  BRA `(.L_x_144) ;  /* 0x0000000000a87947 */ /* 0x000fec0003800000 */
.L_x_156:
        /* <DEDUP_REMOVED lines=14> */
.L_x_170:
[----:B------:R-:W-:Y:S05]  /*7cf0*/  BSYNC B0 ;  /* 0x0000000000007941 */ /* 0x000fea0003800000 */
.L_x_169:
[----:B------:R-:W-:Y:S01]  /*7d00*/  F2FP.BF16.F32.PACK_AB R0, RZ, R0 ;  /* 0x00000000ff00723e */ /* 0x000fe200000010ff */
[----:B------:R-:W-:Y:S06]  /*7d10*/  BRA `(.L_x_144) ;  /* 0x0000000000647947 */ /* 0x000fec0003800000 */
.L_x_143:
        /* <DEDUP_REMOVED lines=16> */
.L_x_171:
[----:B------:R-:W-:Y:S01]  /*7e20*/  PRMT R0, RZ, 0x7610, R0 ;  /* 0x00007610ff007816 */ /* 0x000fe20000000000 */
[----:B------:R-:W-:Y:S06]  /*7e30*/  BRA `(.L_x_144) ;  /* 0x00000000001c7947 */ /* 0x000fec0003800000 */
.L_x_168:
[----:B------:R-:W2:Y:S02]  /*7e40*/  LDG.E.64 R2, desc[UR36][R2.64] ;  /* 0x0000002402027981 */ /* 0x000ea4000c1e1b00 */
[----:B--2---:R-:W0:Y:S02]  /*7e50*/  I2F.U64 R0, R2 ;  /* 0x0000000200007312 */ /* 0x004e240000301000 */
[----:B0-----:R-:W-:Y:S01]  /*7e60*/  F2FP.BF16.F32.PACK_AB R0, RZ, R0 ;  /* 0x00000000ff00723e */ /* 0x001fe200000010ff */
[----:B------:R-:W-:Y:S06]  /*7e70*/  BRA `(.L_x_144) ;  /* 0x00000000000c7947 */ /* 0x000fec0003800000 */
.L_x_167:
[----:B------:R-:W2:Y:S02]  /*7e80*/  LDG.E R2, desc[UR36][R2.64] ;  /* 0x0000002402027981 */ /* 0x000ea4000c1e1900 */
[----:B--2---:R-:W-:-:S04]  /*7e90*/  I2FP.F32.U32 R0, R2 ;  /* 0x0000000200007245 */ /* 0x004fc80000201000 */
[----:B------:R-:W-:-:S07]  /*7ea0*/  F2FP.BF16.F32.PACK_AB R0, RZ, R0 ;  /* 0x00000000ff00723e */ /* 0x000fce00000010ff */
.L_x_144:
[----:B-----5:R-:W-:Y:S01]  /*7eb0*/  IMAD.U32 R22, R22, 0x10000, RZ ;  /* 0x0001000016167824 */ /* 0x020fe200078e00ff */
[----:B------:R-:W1:Y:S01]  /*7ec0*/  LDC.U8 R6, c[0x0][0x491] ;  /* 0x00012440ff067b82 */ /* 0x000e620000000000 */
[----:B0-----:R-:W-:Y:S02]  /*7ed0*/  IMAD.MOV.U32 R3, RZ, RZ, 0x3f800000 ;  /* 0x3f800000ff037424 */ /* 0x001fe400078e00ff */
[C---:B------:R-:W-:Y:S01]  /*7ee0*/  FMUL.FTZ R2, |R22|.reuse, -1.4426950216293334961 ;  /* 0xbfb8aa3b16027820 */ /* 0x040fe20000410200 */
[----:B------:R-:W-:Y:S01]  /*7ef0*/  FSETP.GEU.FTZ.AND P0, PT, R22, RZ, PT ;  /* 0x000000ff1600720b */ /* 0x000fe20003f1e000 */
[----:B------:R-:W-:Y:S01]  /*7f00*/  IMAD.U32 R0, R0, 0x10000, RZ ;  /* 0x0001000000007824 */ /* 0x000fe200078e00ff */
[----:B------:R-:W-:Y:S02]  /*7f10*/  FSET.BF.LT.FTZ.AND R22, R22, RZ, PT ;  /* 0x000000ff1616720a */ /* 0x000fe40003811000 */
[----:B------:R-:W-:Y:S01]  /*7f20*/  FSEL R3, R3, -1, !P0 ;  /* 0xbf80000003037808 */ /* 0x000fe20004000000 */
[----:B------:R-:W0:Y:S02]  /*7f30*/  MUFU.EX2 R2, R2 ;  /* 0x0000000200027308 */ /* 0x000e240000000800 */
[----:B0-----:R-:W-:-:S06]  /*7f40*/  FADD.FTZ R4, R2, 1 ;  /* 0x3f80000002047421 */ /* 0x001fcc0000010000 */
[----:B------:R-:W0:Y:S02]  /*7f50*/  MUFU.RCP R5, R4 ;  /* 0x0000000400057308 */ /* 0x000e240000001000 */
[----:B0-----:R-:W-:Y:S01]  /*7f60*/  FMUL.FTZ R5, R2, R5 ;  /* 0x0000000502057220 */ /* 0x001fe20000410000 */
[----:B-1----:R-:W-:-:S03]  /*7f70*/  PRMT R2, R6, 0x9910, RZ ;  /* 0x0000991006027816 */ /* 0x002fc600000000ff */
[----:B------:R-:W-:Y:S01]  /*7f80*/  FFMA.FTZ R3, -R3, R5, R22 ;  /* 0x0000000503037223 */ /* 0x000fe20000010116 */
[----:B------:R-:W-:-:S03]  /*7f90*/  ISETP.GT.AND P0, PT, R2, 0x9, PT ;  /* 0x000000090200780c */ /* 0x000fc60003f04270 */
[----:B------:R-:W-:-:S04]  /*7fa0*/  FMUL.FTZ R0, R0, R3 ;  /* 0x0000000300007220 */ /* 0x000fc80000410000 */
[----:B------:R0:W1:Y:S06]  /*7fb0*/  F2F.BF16.F32 R3, R0 ;  /* 0x0000000000037304 */ /* 0x00006c0000202000 */
        /* <DEDUP_REMOVED lines=9> */
[----:B01----:R-:W-:-:S04]  /*8050*/  IMAD.U32 R0, R3, 0x10000, RZ ;  /* 0x0001000003007824 */ /* 0x003fc800078e00ff */
[----:B------:R-:W0:Y:S02]  /*8060*/  F2I.FTZ.TRUNC.NTZ R3, R0 ;  /* 0x0000000000037305 */ /* 0x000e24000021f100 */
[----:B0-----:R2:W-:Y:S01]  /*8070*/  STG.E.U8 desc[UR36][R16.64], R3 ;  /* 0x0000000310007986 */ /* 0x0015e2000c101124 */
[----:B------:R-:W-:Y:S05]  /*8080*/  BRA `(.L_x_177) ;  /* 0x0000000c00947947 */ /* 0x000fea0003800000 */
.L_x_175:
[----:B-1----:R-:W-:-:S06]  /*8090*/  IMAD.U32 R3, R3, 0x10000, RZ ;  /* 0x0001000003037824 */ /* 0x002fcc00078e00ff */
[----:B------:R-:W1:Y:S02]  /*80a0*/  F2I.S64.TRUNC R2, R3 ;  /* 0x0000000300027311 */ /* 0x000e64000020d900 */
[----:B-1----:R1:W-:Y:S01]  /*80b0*/  STG.E.U8 desc[UR36][R16.64], R2 ;  /* 0x0000000210007986 */ /* 0x0023e2000c101124 */
[----:B------:R-:W-:Y:S05]  /*80c0*/  BRA `(.L_x_177) ;  /* 0x0000000c00847947 */ /* 0x000fea0003800000 */
.L_x_174:
[----:B------:R-:W-:-:S13]  /*80d0*/  ISETP.NE.AND P0, PT, R2, 0x2, PT ;  /* 0x000000020200780c */ /* 0x000fda0003f05270 */
[----:B------:R-:W-:Y:S05]  /*80e0*/  @!P0 BRA `(.L_x_178) ;  /* 0x0000000000308947 */ /* 0x000fea0003800000 */
[----:B------:R-:W-:-:S13]  /*80f0*/  ISETP.NE.AND P0, PT, R2, 0x3, PT ;  /* 0x000000030200780c */ /* 0x000fda0003f05270 */
[----:B------:R-:W-:Y:S05]  /*8100*/  @!P0 BRA `(.L_x_179) ;  /* 0x0000000000188947 */ /* 0x000fea0003800000 */
[----:B------:R-:W-:-:S13]  /*8110*/  ISETP.NE.AND P0, PT, R2, 0x4, PT ;  /* 0x000000040200780c */ /* 0x000fda0003f05270 */
[----:B------:R-:W-:Y:S05]  /*8120*/  @P0 BRA `(.L_x_176) ;  /* 0x0000000c000c0947 */ /* 0x000fea0003800000 */
[----:B-1----:R-:W-:-:S06]  /*8130*/  IMAD.U32 R3, R3, 0x10000, RZ ;  /* 0x0001000003037824 */ /* 0x002fcc00078e00ff */
[----:B------:R-:W1:Y:S02]  /*8140*/  F2I.S64.TRUNC R2, R3 ;  /* 0x0000000300027311 */ /* 0x000e64000020d900 */
[----:B-1----:R1:W-:Y:S01]  /*8150*/  STG.E.64 desc[UR36][R16.64], R2 ;  /* 0x0000000210007986 */ /* 0x0023e2000c101b24 */
[----:B------:R-:W-:Y:S05]  /*8160*/  BRA `(.L_x_177) ;  /* 0x0000000c005c7947 */ /* 0x000fea0003800000 */
.L_x_179:
[----:B-1----:R-:W-:-:S06]  /*8170*/  IMAD.U32 R3, R3, 0x10000, RZ ;  /* 0x0001000003037824 */ /* 0x002fcc00078e00ff */
[----:B------:R-:W1:Y:S02]  /*8180*/  F2I.FTZ.TRUNC.NTZ R3, R3 ;  /* 0x0000000300037305 */ /* 0x000e64000021f100 */
[----:B-1----:R4:W-:Y:S01]  /*8190*/  STG.E desc[UR36][R16.64], R3 ;  /* 0x0000000310007986 */ /* 0x0029e2000c101924 */
[----:B------:R-:W-:Y:S05]  /*81a0*/  BRA `(.L_x_177) ;  /* 0x0000000c004c7947 */ /* 0x000fea0003800000 */
.L_x_178:
[----:B-1----:R-:W-:-:S06]  /*81b0*/  IMAD.U32 R3, R3, 0x10000, RZ ;  /* 0x0001000003037824 */ /* 0x002fcc00078e00ff */
[----:B------:R-:W1:Y:S02]  /*81c0*/  F2I.FTZ.TRUNC.NTZ R3, R3 ;  /* 0x0000000300037305 */ /* 0x000e64000021f100 */
[----:B-1----:R3:W-:Y:S01]  /*81d0*/  STG.E.U16 desc[UR36][R16.64], R3 ;  /* 0x0000000310007986 */ /* 0x0027e2000c101524 */
[----:B------:R-:W-:Y:S05]  /*81e0*/  BRA `(.L_x_177) ;  /* 0x0000000c003c7947 */ /* 0x000fea0003800000 */
.L_x_173:
        /* <DEDUP_REMOVED lines=9> */
.L_x_181:
[----:B01----:R-:W-:-:S05]  /*8280*/  IMAD.U32 R0, R3, 0x10000, RZ ;  /* 0x0001000003007824 */ /* 0x003fca00078e00ff */
[----:B------:R-:W-:-:S05]  /*8290*/  F2FP.F16.F32.PACK_AB R0, RZ, R0 ;  /* 0x00000000ff00723e */ /* 0x000fca00000000ff */
[----:B------:R0:W-:Y:S01]  /*82a0*/  STG.E.U16 desc[UR36][R16.64], R0 ;  /* 0x0000000010007986 */ /* 0x0001e2000c101524 */
[----:B------:R-:W-:Y:S05]  /*82b0*/  BRA `(.L_x_177) ;  /* 0x0000000c00087947 */ /* 0x000fea0003800000 */
.L_x_180:
        /* <DEDUP_REMOVED lines=10> */
.L_x_183:
[----:B-1----:R-:W-:-:S05]  /*8360*/  IMAD.U32 R3, R3, 0x10000, RZ ;  /* 0x0001000003037824 */ /* 0x002fca00078e00ff */
[----:B------:R-:W-:-:S04]  /*8370*/  F2FP.F16.F32.PACK_AB R3, RZ, R3 ;  /* 0x00000003ff03723e */ /* 0x000fc800000000ff */
[----:B------:R-:W-:-:S05]  /*8380*/  PRMT R3, R3, 0x5410, RZ ;  /* 0x0000541003037816 */ /* 0x000fca00000000ff */
[----:B------:R1:W-:Y:S01]  /*8390*/  STG.E desc[UR36][R16.64], R3 ;  /* 0x0000000310007986 */ /* 0x0003e2000c101924 */
[----:B------:R-:W-:Y:S05]  /*83a0*/  BRA `(.L_x_177) ;  /* 0x0000000800cc7947 */ /* 0x000fea0003800000 */
.L_x_182:
[----:B-1----:R-:W-:-:S04]  /*83b0*/  IMAD.U32 R2, R3, 0x10000, RZ ;  /* 0x0001000003027824 */ /* 0x002fc800078e00ff */
[----:B------:R-:W-:-:S06]  /*83c0*/  FMUL.FTZ R2, R2, 1 ;  /* 0x3f80000002027820 */ /* 0x000fcc0000410000 */
[----:B------:R-:W1:Y:S02]  /*83d0*/  F2F.F64.F32 R2, R2 ;  /* 0x0000000200027310 */ /* 0x000e640000201800 */
[----:B-1----:R1:W-:Y:S01]  /*83e0*/  STG.E.64 desc[UR36][R16.64], R2 ;  /* 0x0000000210007986 */ /* 0x0023e2000c101b24 */
[----:B------:R-:W-:Y:S05]  /*83f0*/  BRA `(.L_x_177) ;  /* 0x0000000800b87947 */ /* 0x000fea0003800000 */
.L_x_172:
        /* <DEDUP_REMOVED lines=13> */
.L_x_186:
[----:B-1----:R-:W-:Y:S01]  /*84d0*/  IMAD.U32 R3, R3, 0x10000, RZ ;  /* 0x0001000003037824 */ /* 0x002fe200078e00ff */
[----:B------:R-:W-:-:S03]  /*84e0*/  CS2R R6, SRZ ;  /* 0x0000000000067805 */ /* 0x000fc6000001ff00 */
[----:B------:R-:W-:-:S04]  /*84f0*/  FMUL.FTZ R3, R3, 1 ;  /* 0x3f80000003037820 */ /* 0x000fc80000410000 */
[----:B------:R-:W1:Y:S02]  /*8500*/  F2F.F64.F32 R4, R3 ;  /* 0x0000000300047310 */ /* 0x000e640000201800 */
[----:B-1----:R1:W-:Y:S01]  /*8510*/  STG.E.128 desc[UR36][R16.64], R4 ;  /* 0x0000000410007986 */ /* 0x0023e2000c101d24 */
[----:B------:R-:W-:Y:S05]  /*8520*/  BRA `(.L_x_177) ;  /* 0x00000008006c7947 */ /* 0x000fea0003800000 */
.L_x_185:
        /* <DEDUP_REMOVED lines=9> */
[----:B0-----:R-:W-:Y:S02]  /*85c0*/  LOP3.LUT R0, R5, 0x80000000, RZ, 0xc0, !PT ;  /* 0x8000000005007812 */ /* 0x001fe400078ec0ff */
        /* <DEDUP_REMOVED lines=11> */
.L_x_190:
[----:B------:R-:W-:Y:S05]  /*8680*/  BSYNC B0 ;  /* 0x0000000000007941 */ /* 0x000fea0003800000 */
.L_x_189:
[----:B------:R-:W-:-:S05]  /*8690*/  LOP3.LUT R3, R0, R3, RZ, 0xfc, !PT ;  /* 0x0000000300037212 */ /* 0x000fca00078efcff */
[----:B------:R0:W-:Y:S01]  /*86a0*/  STG.E.U8 desc[UR36][R16.64], R3 ;  /* 0x0000000310007986 */ /* 0x0001e2000c101124 */
[----:B------:R-:W-:Y:S05]  /*86b0*/  BRA `(.L_x_177) ;  /* 0x0000000800087947 */ /* 0x000fea0003800000 */
.L_x_188:
[----:B-1----:R-:W-:Y:S01]  /*86c0*/  IMAD.U32 R3, R3, 0x10000, RZ ;  /* 0x0001000003037824 */ /* 0x002fe200078e00ff */
[----:B------:R-:W-:Y:S04]  /*86d0*/  BSSY B0, `(.L_x_191) ;  /* 0x000000f000007945 */ /* 0x000fe80003800000 */
[----:B------:R-:W-:-:S04]  /*86e0*/  LOP3.LUT R2, R3, 0x7fffffff, RZ, 0xc0, !PT ;  /* 0x7fffffff03027812 */ /* 0x000fc800078ec0ff */
[----:B------:R-:W-:-:S13]  /*86f0*/  ISETP.GT.U32.AND P0, PT, R2, 0x477fffff, PT ;  /* 0x477fffff0200780c */ /* 0x000fda0003f04070 */
[----:B------:R-:W-:Y:S05]  /*8700*/  @P0 BRA `(.L_x_192) ;  /* 0x0000000000200947 */ /* 0x000fea0003800000 */
[----:B------:R-:W-:-:S13]  /*8710*/  ISETP.GE.U32.AND P0, PT, R2, 0x38800000, PT ;  /* 0x388000000200780c */ /* 0x000fda0003f06070 */
[----:B0-----:R-:W-:Y:S01]  /*8720*/  @P0 SHF.R.U32.HI R0, RZ, 0x15, R3 ;  /* 0x00000015ff000819 */ /* 0x001fe20000011603 */
[----:B------:R-:W-:-:S03]  /*8730*/  @!P0 FADD.FTZ R2, R2, 128 ;  /* 0x4300000002028421 */ /* 0x000fc60000010000 */
[----:B------:R-:W-:-:S04]  /*8740*/  @P0 LOP3.LUT R0, R0, 0x1, RZ, 0xc0, !PT ;  /* 0x0000000100000812 */ /* 0x000fc800078ec0ff */
[----:B------:R-:W-:-:S04]  /*8750*/  @P0 IADD3 R0, R3, 0x80fffff, R0 ;  /* 0x080fffff03000810 */ /* 0x000fc80007ffe000 */
[----:B------:R-:W-:Y:S01]  /*8760*/  @P0 SHF.R.U32.HI R0, RZ, 0x15, R0 ;  /* 0x00000015ff000819 */ /* 0x000fe20000011600 */
[----:B------:R-:W-:Y:S01]  /*8770*/  @!P0 VIADD R0, R2, 0xbd000000 ;  /* 0xbd00000002008836 */ /* 0x000fe20000000000 */
[----:B------:R-:W-:Y:S06]  /*8780*/  BRA `(.L_x_193) ;  /* 0x00000000000c7947 */ /* 0x000fec0003800000 */
.L_x_192:
[----:B0-----:R-:W-:Y:S01]  /*8790*/  IMAD.MOV.U32 R0, RZ, RZ, 0x7f ;  /* 0x0000007fff007424 */ /* 0x001fe200078e00ff */
[----:B------:R-:W-:-:S04]  /*87a0*/  ISETP.GT.U32.AND P0, PT, R2, 0x7f800000, PT ;  /* 0x7f8000000200780c */ /* 0x000fc80003f04070 */
[----:B------:R-:W-:-:S09]  /*87b0*/  SEL R0, R0, 0x7c, P0 ;  /* 0x0000007c00007807 */ /* 0x000fd20000000000 */
.L_x_193:
[----:B------:R-:W-:Y:S05]  /*87c0*/  BSYNC B0 ;  /* 0x0000000000007941 */ /* 0x000fea0003800000 */
.L_x_191:
[----:B------:R-:W-:-:S04]  /*87d0*/  LOP3.LUT R2, R3, 0x80000000, RZ, 0xc0, !PT ;  /* 0x8000000003027812 */ /* 0x000fc800078ec0ff */
[----:B------:R-:W-:-:S04]  /*87e0*/  SHF.R.U32.HI R3, RZ, 0x18, R2 ;  /* 0x00000018ff037819 */ /* 0x000fc80000011602 */
[----:B------:R-:W-:-:S05]  /*87f0*/  LOP3.LUT R3, R0, R3, RZ, 0xfc, !PT ;  /* 0x0000000300037212 */ /* 0x000fca00078efcff */
[----:B------:R0:W-:Y:S01]  /*8800*/  STG.E.U8 desc[UR36][R16.64], R3 ;  /* 0x0000000310007986 */ /* 0x0001e2000c101124 */
[----:B------:R-:W-:Y:S05]  /*8810*/  BRA `(.L_x_177) ;  /* 0x0000000400b07947 */ /* 0x000fea0003800000 */
.L_x_187:
[----:B-1----:R1:W-:Y:S01]  /*8820*/  STG.E.U16 desc[UR36][R16.64], R3 ;  /* 0x0000000310007986 */ /* 0x0023e2000c101524 */
[----:B------:R-:W-:Y:S05]  /*8830*/  BRA `(.L_x_177) ;  /* 0x0000000400a87947 */ /* 0x000fea0003800000 */
.L_x_184:
        /* <DEDUP_REMOVED lines=9> */
[----:B------:R-:W1:Y:S02]  /*88d0*/  F2I.FTZ.U32.TRUNC.NTZ R3, R3 ;  /* 0x0000000300037305 */ /* 0x000e64000021f000 */
[----:B-1----:R1:W-:Y:S01]  /*88e0*/  STG.E.U16 desc[UR36][R16.64], R3 ;  /* 0x0000000310007986 */ /* 0x0023e2000c101524 */
[----:B------:R-:W-:Y:S05]  /*88f0*/  BRA `(.L_x_177) ;  /* 0x0000000400787947 */ /* 0x000fea0003800000 */
.L_x_196:
[----:B-1----:R-:W-:Y:S01]  /*8900*/  IMAD.U32 R3, R3, 0x10000, RZ ;  /* 0x0001000003037824 */ /* 0x002fe200078e00ff */
[----:B------:R-:W-:Y:S01]  /*8910*/  BSSY B0, `(.L_x_197) ;  /* 0x0000014000007945 */ /* 0x000fe20003800000 */
[----:B------:R-:W-:-:S03]  /*8920*/  IMAD.MOV.U32 R8, RZ, RZ, 0x80 ;  /* 0x00000080ff087424 */ /* 0x000fc600078e00ff */
[----:B------:R-:W-:-:S04]  /*8930*/  LOP3.LUT R2, R3, 0x7fffffff, RZ, 0xc0, !PT ;  /* 0x7fffffff03027812 */ /* 0x000fc800078ec0ff */
[----:B------:R-:W-:-:S13]  /*8940*/  ISETP.GT.U32.AND P0, PT, R2, 0x437fffff, PT ;  /* 0x437fffff0200780c */ /* 0x000fda0003f04070 */
[----:B------:R-:W-:Y:S05]  /*8950*/  @P0 BRA `(.L_x_198) ;  /* 0x00000000003c0947 */ /* 0x000fea0003800000 */
[----:B------:R-:W-:-:S13]  /*8960*/  ISETP.GE.U32.AND P0, PT, R2, 0x3c000000, PT ;  /* 0x3c0000000200780c */ /* 0x000fda0003f06070 */
[----:B0-----:R-:W-:-:S04]  /*8970*/  @P0 SHF.R.U32.HI R0, RZ, 0x14, R3 ;  /* 0x00000014ff000819 */ /* 0x001fc80000011603 */
        /* <DEDUP_REMOVED lines=9> */
.L_x_199:
[----:B------:R-:W-:-:S04]  /*8a10*/  LOP3.LUT R2, R3, 0x80000000, RZ, 0xc0, !PT ;  /* 0x8000000003027812 */ /* 0x000fc800078ec0ff */
[----:B------:R-:W-:-:S04]  /*8a20*/  SHF.R.U32.HI R3, RZ, 0x18, R2 ;  /* 0x00000018ff037819 */ /* 0x000fc80000011602 */
[----:B------:R-:W-:-:S04]  /*8a30*/  LOP3.LUT R0, R0, R3, RZ, 0xfc, !PT ;  /* 0x0000000300007212 */ /* 0x000fc800078efcff */
[----:B------:R-:W-:-:S07]  /*8a40*/  PRMT R8, R0, 0x7610, R8 ;  /* 0x0000761000087816 */ /* 0x000fce0000000008 */
.L_x_198:
[----:B------:R-:W-:Y:S05]  /*8a50*/  BSYNC B0 ;  /* 0x0000000000007941 */ /* 0x000fea0003800000 */
.L_x_197:
[----:B------:R1:W-:Y:S01]  /*8a60*/  STG.E.U8 desc[UR36][R16.64], R8 ;  /* 0x0000000810007986 */ /* 0x0003e2000c101124 */
[----:B------:R-:W-:Y:S05]  /*8a70*/  BRA `(.L_x_177) ;  /* 0x0000000400187947 */ /* 0x000fea0003800000 */
.L_x_195:
        /* <DEDUP_REMOVED lines=17> */
.L_x_202:
[----:B------:R-:W-:-:S04]  /*8b90*/  LOP3.LUT R2, R3, 0x80000000, RZ, 0xc0, !PT ;  /* 0x8000000003027812 */ /* 0x000fc800078ec0ff */
[----:B------:R-:W-:-:S04]  /*8ba0*/  SHF.R.U32.HI R3, RZ, 0x18, R2 ;  /* 0x00000018ff037819 */ /* 0x000fc80000011602 */
[----:B------:R-:W-:-:S04]  /*8bb0*/  LOP3.LUT R0, R0, R3, RZ, 0xfc, !PT ;  /* 0x0000000300007212 */ /* 0x000fc800078efcff */
[----:B------:R-:W-:-:S07]  /*8bc0*/  PRMT R8, R0, 0x7610, R8 ;  /* 0x0000761000087816 */ /* 0x000fce0000000008 */
.L_x_201:
[----:B------:R-:W-:Y:S05]  /*8bd0*/  BSYNC B0 ;  /* 0x0000000000007941 */ /* 0x000fea0003800000 */
.L_x_200:
[----:B------:R1:W-:Y:S01]  /*8be0*/  STG.E.U8 desc[UR36][R16.64], R8 ;  /* 0x0000000810007986 */ /* 0x0003e2000c101124 */
[----:B------:R-:W-:Y:S05]  /*8bf0*/  BRA `(.L_x_177) ;  /* 0x0000000000b87947 */ /* 0x000fea0003800000 */
.L_x_194:
        /* <DEDUP_REMOVED lines=10> */
[--C-:B0-----:R-:W-:Y:S02]  /*8ca0*/  @P1 SHF.R.U32.HI R0, RZ, 0x16, R3.reuse ;  /* 0x00000016ff001819 */ /* 0x101fe40000011603 */
        /* <DEDUP_REMOVED lines=11> */
.L_x_176:
[----:B0-----:R-:W-:Y:S01]  /*8d60*/  MOV R0, 0x0 ;  /* 0x0000000000007802 */ /* 0x001fe20000000f00 */
[----:B------:R-:W-:Y:S01]  /*8d70*/  ULDC.64 UR4, c[0x4][0x128] ;  /* 0x01004a0000047ab9 */ /* 0x000fe20000000a00 */
[----:B------:R-:W-:Y:S01]  /*8d80*/  ULDC.64 UR6, c[0x4][0x40] ;  /* 0x0100100000067ab9 */ /* 0x000fe20000000a00 */
[----:B------:R-:W-:Y:S01]  /*8d90*/  IMAD.U32 R4, RZ, RZ, UR4 ;  /* 0x00000004ff047e24 */ /* 0x000fe2000f8e00ff */
[----:B-1----:R0:W1:Y:S01]  /*8da0*/  LDC.64 R2, c[0x4][R0] ;  /* 0x0100000000027b82 */ /* 0x0020620000000a00 */
[----:B------:R-:W-:Y:S01]  /*8db0*/  IMAD.U32 R5, RZ, RZ, UR5 ;  /* 0x00000005ff057e24 */ /* 0x000fe2000f8e00ff */
[----:B------:R-:W-:Y:S01]  /*8dc0*/  ULDC.64 UR4, c[0x4][0x130] ;  /* 0x01004c0000047ab9 */ /* 0x000fe20000000a00 */
[----:B------:R-:W-:Y:S02]  /*8dd0*/  IMAD.U32 R10, RZ, RZ, UR6 ;  /* 0x00000006ff0a7e24 */ /* 0x000fe4000f8e00ff */
[----:B------:R-:W-:Y:S02]  /*8de0*/  IMAD.U32 R6, RZ, RZ, UR4 ;  /* 0x00000004ff067e24 */ /* 0x000fe4000f8e00ff */
[----:B------:R-:W-:-:S02]  /*8df0*/  IMAD.U32 R7, RZ, RZ, UR5 ;  /* 0x00000005ff077e24 */ /* 0x000fc4000f8e00ff */
[----:B------:R-:W-:Y:S02]  /*8e00*/  IMAD.U32 R11, RZ, RZ, UR7 ;  /* 0x00000007ff0b7e24 */ /* 0x000fe4000f8e00ff */
[----:B------:R-:W-:Y:S02]  /*8e10*/  IMAD.MOV.U32 R8, RZ, RZ, 0x65 ;  /* 0x00000065ff087424 */ /* 0x000fe400078e00ff */
[----:B------:R-:W-:Y:S02]  /*8e20*/  IMAD.MOV.U32 R12, RZ, RZ, 0x1 ;  /* 0x00000001ff0c7424 */ /* 0x000fe400078e00ff */
[----:B0-----:R-:W-:-:S07]  /*8e30*/  IMAD.MOV.U32 R13, RZ, RZ, RZ ;  /* 0x000000ffff0d7224 */ /* 0x001fce00078e00ff */
[----:B------:R-:W-:-:S07]  /*8e40*/  LEPC R20, `(.L_x_205) ;  /* 0x000000001014794e */ /* 0x000fce0000000000 */
[----:B-1----:R-:W-:Y:S05]  /*8e50*/  CALL.ABS.NOINC R2 ;  /* 0x0000000002007343 */ /* 0x002fea0003c00000 */
.L_x_205:
[----:B------:R-:W-:Y:S05]  /*8e60*/  BRA `(.L_x_177) ;  /* 0x00000000001c7947 */ /* 0x000fea0003800000 */
.L_x_204:
[----:B-1----:R-:W-:-:S06]  /*8e70*/  IMAD.U32 R3, R3, 0x10000, RZ ;  /* 0x0001000003037824 */ /* 0x002fcc00078e00ff */
[----:B------:R-:W1:Y:S02]  /*8e80*/  F2I.U64.TRUNC R2, R3 ;  /* 0x0000000300027311 */ /* 0x000e64000020d800 */
[----:B-1----:R1:W-:Y:S01]  /*8e90*/  STG.E.64 desc[UR36][R16.64], R2 ;  /* 0x0000000210007986 */ /* 0x0023e2000c101b24 */
[----:B------:R-:W-:Y:S05]  /*8ea0*/  BRA `(.L_x_177) ;  /* 0x00000000000c7947 */ /* 0x000fea0003800000 */
.L_x_203:
[----:B-1----:R-:W-:-:S06]  /*8eb0*/  IMAD.U32 R3, R3, 0x10000, RZ ;  /* 0x0001000003037824 */ /* 0x002fcc00078e00ff */
[----:B------:R-:W1:Y:S02]  /*8ec0*/  F2I.FTZ.U32.TRUNC.NTZ R3, R3 ;  /* 0x0000000300037305 */ /* 0x000e64000021f000 */
[----:B-1----:R1:W-:Y:S02]  /*8ed0*/  STG.E desc[UR36][R16.64], R3 ;  /* 0x0000000310007986 */ /* 0x0023e4000c101924 */
.L_x_177:
[----:B------:R-:W-:-:S07]  /*8ee0*/  VIADD R19, R19, 0x80 ;  /* 0x0000008013137836 */ /* 0x000fce0000000000 */
.L_x_104:
[----:B------:R-:W-:Y:S05]  /*8ef0*/  BSYNC B6 ;  /* 0x0000000000067941 */ /* 0x000fea0003800000 */
.L_x_103:
[----:B------:R-:W-:Y:S01]  /*8f00*/  ULDC UR4, c[0x0][0x210] ;  /* 0x0000840000047ab9 */ /* 0x000fe20000000800 */
[----:B------:R-:W-:Y:S01]  /*8f10*/  BSSY B6, `(.L_x_206) ;  /* 0x0000472000067945 */ /* 0x000fe20003800000 */
[----:B------:R-:W-:-:S13]  /*8f20*/  ISETP.GE.AND P0, PT, R19, UR4, PT ;  /* 0x0000000413007c0c */ /* 0x000fda000bf06270 */
[----:B------:R-:W-:Y:S05]  /*8f30*/  @P0 BRA `(.L_x_207) ;  /* 0x0000004400bc0947 */ /* 0x000fea0003800000 */
[----:B01----:R-:W0:Y:S01]  /*8f40*/  LDC R6, c[0x0][0x218] ;  /* 0x00008600ff067b82 */ /* 0x003e220000000800 */
[----:B------:R-:W-:Y:S02]  /*8f50*/  IMAD.MOV.U32 R18, RZ, RZ, RZ ;  /* 0x000000ffff127224 */ /* 0x000fe400078e00ff */
[----:B------:R-:W-:Y:S02]  /*8f60*/  IMAD.MOV.U32 R0, RZ, RZ, RZ ;  /* 0x000000ffff007224 */ /* 0x000fe400078e00ff */
[----:B--234-:R-:W-:Y:S01]  /*8f70*/  IMAD.MOV.U32 R16, RZ, RZ, RZ ;  /* 0x000000ffff107224 */ /* 0x01cfe200078e00ff */
        /* <DEDUP_REMOVED lines=350> */
.L_x_208:
        /* <DEDUP_REMOVED lines=23> */
.L_x_212:
[----:B------:R-:W2:Y:S02]  /*a6d0*/  LDG.E.U8 R2, desc[UR36][R2.64] ;  /* 0x0000002402027981 */ /* 0x000ea4000c1e1100 */
[----:B--2---:R-:W-:-:S04]  /*a6e0*/  I2FP.F32.U32 R0, R2 ;  /* 0x0000000200007245 */ /* 0x004fc80000201000 */
[----:B------:R-:W-:-:S04]  /*a6f0*/  F2FP.BF16.F32.PACK_AB R0, RZ, R0 ;  /* 0x00000000ff00723e */ /* 0x000fc800000010ff */
[----:B------:R-:W-:Y:S01]  /*a700*/  PRMT R22, R0, 0x7610, R22 ;  /* 0x0000761000167816 */ /* 0x000fe20000000016 */
[----:B------:R-:W-:Y:S06]  /*a710*/  BRA `(.L_x_214) ;  /* 0x0000000c00c87947 */ /* 0x000fec0003800000 */
.L_x_211:
        /* <DEDUP_REMOVED lines=11> */
.L_x_216:
[----:B------:R-:W2:Y:S02]  /*a7d0*/  LDG.E R2, desc[UR36][R2.64] ;  /* 0x0000002402027981 */ /* 0x000ea4000c1e1900 */
[----:B--2---:R-:W-:-:S04]  /*a7e0*/  I2FP.F32.S32 R0, R2 ;  /* 0x0000000200007245 */ /* 0x004fc80000201400 */
[----:B------:R-:W-:-:S04]  /*a7f0*/  F2FP.BF16.F32.PACK_AB R0, RZ, R0 ;  /* 0x00000000ff00723e */ /* 0x000fc800000010ff */
[----:B------:R-:W-:Y:S01]  /*a800*/  PRMT R22, R0, 0x7610, R22 ;  /* 0x0000761000167816 */ /* 0x000fe20000000016 */
[----:B------:R-:W-:Y:S06]  /*a810*/  BRA `(.L_x_214) ;  /* 0x0000000c00887947 */ /* 0x000fec0003800000 */
.L_x_215:
[----:B------:R-:W2:Y:S02]  /*a820*/  LDG.E.U16 R2, desc[UR36][R2.64] ;  /* 0x0000002402027981 */ /* 0x000ea4000c1e1500 */
[----:B--2---:R-:W0:Y:S02]  /*a830*/  I2F.S16 R0, R2 ;  /* 0x0000000200007306 */ /* 0x004e240000101400 */
[----:B0-----:R-:W-:-:S04]  /*a840*/  F2FP.BF16.F32.PACK_AB R0, RZ, R0 ;  /* 0x00000000ff00723e */ /* 0x001fc800000010ff */
[----:B------:R-:W-:Y:S01]  /*a850*/  PRMT R22, R0, 0x7610, R22 ;  /* 0x0000761000167816 */ /* 0x000fe20000000016 */
[----:B------:R-:W-:Y:S06]  /*a860*/  BRA `(.L_x_214) ;  /* 0x0000000c00747947 */ /* 0x000fec0003800000 */
.L_x_210:
        /* <DEDUP_REMOVED lines=9> */
.L_x_218:
[----:B------:R-:W2:Y:S02]  /*a900*/  LDG.E.U16 R0, desc[UR36][R2.64] ;  /* 0x0000002402007981 */ /* 0x000ea4000c1e1500 */
[----:B--2---:R-:W-:-:S05]  /*a910*/  HADD2.F32 R0, -RZ, R0.H0_H0 ;  /* 0x20000000ff007230 */ /* 0x004fca0000004100 */
[----:B------:R-:W-:-:S04]  /*a920*/  F2FP.BF16.F32.PACK_AB R0, RZ, R0 ;  /* 0x00000000ff00723e */ /* 0x000fc800000010ff */
[----:B------:R-:W-:Y:S01]  /*a930*/  PRMT R22, R0, 0x7610, R22 ;  /* 0x0000761000167816 */ /* 0x000fe20000000016 */
[----:B------:R-:W-:Y:S06]  /*a940*/  BRA `(.L_x_214) ;  /* 0x0000000c003c7947 */ /* 0x000fec0003800000 */
.L_x_217:
        /* <DEDUP_REMOVED lines=9> */
.L_x_220:
[----:B------:R-:W2:Y:S02]  /*a9e0*/  LDG.E.U16 R2, desc[UR36][R2.64] ;  /* 0x0000002402027981 */ /* 0x000ea4000c1e1500 */
[----:B--2---:R-:W-:-:S05]  /*a9f0*/  HADD2.F32 R0, -RZ, R2.H0_H0 ;  /* 0x20000002ff007230 */ /* 0x004fca0000004100 */
[----:B------:R-:W-:-:S04]  /*aa00*/  F2FP.BF16.F32.PACK_AB R0, RZ, R0 ;  /* 0x00000000ff00723e */ /* 0x000fc800000010ff */
[----:B------:R-:W-:Y:S01]  /*aa10*/  PRMT R22, R0, 0x7610, R22 ;  /* 0x0000761000167816 */ /* 0x000fe20000000016 */
[----:B------:R-:W-:Y:S06]  /*aa20*/  BRA `(.L_x_214) ;  /* 0x0000000c00047947 */ /* 0x000fec0003800000 */
.L_x_219:
        /* <DEDUP_REMOVED lines=9> */
.L_x_209:
        /* <DEDUP_REMOVED lines=14> */
.L_x_223:
        /* <DEDUP_REMOVED lines=9> */
.L_x_222:
        /* <DEDUP_REMOVED lines=28> */
.L_x_225:
        /* <DEDUP_REMOVED lines=15> */
.L_x_224:
[----:B------:R0:W5:Y:S01]  /*aee0*/  LDG.E.U16 R22, desc[UR36][R2.64] ;  /* 0x0000002402167981 */ /* 0x000162000c1e1500 */
[----:B------:R-:W-:Y:S05]  /*aef0*/  BRA `(.L_x_214) ;  /* 0x0000000400d07947 */ /* 0x000fea0003800000 */
.L_x_221:
        /* <DEDUP_REMOVED lines=13> */
.L_x_228:
        /* <DEDUP_REMOVED lines=21> */
.L_x_232:
[----:B------:R-:W-:Y:S05]  /*b120*/  BSYNC B1 ;  /* 0x0000000000017941 */ /* 0x000fea0003800000 */
.L_x_231:
[----:B------:R-:W-:Y:S01]  /*b130*/  LEA R3, R0, 0x3b800000, 0x17 ;  /* 0x3b80000000037811 */ /* 0x000fe200078eb8ff */
[----:B------:R-:W-:-:S05]  /*b140*/  IMAD.SHL.U32 R0, R2, 0x100000, RZ ;  /* 0x0010000002007824 */ /* 0x000fca00078e00ff */
[----:B------:R-:W-:-:S07]  /*b150*/  LOP3.LUT R0, R3, R0, R4, 0xfe, !PT ;  /* 0x0000000003007212 */ /* 0x000fce00078efe04 */
.L_x_230:
[----:B------:R-:W-:Y:S05]  /*b160*/  BSYNC B0 ;  /* 0x0000000000007941 */ /* 0x000fea0003800000 */
.L_x_229:
[----:B------:R-:W-:-:S04]  /*b170*/  F2FP.BF16.F32.PACK_AB R0, RZ, R0 ;  /* 0x00000000ff00723e */ /* 0x000fc800000010ff */
[----:B------:R-:W-:Y:S01]  /*b180*/  PRMT R22, R0, 0x7610, R22 ;  /* 0x0000761000167816 */ /* 0x000fe20000000016 */
[----:B------:R-:W-:Y:S06]  /*b190*/  BRA `(.L_x_214) ;  /* 0x0000000400287947 */ /* 0x000fec0003800000 */
.L_x_227:
        /* <DEDUP_REMOVED lines=21> */
.L_x_236:
[----:B------:R-:W-:Y:S05]  /*b2f0*/  BSYNC B1 ;  /* 0x0000000000017941 */ /* 0x000fea0003800000 */
.L_x_235:
[----:B------:R-:W-:Y:S01]  /*b300*/  LEA R3, R0, 0x37800000, 0x17 ;  /* 0x3780000000037811 */ /* 0x000fe200078eb8ff */
[----:B------:R-:W-:-:S05]  /*b310*/  IMAD.SHL.U32 R0, R2, 0x200000, RZ ;  /* 0x0020000002007824 */ /* 0x000fca00078e00ff */
[----:B------:R-:W-:-:S07]  /*b320*/  LOP3.LUT R0, R3, R0, R4, 0xfe, !PT ;  /* 0x0000000003007212 */ /* 0x000fce00078efe04 */
.L_x_234:
[----:B------:R-:W-:Y:S05]  /*b330*/  BSYNC B0 ;  /* 0x0000000000007941 */ /* 0x000fea0003800000 */
.L_x_233:
[----:B------:R-:W-:-:S04]  /*b340*/  F2FP.BF16.F32.PACK_AB R0, RZ, R0 ;  /* 0x00000000ff00723e */ /* 0x000fc800000010ff */
[----:B------:R-:W-:Y:S01]  /*b350*/  PRMT R22, R0, 0x7610, R22 ;  /* 0x0000761000167816 */ /* 0x000fe20000000016 */
[----:B------:R-:W-:Y:S06]  /*b360*/  BRA `(.L_x_214) ;  /* 0x0000000000b47947 */ /* 0x000fec0003800000 */
.L_x_226:
        /* <DEDUP_REMOVED lines=14> */
.L_x_240:
[----:B------:R-:W-:Y:S05]  /*b450*/  BSYNC B0 ;  /* 0x0000000000007941 */ /* 0x000fea0003800000 */
.L_x_239:
[----:B------:R-:W-:-:S04]  /*b460*/  F2FP.BF16.F32.PACK_AB R0, RZ, R0 ;  /* 0x00000000ff00723e */ /* 0x000fc800000010ff */
[----:B------:R-:W-:Y:S01]  /*b470*/  PRMT R22, R0, 0x7610, R22 ;  /* 0x0000761000167816 */ /* 0x000fe20000000016 */
[----:B------:R-:W-:Y:S06]  /*b480*/  BRA `(.L_x_214) ;  /* 0x00000000006c7947 */ /* 0x000fec0003800000 */
.L_x_213:
        /* <DEDUP_REMOVED lines=16> */
.L_x_241:
[----:B------:R-:W-:Y:S01]  /*b590*/  PRMT R22, RZ, 0x7610, R22 ;  /* 0x00007610ff167816 */ /* 0x000fe20000000016 */
[----:B------:R-:W-:Y:S06]  /*b5a0*/  BRA `(.L_x_214) ;  /* 0x0000000000247947 */ /* 0x000fec0003800000 */
.L_x_238:
[----:B------:R-:W2:Y:S02]  /*b5b0*/  LDG.E.64 R2, desc[UR36][R2.64] ;  /* 0x0000002402027981 */ /* 0x000ea4000c1e1b00 */
[----:B--2---:R-:W0:Y:S02]  /*b5c0*/  I2F.U64 R0, R2 ;  /* 0x0000000200007312 */ /* 0x004e240000301000 */
[----:B0-----:R-:W-:-:S04]  /*b5d0*/  F2FP.BF16.F32.PACK_AB R0, RZ, R0 ;  /* 0x00000000ff00723e */ /* 0x001fc800000010ff */
[----:B------:R-:W-:Y:S01]  /*b5e0*/  PRMT R22, R0, 0x7610, R22 ;  /* 0x0000761000167816 */ /* 0x000fe20000000016 */
[----:B------:R-:W-:Y:S06]  /*b5f0*/  BRA `(.L_x_214) ;  /* 0x0000000000107947 */ /* 0x000fec0003800000 */
.L_x_237:
[----:B------:R-:W2:Y:S02]  /*b600*/  LDG.E R2, desc[UR36][R2.64] ;  /* 0x0000002402027981 */ /* 0x000ea4000c1e1900 */
[----:B--2---:R-:W-:-:S04]  /*b610*/  I2FP.F32.U32 R0, R2 ;  /* 0x0000000200007245 */ /* 0x004fc80000201000 */
[----:B------:R-:W-:-:S04]  /*b620*/  F2FP.BF16.F32.PACK_AB R0, RZ, R0 ;  /* 0x00000000ff00723e */ /* 0x000fc800000010ff */
[----:B------:R-:W-:-:S07]  /*b630*/  PRMT R22, R0, 0x7610, R22 ;  /* 0x0000761000167816 */ /* 0x000fce0000000016 */
.L_x_214:
        /* <DEDUP_REMOVED lines=19> */
.L_x_245:
[----:B------:R-:W2:Y:S02]  /*b770*/  LDG.E.U8 R2, desc[UR36][R2.64] ;  /* 0x0000002402027981 */ /* 0x000ea4000c1e1100 */
[----:B--2---:R-:W-:-:S04]  /*b780*/  I2FP.F32.U32 R0, R2 ;  /* 0x0000000200007245 */ /* 0x004fc80000201000 */
[----:B------:R-:W-:Y:S01]  /*b790*/  F2FP.BF16.F32.PACK_AB R0, RZ, R0 ;  /* 0x00000000ff00723e */ /* 0x000fe200000010ff */
[----:B------:R-:W-:Y:S06]  /*b7a0*/  BRA `(.L_x_247) ;  /* 0x0000000c00907947 */ /* 0x000fec0003800000 */
.L_x_244:
        /* <DEDUP_REMOVED lines=10> */
.L_x_249:
[----:B------:R-:W2:Y:S02]  /*b850*/  LDG.E R2, desc[UR36][R2.64] ;  /* 0x0000002402027981 */ /* 0x000ea4000c1e1900 */
[----:B--2---:R-:W-:-:S04]  /*b860*/  I2FP.F32.S32 R0, R2 ;  /* 0x0000000200007245 */ /* 0x004fc80000201400 */
[----:B------:R-:W-:Y:S01]  /*b870*/  F2FP.BF16.F32.PACK_AB R0, RZ, R0 ;  /* 0x00000000ff00723e */ /* 0x000fe200000010ff */
[----:B------:R-:W-:Y:S06]  /*b880*/  BRA `(.L_x_247) ;  /* 0x0000000c00587947 */ /* 0x000fec0003800000 */
.L_x_248:
[----:B------:R-:W2:Y:S02]  /*b890*/  LDG.E.U16 R2, desc[UR36][R2.64] ;  /* 0x0000002402027981 */ /* 0x000ea4000c1e1500 */
[----:B--2---:R-:W0:Y:S02]  /*b8a0*/  I2F.S16 R0, R2 ;  /* 0x0000000200007306 */ /* 0x004e240000101400 */
[----:B0-----:R-:W-:Y:S01]  /*b8b0*/  F2FP.BF16.F32.PACK_AB R0, RZ, R0 ;  /* 0x00000000ff00723e */ /* 0x001fe200000010ff */
[----:B------:R-:W-:Y:S06]  /*b8c0*/  BRA `(.L_x_247) ;  /* 0x0000000c00487947 */ /* 0x000fec0003800000 */
.L_x_243:
        /* <DEDUP_REMOVED lines=9> */
.L_x_251:
[----:B------:R-:W2:Y:S02]  /*b960*/  LDG.E.U16 R0, desc[UR36][R2.64] ;  /* 0x0000002402007981 */ /* 0x000ea4000c1e1500 */
[----:B--2---:R-:W-:-:S05]  /*b970*/  HADD2.F32 R0, -RZ, R0.H0_H0 ;  /* 0x20000000ff007230 */ /* 0x004fca0000004100 */
[----:B------:R-:W-:Y:S01]  /*b980*/  F2FP.BF16.F32.PACK_AB R0, RZ, R0 ;  /* 0x00000000ff00723e */ /* 0x000fe200000010ff */
[----:B------:R-:W-:Y:S06]  /*b990*/  BRA `(.L_x_247) ;  /* 0x0000000c00147947 */ /* 0x000fec0003800000 */
.L_x_250:
        /* <DEDUP_REMOVED lines=9> */
.L_x_253:
[----:B------:R-:W2:Y:S02]  /*ba30*/  LDG.E.U16 R2, desc[UR36][R2.64] ;  /* 0x0000002402027981 */ /* 0x000ea4000c1e1500 */
[----:B--2---:R-:W-:-:S05]  /*ba40*/  HADD2.F32 R0, -RZ, R2.H0_H0 ;  /* 0x20000002ff007230 */ /* 0x004fca0000004100 */
[----:B------:R-:W-:Y:S01]  /*ba50*/  F2FP.BF16.F32.PACK_AB R0, RZ, R0 ;  /* 0x00000000ff00723e */ /* 0x000fe200000010ff */
[----:B------:R-:W-:Y:S06]  /*ba60*/  BRA `(.L_x_247) ;  /* 0x0000000800e07947 */ /* 0x000fec0003800000 */
.L_x_252:
        /* <DEDUP_REMOVED lines=8> */
.L_x_242:
        /* <DEDUP_REMOVED lines=13> */
.L_x_256:
        /* <DEDUP_REMOVED lines=8> */
.L_x_255:
        /* <DEDUP_REMOVED lines=28> */
.L_x_258:
        /* <DEDUP_REMOVED lines=15> */
.L_x_257:
[----:B------:R0:W5:Y:S01]  /*bef0*/  LDG.E.U16 R0, desc[UR36][R2.64] ;  /* 0x0000002402007981 */ /* 0x000162000c1e1500 */
[----:B------:R-:W-:Y:S05]  /*bf00*/  BRA `(.L_x_247) ;  /* 0x0000000400b87947 */ /* 0x000fea0003800000 */
.L_x_254:
        /* <DEDUP_REMOVED lines=12> */
.L_x_261:
        /* <DEDUP_REMOVED lines=21> */
.L_x_265:
[----:B------:R-:W-:Y:S05]  /*c120*/  BSYNC B1 ;  /* 0x0000000000017941 */ /* 0x000fea0003800000 */
.L_x_264:
[----:B------:R-:W-:Y:S01]  /*c130*/  LEA R3, R0, 0x3b800000, 0x17 ;  /* 0x3b80000000037811 */ /* 0x000fe200078eb8ff */
[----:B------:R-:W-:-:S05]  /*c140*/  IMAD.SHL.U32 R0, R2, 0x100000, RZ ;  /* 0x0010000002007824 */ /* 0x000fca00078e00ff */
[----:B------:R-:W-:-:S07]  /*c150*/  LOP3.LUT R0, R3, R0, R4, 0xfe, !PT ;  /* 0x0000000003007212 */ /* 0x000fce00078efe04 */
.L_x_263:
[----:B------:R-:W-:Y:S05]  /*c160*/  BSYNC B0 ;  /* 0x0000000000007941 */ /* 0x000fea0003800000 */
.L_x_262:
[----:B------:R-:W-:Y:S01]  /*c170*/  F2FP.BF16.F32.PACK_AB R0, RZ, R0 ;  /* 0x00000000ff00723e */ /* 0x000fe200000010ff */
[----:B------:R-:W-:Y:S06]  /*c180*/  BRA `(.L_x_247) ;  /* 0x0000000400187947 */ /* 0x000fec0003800000 */
.L_x_260:
        /* <DEDUP_REMOVED lines=21> */
.L_x_269:
[----:B------:R-:W-:Y:S05]  /*c2e0*/  BSYNC B1 ;  /* 0x0000000000017941 */ /* 0x000fea0003800000 */
.L_x_268:
[----:B------:R-:W-:Y:S01]  /*c2f0*/  LEA R3, R0, 0x37800000, 0x17 ;  /* 0x3780000000037811 */ /* 0x000fe200078eb8ff */
[----:B------:R-:W-:-:S05]  /*c300*/  IMAD.SHL.U32 R0, R2, 0x200000, RZ ;  /* 0x0020000002007824 */ /* 0x000fca00078e00ff */
[----:B------:R-:W-:-:S07]  /*c310*/  LOP3.LUT R0, R3, R0, R4, 0xfe, !PT ;  /* 0x0000000003007212 */ /* 0x000fce00078efe04 */
.L_x_267:
[----:B------:R-:W-:Y:S05]  /*c320*/  BSYNC B0 ;  /* 0x0000000000007941 */ /* 0x000fea0003800000 */
.L_x_266:
[----:B------:R-:W-:Y:S01]  /*c330*/  F2FP.BF16.F32.PACK_AB R0, RZ, R0 ;  /* 0x00000000ff00723e */ /* 0x000fe200000010ff */
[----:B------:R-:W-:Y:S06]  /*c340*/  BRA `(.L_x_247) ;  /* 0x0000000000a87947 */ /* 0x000fec0003800000 */
.L_x_259:
        /* <DEDUP_REMOVED lines=14> */
.L_x_273:
[----:B------:R-:W-:Y:S05]  /*c430*/  BSYNC B0 ;  /* 0x0000000000007941 */ /* 0x000fea0003800000 */
.L_x_272:
[----:B------:R-:W-:Y:S01]  /*c440*/  F2FP.BF16.F32.PACK_AB R0, RZ, R0 ;  /* 0x00000000ff00723e */ /* 0x000fe200000010ff */
[----:B------:R-:W-:Y:S06]  /*c450*/  BRA `(.L_x_247) ;  /* 0x0000000000647947 */ /* 0x000fec0003800000 */
.L_x_246:
        /* <DEDUP_REMOVED lines=16> */
.L_x_274:
[----:B------:R-:W-:Y:S01]  /*c560*/  PRMT R0, RZ, 0x7610, R0 ;  /* 0x00007610ff007816 */ /* 0x000fe20000000000 */
[----:B------:R-:W-:Y:S06]  /*c570*/  BRA `(.L_x_247) ;  /* 0x00000000001c7947 */ /* 0x000fec0003800000 */
.L_x_271:
[----:B------:R-:W2:Y:S02]  /*c580*/  LDG.E.64 R2, desc[UR36][R2.64] ;  /* 0x0000002402027981 */ /* 0x000ea4000c1e1b00 */
[----:B--2---:R-:W0:Y:S02]  /*c590*/  I2F.U64 R0, R2 ;  /* 0x0000000200007312 */ /* 0x004e240000301000 */
[----:B0-----:R-:W-:Y:S01]  /*c5a0*/  F2FP.BF16.F32.PACK_AB R0, RZ, R0 ;  /* 0x00000000ff00723e */ /* 0x001fe200000010ff */
[----:B------:R-:W-:Y:S06]  /*c5b0*/  BRA `(.L_x_247) ;  /* 0x00000000000c7947 */ /* 0x000fec0003800000 */
.L_x_270:
[----:B------:R-:W2:Y:S02]  /*c5c0*/  LDG.E R2, desc[UR36][R2.64] ;  /* 0x0000002402027981 */ /* 0x000ea4000c1e1900 */
[----:B--2---:R-:W-:-:S04]  /*c5d0*/  I2FP.F32.U32 R0, R2 ;  /* 0x0000000200007245 */ /* 0x004fc80000201000 */
[----:B------:R-:W-:-:S07]  /*c5e0*/  F2FP.BF16.F32.PACK_AB R0, RZ, R0 ;  /* 0x00000000ff00723e */ /* 0x000fce00000010ff */
.L_x_247:
        /* <DEDUP_REMOVED lines=30> */
.L_x_278:
[----:B-1----:R-:W-:-:S06]  /*c7d0*/  IMAD.U32 R3, R3, 0x10000, RZ ;  /* 0x0001000003037824 */ /* 0x002fcc00078e00ff */
[----:B------:R-:W1:Y:S02]  /*c7e0*/  F2I.S64.TRUNC R2, R3 ;  /* 0x0000000300027311 */ /* 0x000e64000020d900 */
[----:B-1----:R1:W-:Y:S01]  /*c7f0*/  STG.E.U8 desc[UR36][R16.64], R2 ;  /* 0x0000000210007986 */ /* 0x0023e2000c101124 */
[----:B------:R-:W-:Y:S05]  /*c800*/  BRA `(.L_x_280) ;  /* 0x0000000c00847947 */ /* 0x000fea0003800000 */
.L_x_277:
        /* <DEDUP_REMOVED lines=10> */
.L_x_282:
[----:B-1----:R-:W-:-:S06]  /*c8b0*/  IMAD.U32 R3, R3, 0x10000, RZ ;  /* 0x0001000003037824 */ /* 0x002fcc00078e00ff */
[----:B------:R-:W1:Y:S02]  /*c8c0*/  F2I.FTZ.TRUNC.NTZ R3, R3 ;  /* 0x0000000300037305 */ /* 0x000e64000021f100 */
[----:B-1----:R1:W-:Y:S01]  /*c8d0*/  STG.E desc[UR36][R16.64], R3 ;  /* 0x0000000310007986 */ /* 0x0023e2000c101924 */
[----:B------:R-:W-:Y:S05]  /*c8e0*/  BRA `(.L_x_280) ;  /* 0x0000000c004c7947 */ /* 0x000fea0003800000 */
.L_x_281:
[----:B-1----:R-:W-:-:S06]  /*c8f0*/  IMAD.U32 R3, R3, 0x10000, RZ ;  /* 0x0001000003037824 */ /* 0x002fcc00078e00ff */
[----:B------:R-:W1:Y:S02]  /*c900*/  F2I.FTZ.TRUNC.NTZ R3, R3 ;  /* 0x0000000300037305 */ /* 0x000e64000021f100 */
[----:B-1----:R1:W-:Y:S01]  /*c910*/  STG.E.U16 desc[UR36][R16.64], R3 ;  /* 0x0000000310007986 */ /* 0x0023e2000c101524 */
[----:B------:R-:W-:Y:S05]  /*c920*/  BRA `(.L_x_280) ;  /* 0x0000000c003c7947 */ /* 0x000fea0003800000 */
.L_x_276:
        /* <DEDUP_REMOVED lines=9> */
.L_x_284:
[----:B01----:R-:W-:-:S05]  /*c9c0*/  IMAD.U32 R0, R3, 0x10000, RZ ;  /* 0x0001000003007824 */ /* 0x003fca00078e00ff */
[----:B------:R-:W-:-:S05]  /*c9d0*/  F2FP.F16.F32.PACK_AB R0, RZ, R0 ;  /* 0x00000000ff00723e */ /* 0x000fca00000000ff */
[----:B------:R0:W-:Y:S01]  /*c9e0*/  STG.E.U16 desc[UR36][R16.64], R0 ;  /* 0x0000000010007986 */ /* 0x0001e2000c101524 */
[----:B------:R-:W-:Y:S05]  /*c9f0*/  BRA `(.L_x_280) ;  /* 0x0000000c00087947 */ /* 0x000fea0003800000 */
.L_x_283:
        /* <DEDUP_REMOVED lines=10> */
.L_x_286:
[----:B-1----:R-:W-:-:S05]  /*caa0*/  IMAD.U32 R3, R3, 0x10000, RZ ;  /* 0x0001000003037824 */ /* 0x002fca00078e00ff */
[----:B------:R-:W-:-:S04]  /*cab0*/  F2FP.F16.F32.PACK_AB R3, RZ, R3 ;  /* 0x00000003ff03723e */ /* 0x000fc800000000ff */
[----:B------:R-:W-:-:S05]  /*cac0*/  PRMT R3, R3, 0x5410, RZ ;  /* 0x0000541003037816 */ /* 0x000fca00000000ff */
[----:B------:R1:W-:Y:S01]  /*cad0*/  STG.E desc[UR36][R16.64], R3 ;  /* 0x0000000310007986 */ /* 0x0003e2000c101924 */
[----:B------:R-:W-:Y:S05]  /*cae0*/  BRA `(.L_x_280) ;  /* 0x0000000800cc7947 */ /* 0x000fea0003800000 */
.L_x_285:
[----:B-1----:R-:W-:-:S04]  /*caf0*/  IMAD.U32 R2, R3, 0x10000, RZ ;  /* 0x0001000003027824 */ /* 0x002fc800078e00ff */
[----:B------:R-:W-:-:S06]  /*cb00*/  FMUL.FTZ R2, R2, 1 ;  /* 0x3f80000002027820 */ /* 0x000fcc0000410000 */
[----:B------:R-:W1:Y:S02]  /*cb10*/  F2F.F64.F32 R2, R2 ;  /* 0x0000000200027310 */ /* 0x000e640000201800 */
[----:B-1----:R1:W-:Y:S01]  /*cb20*/  STG.E.64 desc[UR36][R16.64], R2 ;  /* 0x0000000210007986 */ /* 0x0023e2000c101b24 */
[----:B------:R-:W-:Y:S05]  /*cb30*/  BRA `(.L_x_280) ;  /* 0x0000000800b87947 */ /* 0x000fea0003800000 */
.L_x_275:
        /* <DEDUP_REMOVED lines=13> */
.L_x_289:
[----:B-1----:R-:W-:Y:S01]  /*cc10*/  IMAD.U32 R3, R3, 0x10000, RZ ;  /* 0x0001000003037824 */ /* 0x002fe200078e00ff */
[----:B------:R-:W-:-:S03]  /*cc20*/  CS2R R6, SRZ ;  /* 0x0000000000067805 */ /* 0x000fc6000001ff00 */
[----:B------:R-:W-:-:S04]  /*cc30*/  FMUL.FTZ R3, R3, 1 ;  /* 0x3f80000003037820 */ /* 0x000fc80000410000 */
[----:B------:R-:W1:Y:S02]  /*cc40*/  F2F.F64.F32 R4, R3 ;  /* 0x0000000300047310 */ /* 0x000e640000201800 */
[----:B-1----:R1:W-:Y:S01]  /*cc50*/  STG.E.128 desc[UR36][R16.64], R4 ;  /* 0x0000000410007986 */ /* 0x0023e2000c101d24 */
[----:B------:R-:W-:Y:S05]  /*cc60*/  BRA `(.L_x_280) ;  /* 0x00000008006c7947 */ /* 0x000fea0003800000 */
.L_x_288:
        /* <DEDUP_REMOVED lines=21> */
.L_x_293:
[----:B------:R-:W-:Y:S05]  /*cdc0*/  BSYNC B0 ;  /* 0x0000000000007941 */ /* 0x000fea0003800000 */
.L_x_292:
[----:B------:R-:W-:-:S05]  /*cdd0*/  LOP3.LUT R3, R0, R3, RZ, 0xfc, !PT ;  /* 0x0000000300037212 */ /* 0x000fca00078efcff */
[----:B------:R0:W-:Y:S01]  /*cde0*/  STG.E.U8 desc[UR36][R16.64], R3 ;  /* 0x0000000310007986 */ /* 0x0001e2000c101124 */
[----:B------:R-:W-:Y:S05]  /*cdf0*/  BRA `(.L_x_280) ;  /* 0x0000000800087947 */ /* 0x000fea0003800000 */
.L_x_291:
        /* <DEDUP_REMOVED lines=13> */
.L_x_295:
[----:B0-----:R-:W-:Y:S01]  /*ced0*/  IMAD.MOV.U32 R0, RZ, RZ, 0x7f ;  /* 0x0000007fff007424 */ /* 0x001fe200078e00ff */
[----:B------:R-:W-:-:S04]  /*cee0*/  ISETP.GT.U32.AND P0, PT, R2, 0x7f800000, PT ;  /* 0x7f8000000200780c */ /* 0x000fc80003f04070 */
[----:B------:R-:W-:-:S09]  /*cef0*/  SEL R0, R0, 0x7c, P0 ;  /* 0x0000007c00007807 */ /* 0x000fd20000000000 */
.L_x_296:
[----:B------:R-:W-:Y:S05]  /*cf00*/  BSYNC B0 ;  /* 0x0000000000007941 */ /* 0x000fea0003800000 */
.L_x_294:
[----:B------:R-:W-:-:S04]  /*cf10*/  LOP3.LUT R2, R3, 0x80000000, RZ, 0xc0, !PT ;  /* 0x8000000003027812 */ /* 0x000fc800078ec0ff */
[----:B------:R-:W-:-:S04]  /*cf20*/  SHF.R.U32.HI R3, RZ, 0x18, R2 ;  /* 0x00000018ff037819 */ /* 0x000fc80000011602 */
[----:B------:R-:W-:-:S05]  /*cf30*/  LOP3.LUT R3, R0, R3, RZ, 0xfc, !PT ;  /* 0x0000000300037212 */ /* 0x000fca00078efcff */
[----:B------:R0:W-:Y:S01]  /*cf40*/  STG.E.U8 desc[UR36][R16.64], R3 ;  /* 0x0000000310007986 */ /* 0x0001e2000c101124 */
[----:B------:R-:W-:Y:S05]  /*cf50*/  BRA `(.L_x_280) ;  /* 0x0000000400b07947 */ /* 0x000fea0003800000 */
.L_x_290:
[----:B-1----:R1:W-:Y:S01]  /*cf60*/  STG.E.U16 desc[UR36][R16.64], R3 ;  /* 0x0000000310007986 */ /* 0x0023e2000c101524 */
[----:B------:R-:W-:Y:S05]  /*cf70*/  BRA `(.L_x_280) ;  /* 0x0000000400a87947 */ /* 0x000fea0003800000 */
.L_x_287:
        /* <DEDUP_REMOVED lines=12> */
.L_x_299:
        /* <DEDUP_REMOVED lines=17> */
.L_x_302:
[----:B------:R-:W-:-:S04]  /*d150*/  LOP3.LUT R2, R3, 0x80000000, RZ, 0xc0, !PT ;  /* 0x8000000003027812 */ /* 0x000fc800078ec0ff */
[----:B------:R-:W-:-:S04]  /*d160*/  SHF.R.U32.HI R3, RZ, 0x18, R2 ;  /* 0x00000018ff037819 */ /* 0x000fc80000011602 */
[----:B------:R-:W-:-:S04]  /*d170*/  LOP3.LUT R0, R0, R3, RZ, 0xfc, !PT ;  /* 0x0000000300007212 */ /* 0x000fc800078efcff */
[----:B------:R-:W-:-:S07]  /*d180*/  PRMT R8, R0, 0x7610, R8 ;  /* 0x0000761000087816 */ /* 0x000fce0000000008 */
.L_x_301:
[----:B------:R-:W-:Y:S05]  /*d190*/  BSYNC B0 ;  /* 0x0000000000007941 */ /* 0x000fea0003800000 */
.L_x_300:
[----:B------:R4:W-:Y:S01]  /*d1a0*/  STG.E.U8 desc[UR36][R16.64], R8 ;  /* 0x0000000810007986 */ /* 0x0009e2000c101124 */
[----:B------:R-:W-:Y:S05]  /*d1b0*/  BRA `(.L_x_280) ;  /* 0x0000000400187947 */ /* 0x000fea0003800000 */
.L_x_298:
        /* <DEDUP_REMOVED lines=17> */
.L_x_305:
[----:B------:R-:W-:-:S04]  /*d2d0*/  LOP3.LUT R2, R3, 0x80000000, RZ, 0xc0, !PT ;  /* 0x8000000003027812 */ /* 0x000fc800078ec0ff */
[----:B------:R-:W-:-:S04]  /*d2e0*/  SHF.R.U32.HI R3, RZ, 0x18, R2 ;  /* 0x00000018ff037819 */ /* 0x000fc80000011602 */
[----:B------:R-:W-:-:S04]  /*d2f0*/  LOP3.LUT R0, R0, R3, RZ, 0xfc, !PT ;  /* 0x0000000300007212 */ /* 0x000fc800078efcff */
[----:B------:R-:W-:-:S07]  /*d300*/  PRMT R8, R0, 0x7610, R8 ;  /* 0x0000761000087816 */ /* 0x000fce0000000008 */
.L_x_304:
[----:B------:R-:W-:Y:S05]  /*d310*/  BSYNC B0 ;  /* 0x0000000000007941 */ /* 0x000fea0003800000 */
.L_x_303:
[----:B------:R1:W-:Y:S01]  /*d320*/  STG.E.U8 desc[UR36][R16.64], R8 ;  /* 0x0000000810007986 */ /* 0x0003e2000c101124 */
[----:B------:R-:W-:Y:S05]  /*d330*/  BRA `(.L_x_280) ;  /* 0x0000000000b87947 */ /* 0x000fea0003800000 */
.L_x_297:
        /* <DEDUP_REMOVED lines=22> */
.L_x_279:
        /* <DEDUP_REMOVED lines=16> */
.L_x_308:
[----:B------:R-:W-:Y:S05]  /*d5a0*/  BRA `(.L_x_280) ;  /* 0x00000000001c7947 */ /* 0x000fea0003800000 */
.L_x_307:
[----:B-1----:R-:W-:-:S06]  /*d5b0*/  IMAD.U32 R3, R3, 0x10000, RZ ;  /* 0x0001000003037824 */ /* 0x002fcc00078e00ff */
[----:B------:R-:W1:Y:S02]  /*d5c0*/  F2I.U64.TRUNC R2, R3 ;  /* 0x0000000300027311 */ /* 0x000e64000020d800 */
[----:B-1----:R2:W-:Y:S01]  /*d5d0*/  STG.E.64 desc[UR36][R16.64], R2 ;  /* 0x0000000210007986 */ /* 0x0025e2000c101b24 */
[----:B------:R-:W-:Y:S05]  /*d5e0*/  BRA `(.L_x_280) ;  /* 0x00000000000c7947 */ /* 0x000fea0003800000 */
.L_x_306:
[----:B-1----:R-:W-:-:S06]  /*d5f0*/  IMAD.U32 R3, R3, 0x10000, RZ ;  /* 0x0001000003037824 */ /* 0x002fcc00078e00ff */
[----:B------:R-:W1:Y:S02]  /*d600*/  F2I.FTZ.U32.TRUNC.NTZ R3, R3 ;  /* 0x0000000300037305 */ /* 0x000e64000021f000 */
[----:B-1----:R1:W-:Y:S02]  /*d610*/  STG.E desc[UR36][R16.64], R3 ;  /* 0x0000000310007986 */ /* 0x0023e4000c101924 */
.L_x_280:
[----:B------:R-:W-:-:S07]  /*d620*/  VIADD R19, R19, 0x80 ;  /* 0x0000008013137836 */ /* 0x000fce0000000000 */
.L_x_207:
[----:B------:R-:W-:Y:S05]  /*d630*/  BSYNC B6 ;  /* 0x0000000000067941 */ /* 0x000fea0003800000 */
.L_x_206:
[----:B------:R-:W-:Y:S02]  /*d640*/  ULDC UR4, c[0x0][0x210] ;  /* 0x0000840000047ab9 */ /* 0x000fe40000000800 */
[----:B------:R-:W-:-:S13]  /*d650*/  ISETP.GE.AND P0, PT, R19, UR4, PT ;  /* 0x0000000413007c0c */ /* 0x000fda000bf06270 */
[----:B------:R-:W-:Y:S05]  /*d660*/  @P0 EXIT ;  /* 0x000000000000094d */ /* 0x000fea0003800000 */
        /* <DEDUP_REMOVED lines=354> */
.L_x_309:
        /* <DEDUP_REMOVED lines=23> */
.L_x_313:
[----:B------:R-:W2:Y:S02]  /*ee00*/  LDG.E.U8 R2, desc[UR36][R2.64] ;  /* 0x0000002402027981 */ /* 0x000ea4000c1e1100 */
[----:B--2---:R-:W-:-:S04]  /*ee10*/  I2FP.F32.U32 R0, R2 ;  /* 0x0000000200007245 */ /* 0x004fc80000201000 */
[----:B------:R-:W-:-:S04]  /*ee20*/  F2FP.BF16.F32.PACK_AB R0, RZ, R0 ;  /* 0x00000000ff00723e */ /* 0x000fc800000010ff */
[----:B------:R-:W-:Y:S01]  /*ee30*/  PRMT R19, R0, 0x7610, R19 ;  /* 0x0000761000137816 */ /* 0x000fe20000000013 */
[----:B------:R-:W-:Y:S06]  /*ee40*/  BRA `(.L_x_315) ;  /* 0x0000000c00c87947 */ /* 0x000fec0003800000 */
.L_x_312:
        /* <DEDUP_REMOVED lines=11> */
.L_x_317:
[----:B------:R-:W2:Y:S02]  /*ef00*/  LDG.E R2, desc[UR36][R2.64] ;  /* 0x0000002402027981 */ /* 0x000ea4000c1e1900 */
[----:B--2---:R-:W-:-:S04]  /*ef10*/  I2FP.F32.S32 R0, R2 ;  /* 0x0000000200007245 */ /* 0x004fc80000201400 */
[----:B------:R-:W-:-:S04]  /*ef20*/  F2FP.BF16.F32.PACK_AB R0, RZ, R0 ;  /* 0x00000000ff00723e */ /* 0x000fc800000010ff */
[----:B------:R-:W-:Y:S01]  /*ef30*/  PRMT R19, R0, 0x7610, R19 ;  /* 0x0000761000137816 */ /* 0x000fe20000000013 */
[----:B------:R-:W-:Y:S06]  /*ef40*/  BRA `(.L_x_315) ;  /* 0x0000000c00887947 */ /* 0x000fec0003800000 */
.L_x_316:
[----:B------:R-:W2:Y:S02]  /*ef50*/  LDG.E.U16 R2, desc[UR36][R2.64] ;  /* 0x0000002402027981 */ /* 0x000ea4000c1e1500 */
[----:B--2---:R-:W0:Y:S02]  /*ef60*/  I2F.S16 R0, R2 ;  /* 0x0000000200007306 */ /* 0x004e240000101400 */
[----:B0-----:R-:W-:-:S04]  /*ef70*/  F2FP.BF16.F32.PACK_AB R0, RZ, R0 ;  /* 0x00000000ff00723e */ /* 0x001fc800000010ff */
[----:B------:R-:W-:Y:S01]  /*ef80*/  PRMT R19, R0, 0x7610, R19 ;  /* 0x0000761000137816 */ /* 0x000fe20000000013 */
[----:B------:R-:W-:Y:S06]  /*ef90*/  BRA `(.L_x_315) ;  /* 0x0000000c00747947 */ /* 0x000fec0003800000 */
.L_x_311:
        /* <DEDUP_REMOVED lines=9> */
.L_x_319:
[----:B------:R-:W2:Y:S02]  /*f030*/  LDG.E.U16 R0, desc[UR36][R2.64] ;  /* 0x0000002402007981 */ /* 0x000ea4000c1e1500 */
[----:B--2---:R-:W-:-:S05]  /*f040*/  HADD2.F32 R0, -RZ, R0.H0_H0 ;  /* 0x20000000ff007230 */ /* 0x004fca0000004100 */
[----:B------:R-:W-:-:S04]  /*f050*/  F2FP.BF16.F32.PACK_AB R0, RZ, R0 ;  /* 0x00000000ff00723e */ /* 0x000fc800000010ff */
[----:B------:R-:W-:Y:S01]  /*f060*/  PRMT R19, R0, 0x7610, R19 ;  /* 0x0000761000137816 */ /* 0x000fe20000000013 */
[----:B------:R-:W-:Y:S06]  /*f070*/  BRA `(.L_x_315) ;  /* 0x0000000c003c7947 */ /* 0x000fec0003800000 */
.L_x_318:
        /* <DEDUP_REMOVED lines=9> */
.L_x_321:
[----:B------:R-:W2:Y:S02]  /*f110*/  LDG.E.U16 R2, desc[UR36][R2.64] ;  /* 0x0000002402027981 */ /* 0x000ea4000c1e1500 */
[----:B--2---:R-:W-:-:S05]  /*f120*/  HADD2.F32 R0, -RZ, R2.H0_H0 ;  /* 0x20000002ff007230 */ /* 0x004fca0000004100 */
[----:B------:R-:W-:-:S04]  /*f130*/  F2FP.BF16.F32.PACK_AB R0, RZ, R0 ;  /* 0x00000000ff00723e */ /* 0x000fc800000010ff */
[----:B------:R-:W-:Y:S01]  /*f140*/  PRMT R19, R0, 0x7610, R19 ;  /* 0x0000761000137816 */ /* 0x000fe20000000013 */
[----:B------:R-:W-:Y:S06]  /*f150*/  BRA `(.L_x_315) ;  /* 0x0000000c00047947 */ /* 0x000fec0003800000 */
.L_x_320:
        /* <DEDUP_REMOVED lines=9> */
.L_x_310:
        /* <DEDUP_REMOVED lines=14> */
.L_x_324:
        /* <DEDUP_REMOVED lines=9> */
.L_x_323:
        /* <DEDUP_REMOVED lines=28> */
.L_x_326:
        /* <DEDUP_REMOVED lines=15> */
.L_x_325:
[----:B------:R0:W5:Y:S01]  /*f610*/  LDG.E.U16 R19, desc[UR36][R2.64] ;  /* 0x0000002402137981 */ /* 0x000162000c1e1500 */
[----:B------:R-:W-:Y:S05]  /*f620*/  BRA `(.L_x_315) ;  /* 0x0000000400d07947 */ /* 0x000fea0003800000 */
.L_x_322:
        /* <DEDUP_REMOVED lines=13> */
.L_x_329:
        /* <DEDUP_REMOVED lines=21> */
.L_x_333:
[----:B------:R-:W-:Y:S05]  /*f850*/  BSYNC B1 ;  /* 0x0000000000017941 */ /* 0x000fea0003800000 */
.L_x_332:
[----:B------:R-:W-:Y:S01]  /*f860*/  LEA R3, R0, 0x3b800000, 0x17 ;  /* 0x3b80000000037811 */ /* 0x000fe200078eb8ff */
[----:B------:R-:W-:-:S05]  /*f870*/  IMAD.SHL.U32 R0, R2, 0x100000, RZ ;  /* 0x0010000002007824 */ /* 0x000fca00078e00ff */
[----:B------:R-:W-:-:S07]  /*f880*/  LOP3.LUT R0, R3, R0, R4, 0xfe, !PT ;  /* 0x0000000003007212 */ /* 0x000fce00078efe04 */
.L_x_331:
[----:B------:R-:W-:Y:S05]  /*f890*/  BSYNC B0 ;  /* 0x0000000000007941 */ /* 0x000fea0003800000 */
.L_x_330:
[----:B------:R-:W-:-:S04]  /*f8a0*/  F2FP.BF16.F32.PACK_AB R0, RZ, R0 ;  /* 0x00000000ff00723e */ /* 0x000fc800000010ff */
[----:B------:R-:W-:Y:S01]  /*f8b0*/  PRMT R19, R0, 0x7610, R19 ;  /* 0x0000761000137816 */ /* 0x000fe20000000013 */
[----:B------:R-:W-:Y:S06]  /*f8c0*/  BRA `(.L_x_315) ;  /* 0x0000000400287947 */ /* 0x000fec0003800000 */
.L_x_328:
        /* <DEDUP_REMOVED lines=21> */
.L_x_337:
[----:B------:R-:W-:Y:S05]  /*fa20*/  BSYNC B1 ;  /* 0x0000000000017941 */ /* 0x000fea0003800000 */
.L_x_336:
[----:B------:R-:W-:Y:S01]  /*fa30*/  LEA R3, R0, 0x37800000, 0x17 ;  /* 0x3780000000037811 */ /* 0x000fe200078eb8ff */
[----:B------:R-:W-:-:S05]  /*fa40*/  IMAD.SHL.U32 R0, R2, 0x200000, RZ ;  /* 0x0020000002007824 */ /* 0x000fca00078e00ff */
[----:B------:R-:W-:-:S07]  /*fa50*/  LOP3.LUT R0, R3, R0, R4, 0xfe, !PT ;  /* 0x0000000003007212 */ /* 0x000fce00078efe04 */
.L_x_335:
[----:B------:R-:W-:Y:S05]  /*fa60*/  BSYNC B0 ;  /* 0x0000000000007941 */ /* 0x000fea0003800000 */
.L_x_334:
[----:B------:R-:W-:-:S04]  /*fa70*/  F2FP.BF16.F32.PACK_AB R0, RZ, R0 ;  /* 0x00000000ff00723e */ /* 0x000fc800000010ff */
[----:B------:R-:W-:Y:S01]  /*fa80*/  PRMT R19, R0, 0x7610, R19 ;  /* 0x0000761000137816 */ /* 0x000fe20000000013 */
[----:B------:R-:W-:Y:S06]  /*fa90*/  BRA `(.L_x_315) ;  /* 0x0000000000b47947 */ /* 0x000fec0003800000 */
.L_x_327:
        /* <DEDUP_REMOVED lines=14> */
.L_x_341:
[----:B------:R-:W-:Y:S05]  /*fb80*/  BSYNC B0 ;  /* 0x0000000000007941 */ /* 0x000fea0003800000 */
.L_x_340:
[----:B------:R-:W-:-:S04]  /*fb90*/  F2FP.BF16.F32.PACK_AB R0, RZ, R0 ;  /* 0x00000000ff00723e */ /* 0x000fc800000010ff */
[----:B------:R-:W-:Y:S01]  /*fba0*/  PRMT R19, R0, 0x7610, R19 ;  /* 0x0000761000137816 */ /* 0x000fe20000000013 */
[----:B------:R-:W-:Y:S06]  /*fbb0*/  BRA `(.L_x_315) ;  /* 0x00000000006c7947 */ /* 0x000fec0003800000 */
.L_x_314:
        /* <DEDUP_REMOVED lines=16> */
.L_x_342:
[----:B------:R-:W-:Y:S01]  /*fcc0*/  PRMT R19, RZ, 0x7610, R19 ;  /* 0x00007610ff137816 */ /* 0x000fe20000000013 */
[----:B------:R-:W-:Y:S06]  /*fcd0*/  BRA `(.L_x_315) ;  /* 0x0000000000247947 */ /* 0x000fec0003800000 */
.L_x_339:
[----:B------:R-:W2:Y:S02]  /*fce0*/  LDG.E.64 R2, desc[UR36][R2.64] ;  /* 0x0000002402027981 */ /* 0x000ea4000c1e1b00 */
[----:B--2---:R-:W0:Y:S02]  /*fcf0*/  I2F.U64 R0, R2 ;  /* 0x0000000200007312 */ /* 0x004e240000301000 */
[----:B0-----:R-:W-:-:S04]  /*fd00*/  F2FP.BF16.F32.PACK_AB R0, RZ, R0 ;  /* 0x00000000ff00723e */ /* 0x001fc800000010ff */
[----:B------:R-:W-:Y:S01]  /*fd10*/  PRMT R19, R0, 0x7610, R19 ;  /* 0x0000761000137816 */ /* 0x000fe20000000013 */
[----:B------:R-:W-:Y:S06]  /*fd20*/  BRA `(.L_x_315) ;  /* 0x0000000000107947 */ /* 0x000fec0003800000 */
.L_x_338:
[----:B------:R-:W2:Y:S02]  /*fd30*/  LDG.E R2, desc[UR36][R2.64] ;  /* 0x0000002402027981 */ /* 0x000ea4000c1e1900 */
[----:B--2---:R-:W-:-:S04]  /*fd40*/  I2FP.F32.U32 R0, R2 ;  /* 0x0000000200007245 */ /* 0x004fc80000201000 */
[----:B------:R-:W-:-:S04]  /*fd50*/  F2FP.BF16.F32.PACK_AB R0, RZ, R0 ;  /* 0x00000000ff00723e */ /* 0x000fc800000010ff */
[----:B------:R-:W-:-:S07]  /*fd60*/  PRMT R19, R0, 0x7610, R19 ;  /* 0x0000761000137816 */ /* 0x000fce0000000013 */
.L_x_315:
        /* <DEDUP_REMOVED lines=19> */
.L_x_346:
[----:B------:R-:W2:Y:S02]  /*fea0*/  LDG.E.U8 R2, desc[UR36][R2.64] ;  /* 0x0000002402027981 */ /* 0x000ea4000c1e1100 */
[----:B--2---:R-:W-:-:S04]  /*feb0*/  I2FP.F32.U32 R0, R2 ;  /* 0x0000000200007245 */ /* 0x004fc80000201000 */
[----:B------:R-:W-:Y:S01]  /*fec0*/  F2FP.BF16.F32.PACK_AB R0, RZ, R0 ;  /* 0x00000000ff00723e */ /* 0x000fe200000010ff */
[----:B------:R-:W-:Y:S06]  /*fed0*/  BRA `(.L_x_348) ;  /* 0x0000000c00907947 */ /* 0x000fec0003800000 */
.L_x_345:
        /* <DEDUP_REMOVED lines=10> */
.L_x_350:
[----:B------:R-:W2:Y:S02]  /*ff80*/  LDG.E R2, desc[UR36][R2.64] ;  /* 0x0000002402027981 */ /* 0x000ea4000c1e1900 */
[----:B--2---:R-:W-:-:S04]  /*ff90*/  I2FP.F32.S32 R0, R2 ;  /* 0x0000000200007245 */ /* 0x004fc80000201400 */
[----:B------:R-:W-:Y:S01]  /*ffa0*/  F2FP.BF16.F32.PACK_AB R0, RZ, R0 ;  /* 0x00000000ff00723e */ /* 0x000fe200000010ff */
[----:B------:R-:W-:Y:S06]  /*ffb0*/  BRA `(.L_x_348) ;  /* 0x0000000c00587947 */ /* 0x000fec0003800000 */
.L_x_349:
[----:B------:R-:W2:Y:S02]  /*ffc0*/  LDG.E.U16 R2, desc[UR36][R2.64] ;  /* 0x0000002402027981 */ /* 0x000ea4000c1e1500 */
[----:B--2---:R-:W0:Y:S02]  /*ffd0*/  I2F.S16 R0, R2 ;  /* 0x0000000200007306 */ /* 0x004e240000101400 */
[----:B0-----:R-:W-:Y:S01]  /*ffe0*/  F2FP.BF16.F32.PACK_AB R0, RZ, R0 ;  /* 0x00000000ff00723e */ /* 0x001fe200000010ff */
[----:B------:R-:W-:Y:S06]  /*fff0*/  BRA `(.L_x_348) ;  /* 0x0000000c00487947 */ /* 0x000fec0003800000 */
.L_x_344:
        /* <DEDUP_REMOVED lines=9> */
.L_x_352:
[----:B------:R-:W2:Y:S02]  /*10090*/  LDG.E.U16 R0, desc[UR36][R2.64] ;  /* 0x0000002402007981 */ /* 0x000ea4000c1e1500 */
[----:B--2---:R-:W-:-:S05]  /*100a0*/  HADD2.F32 R0, -RZ, R0.H0_H0 ;  /* 0x20000000ff007230 */ /* 0x004fca0000004100 */
[----:B------:R-:W-:Y:S01]  /*100b0*/  F2FP.BF16.F32.PACK_AB R0, RZ, R0 ;  /* 0x00000000ff00723e */ /* 0x000fe200000010ff */
[----:B------:R-:W-:Y:S06]  /*100c0*/  BRA `(.L_x_348) ;  /* 0x0000000c00147947 */ /* 0x000fec0003800000 */
.L_x_351:
        /* <DEDUP_REMOVED lines=9> */
.L_x_354:
[----:B------:R-:W2:Y:S02]  /*10160*/  LDG.E.U16 R2, desc[UR36][R2.64] ;  /* 0x0000002402027981 */ /* 0x000ea4000c1e1500 */
[----:B--2---:R-:W-:-:S05]  /*10170*/  HADD2.F32 R0, -RZ, R2.H0_H0 ;  /* 0x20000002ff007230 */ /* 0x004fca0000004100 */
[----:B------:R-:W-:Y:S01]  /*10180*/  F2FP.BF16.F32.PACK_AB R0, RZ, R0 ;  /* 0x00000000ff00723e */ /* 0x000fe200000010ff */
[----:B------:R-:W-:Y:S06]  /*10190*/  BRA `(.L_x_348) ;  /* 0x0000000800e07947 */ /* 0x000fec0003800000 */
.L_x_353:
        /* <DEDUP_REMOVED lines=8> */
.L_x_343:
        /* <DEDUP_REMOVED lines=13> */
.L_x_357:
        /* <DEDUP_REMOVED lines=8> */
.L_x_356:
        /* <DEDUP_REMOVED lines=28> */
.L_x_359:
        /* <DEDUP_REMOVED lines=15> */
.L_x_358:
[----:B------:R0:W5:Y:S01]  /*10620*/  LDG.E.U16 R0, desc[UR36][R2.64] ;  /* 0x0000002402007981 */ /* 0x000162000c1e1500 */
[----:B------:R-:W-:Y:S05]  /*10630*/  BRA `(.L_x_348) ;  /* 0x0000000400b87947 */ /* 0x000fea0003800000 */
.L_x_355:
        /* <DEDUP_REMOVED lines=12> */
.L_x_362:
        /* <DEDUP_REMOVED lines=21> */
.L_x_366:
[----:B------:R-:W-:Y:S05]  /*10850*/  BSYNC B1 ;  /* 0x0000000000017941 */ /* 0x000fea0003800000 */
.L_x_365:
[----:B------:R-:W-:Y:S01]  /*10860*/  LEA R3, R0, 0x3b800000, 0x17 ;  /* 0x3b80000000037811 */ /* 0x000fe200078eb8ff */
[----:B------:R-:W-:-:S05]  /*10870*/  IMAD.SHL.U32 R0, R2, 0x100000, RZ ;  /* 0x0010000002007824 */ /* 0x000fca00078e00ff */
[----:B------:R-:W-:-:S07]  /*10880*/  LOP3.LUT R0, R3, R0, R4, 0xfe, !PT ;  /* 0x0000000003007212 */ /* 0x000fce00078efe04 */
.L_x_364:
[----:B------:R-:W-:Y:S05]  /*10890*/  BSYNC B0 ;  /* 0x0000000000007941 */ /* 0x000fea0003800000 */
.L_x_363:
[----:B------:R-:W-:Y:S01]  /*108a0*/  F2FP.BF16.F32.PACK_AB R0, RZ, R0 ;  /* 0x00000000ff00723e */ /* 0x000fe200000010ff */
[----:B------:R-:W-:Y:S06]  /*108b0*/  BRA `(.L_x_348) ;  /* 0x0000000400187947 */ /* 0x000fec0003800000 */
.L_x_361:
        /* <DEDUP_REMOVED lines=21> */
.L_x_370:
[----:B------:R-:W-:Y:S05]  /*10a10*/  BSYNC B1 ;  /* 0x0000000000017941 */ /* 0x000fea0003800000 */
.L_x_369:
[----:B------:R-:W-:Y:S01]  /*10a20*/  LEA R3, R0, 0x37800000, 0x17 ;  /* 0x3780000000037811 */ /* 0x000fe200078eb8ff */
[----:B------:R-:W-:-:S05]  /*10a30*/  IMAD.SHL.U32 R0, R2, 0x200000, RZ ;  /* 0x0020000002007824 */ /* 0x000fca00078e00ff */
[----:B------:R-:W-:-:S07]  /*10a40*/  LOP3.LUT R0, R3, R0, R4, 0xfe, !PT ;  /* 0x0000000003007212 */ /* 0x000fce00078efe04 */
.L_x_368:
[----:B------:R-:W-:Y:S05]  /*10a50*/  BSYNC B0 ;  /* 0x0000000000007941 */ /* 0x000fea0003800000 */
.L_x_367:
[----:B------:R-:W-:Y:S01]  /*10a60*/  F2FP.BF16.F32.PACK_AB R0, RZ, R0 ;  /* 0x00000000ff00723e */ /* 0x000fe200000010ff */
[----:B------:R-:W-:Y:S06]  /*10a70*/  BRA `(.L_x_348) ;  /* 0x0000000000a87947 */ /* 0x000fec0003800000 */
.L_x_360:
        /* <DEDUP_REMOVED lines=14> */
.L_x_374:
[----:B------:R-:W-:Y:S05]  /*10b60*/  BSYNC B0 ;  /* 0x0000000000007941 */ /* 0x000fea0003800000 */
.L_x_373:
[----:B------:R-:W-:Y:S01]  /*10b70*/  F2FP.BF16.F32.PACK_AB R0, RZ, R0 ;  /* 0x00000000ff00723e */ /* 0x000fe200000010ff */
[----:B------:R-:W-:Y:S06]  /*10b80*/  BRA `(.L_x_348) ;  /* 0x0000000000647947 */ /* 0x000fec0003800000 */
.L_x_347:
        /* <DEDUP_REMOVED lines=16> */
.L_x_375:
[----:B------:R-:W-:Y:S01]  /*10c90*/  PRMT R0, RZ, 0x7610, R0 ;  /* 0x00007610ff007816 */ /* 0x000fe20000000000 */
[----:B------:R-:W-:Y:S06]  /*10ca0*/  BRA `(.L_x_348) ;  /* 0x00000000001c7947 */ /* 0x000fec0003800000 */
.L_x_372:
[----:B------:R-:W2:Y:S02]  /*10cb0*/  LDG.E.64 R2, desc[UR36][R2.64] ;  /* 0x0000002402027981 */ /* 0x000ea4000c1e1b00 */
[----:B--2---:R-:W0:Y:S02]  /*10cc0*/  I2F.U64 R0, R2 ;  /* 0x0000000200007312 */ /* 0x004e240000301000 */
[----:B0-----:R-:W-:Y:S01]  /*10cd0*/  F2FP.BF16.F32.PACK_AB R0, RZ, R0 ;  /* 0x00000000ff00723e */ /* 0x001fe200000010ff */
[----:B------:R-:W-:Y:S06]  /*10ce0*/  BRA `(.L_x_348) ;  /* 0x00000000000c7947 */ /* 0x000fec0003800000 */
.L_x_371:
[----:B------:R-:W2:Y:S02]  /*10cf0*/  LDG.E R2, desc[UR36][R2.64] ;  /* 0x0000002402027981 */ /* 0x000ea4000c1e1900 */
[----:B--2---:R-:W-:-:S04]  /*10d00*/  I2FP.F32.U32 R0, R2 ;  /* 0x0000000200007245 */ /* 0x004fc80000201000 */
[----:B------:R-:W-:-:S07]  /*10d10*/  F2FP.BF16.F32.PACK_AB R0, RZ, R0 ;  /* 0x00000000ff00723e */ /* 0x000fce00000010ff */
.L_x_348:
        /* <DEDUP_REMOVED lines=28> */
[----:B0-----:R-:W-:Y:S01]  /*10ee0*/  STG.E.U8 desc[UR36][R16.64], R3 ;  /* 0x0000000310007986 */ /* 0x001fe2000c101124 */
[----:B------:R-:W-:Y:S05]  /*10ef0*/  EXIT ;  /* 0x000000000000794d */ /* 0x000fea0003800000 */
.L_x_379:
[----:B-1----:R-:W-:-:S06]  /*10f00*/  IMAD.U32 R3, R3, 0x10000, RZ ;  /* 0x0001000003037824 */ /* 0x002fcc00078e00ff */
[----:B------:R-:W0:Y:S02]  /*10f10*/  F2I.S64.TRUNC R2, R3 ;  /* 0x0000000300027311 */ /* 0x000e24000020d900 */
[----:B0-----:R-:W-:Y:S01]  /*10f20*/  STG.E.U8 desc[UR36][R16.64], R2 ;  /* 0x0000000210007986 */ /* 0x001fe2000c101124 */
[----:B------:R-:W-:Y:S05]  /*10f30*/  EXIT ;  /* 0x000000000000794d */ /* 0x000fea0003800000 */
.L_x_378:
        /* <DEDUP_REMOVED lines=8> */
[----:B0-----:R-:W-:Y:S01]  /*10fc0*/  STG.E.64 desc[UR36][R16.64], R2 ;  /* 0x0000000210007986 */ /* 0x001fe2000c101b24 */
[----:B------:R-:W-:Y:S05]  /*10fd0*/  EXIT ;  /* 0x000000000000794d */ /* 0x000fea0003800000 */
.L_x_382:
[----:B-1----:R-:W-:-:S06]  /*10fe0*/  IMAD.U32 R3, R3, 0x10000, RZ ;  /* 0x0001000003037824 */ /* 0x002fcc00078e00ff */
[----:B------:R-:W0:Y:S02]  /*10ff0*/  F2I.FTZ.TRUNC.NTZ R3, R3 ;  /* 0x0000000300037305 */ /* 0x000e24000021f100 */
[----:B0-----:R-:W-:Y:S01]  /*11000*/  STG.E desc[UR36][R16.64], R3 ;  /* 0x0000000310007986 */ /* 0x001fe2000c101924 */
[----:B------:R-:W-:Y:S05]  /*11010*/  EXIT ;  /* 0x000000000000794d */ /* 0x000fea0003800000 */
.L_x_381:
[----:B-1----:R-:W-:-:S06]  /*11020*/  IMAD.U32 R3, R3, 0x10000, RZ ;  /* 0x0001000003037824 */ /* 0x002fcc00078e00ff */
[----:B------:R-:W0:Y:S02]  /*11030*/  F2I.FTZ.TRUNC.NTZ R3, R3 ;  /* 0x0000000300037305 */ /* 0x000e24000021f100 */
[----:B0-----:R-:W-:Y:S01]  /*11040*/  STG.E.U16 desc[UR36][R16.64], R3 ;  /* 0x0000000310007986 */ /* 0x001fe2000c101524 */
[----:B------:R-:W-:Y:S05]  /*11050*/  EXIT ;  /* 0x000000000000794d */ /* 0x000fea0003800000 */
.L_x_377:
[----:B------:R-:W-:-:S13]  /*11060*/  ISETP.GT.AND P0, PT, R2, 0x6, PT ;  /* 0x000000060200780c */ /* 0x000fda0003f04270 */
[----:B------:R-:W-:Y:S05]  /*11070*/  @P0 BRA `(.L_x_383) ;  /* 0x00000000002c0947 */ /* 0x000fea0003800000 */
[----:B------:R-:W-:-:S13]  /*11080*/  ISETP.NE.AND P0, PT, R2, 0x5, PT ;  /* 0x000000050200780c */ /* 0x000fda0003f05270 */
[----:B------:R-:W-:Y:S05]  /*11090*/  @!P0 BRA `(.L_x_384) ;  /* 0x0000000000148947 */ /* 0x000fea0003800000 */
[----:B------:R-:W-:-:S13]  /*110a0*/  ISETP.NE.AND P0, PT, R2, 0x6, PT ;  /* 0x000000060200780c */ /* 0x000fda0003f05270 */
[----:B------:R-:W-:Y:S05]  /*110b0*/  @P0 BRA `(.L_x_380) ;  /* 0x0000000800c40947 */ /* 0x000fea0003800000 */
[----:B-1----:R-:W-:-:S05]  /*110c0*/  IMAD.U32 R3, R3, 0x10000, RZ ;  /* 0x0001000003037824 */ /* 0x002fca00078e00ff */
[----:B------:R-:W-:Y:S01]  /*110d0*/  STG.E desc[UR36][R16.64], R3 ;  /* 0x0000000310007986 */ /* 0x000fe2000c101924 */
[----:B------:R-:W-:Y:S05]  /*110e0*/  EXIT ;  /* 0x000000000000794d */ /* 0x000fea0003800000 */
.L_x_384:
[----:B-1----:R-:W-:-:S05]  /*110f0*/  IMAD.U32 R0, R3, 0x10000, RZ ;  /* 0x0001000003007824 */ /* 0x002fca00078e00ff */
[----:B------:R-:W-:-:S05]  /*11100*/  F2FP.F16.F32.PACK_AB R0, RZ, R0 ;  /* 0x00000000ff00723e */ /* 0x000fca00000000ff */
[----:B------:R-:W-:Y:S01]  /*11110*/  STG.E.U16 desc[UR36][R16.64], R0 ;  /* 0x0000000010007986 */ /* 0x000fe2000c101524 */
[----:B------:R-:W-:Y:S05]  /*11120*/  EXIT ;  /* 0x000000000000794d */ /* 0x000fea0003800000 */
.L_x_383:
        /* <DEDUP_REMOVED lines=8> */
[----:B------:R-:W-:Y:S01]  /*111b0*/  STG.E.64 desc[UR36][R16.64], R2 ;  /* 0x0000000210007986 */ /* 0x000fe2000c101b24 */
[----:B------:R-:W-:Y:S05]  /*111c0*/  EXIT ;  /* 0x000000000000794d */ /* 0x000fea0003800000 */
.L_x_386:
[----:B-1----:R-:W-:-:S05]  /*111d0*/  IMAD.U32 R3, R3, 0x10000, RZ ;  /* 0x0001000003037824 */ /* 0x002fca00078e00ff */
[----:B------:R-:W-:-:S04]  /*111e0*/  F2FP.F16.F32.PACK_AB R3, RZ, R3 ;  /* 0x00000003ff03723e */ /* 0x000fc800000000ff */
[----:B------:R-:W-:-:S05]  /*111f0*/  PRMT R3, R3, 0x5410, RZ ;  /* 0x0000541003037816 */ /* 0x000fca00000000ff */
[----:B------:R-:W-:Y:S01]  /*11200*/  STG.E desc[UR36][R16.64], R3 ;  /* 0x0000000310007986 */ /* 0x000fe2000c101924 */
[----:B------:R-:W-:Y:S05]  /*11210*/  EXIT ;  /* 0x000000000000794d */ /* 0x000fea0003800000 */
.L_x_385:
[----:B-1----:R-:W-:-:S04]  /*11220*/  IMAD.U32 R2, R3, 0x10000, RZ ;  /* 0x0001000003027824 */ /* 0x002fc800078e00ff */
[----:B------:R-:W-:-:S06]  /*11230*/  FMUL.FTZ R2, R2, 1 ;  /* 0x3f80000002027820 */ /* 0x000fcc0000410000 */
[----:B------:R-:W0:Y:S02]  /*11240*/  F2F.F64.F32 R2, R2 ;  /* 0x0000000200027310 */ /* 0x000e240000201800 */
[----:B0-----:R-:W-:Y:S01]  /*11250*/  STG.E.64 desc[UR36][R16.64], R2 ;  /* 0x0000000210007986 */ /* 0x001fe2000c101b24 */
[----:B------:R-:W-:Y:S05]  /*11260*/  EXIT ;  /* 0x000000000000794d */ /* 0x000fea0003800000 */
.L_x_376:
        /* <DEDUP_REMOVED lines=11> */
[----:B------:R-:W-:Y:S01]  /*11320*/  STG.E.U8 desc[UR36][R16.64], R3 ;  /* 0x0000000310007986 */ /* 0x000fe2000c101124 */
[----:B------:R-:W-:Y:S05]  /*11330*/  EXIT ;  /* 0x000000000000794d */ /* 0x000fea0003800000 */
.L_x_389:
[----:B-1----:R-:W-:Y:S01]  /*11340*/  IMAD.U32 R3, R3, 0x10000, RZ ;  /* 0x0001000003037824 */ /* 0x002fe200078e00ff */
[----:B------:R-:W-:-:S03]  /*11350*/  CS2R R6, SRZ ;  /* 0x0000000000067805 */ /* 0x000fc6000001ff00 */
[----:B------:R-:W-:-:S04]  /*11360*/  FMUL.FTZ R3, R3, 1 ;  /* 0x3f80000003037820 */ /* 0x000fc80000410000 */
[----:B------:R-:W0:Y:S02]  /*11370*/  F2F.F64.F32 R4, R3 ;  /* 0x0000000300047310 */ /* 0x000e240000201800 */
[----:B0-----:R-:W-:Y:S01]  /*11380*/  STG.E.128 desc[UR36][R16.64], R4 ;  /* 0x0000000410007986 */ /* 0x001fe2000c101d24 */
[----:B------:R-:W-:Y:S05]  /*11390*/  EXIT ;  /* 0x000000000000794d */ /* 0x000fea0003800000 */
.L_x_388:
        /* <DEDUP_REMOVED lines=21> */
.L_x_393:
[----:B------:R-:W-:Y:S05]  /*114f0*/  BSYNC B0 ;  /* 0x0000000000007941 */ /* 0x000fea0003800000 */
.L_x_392:
[----:B------:R-:W-:-:S05]  /*11500*/  LOP3.LUT R3, R0, R3, RZ, 0xfc, !PT ;  /* 0x0000000300037212 */ /* 0x000fca00078efcff */
[----:B------:R-:W-:Y:S01]  /*11510*/  STG.E.U8 desc[UR36][R16.64], R3 ;  /* 0x0000000310007986 */ /* 0x000fe2000c101124 */
[----:B------:R-:W-:Y:S05]  /*11520*/  EXIT ;  /* 0x000000000000794d */ /* 0x000fea0003800000 */
.L_x_391:
        /* <DEDUP_REMOVED lines=13> */
.L_x_395:
[----:B------:R-:W-:Y:S01]  /*11600*/  IMAD.MOV.U32 R0, RZ, RZ, 0x7f ;  /* 0x0000007fff007424 */ /* 0x000fe200078e00ff */
[----:B------:R-:W-:-:S04]  /*11610*/  ISETP.GT.U32.AND P0, PT, R2, 0x7f800000, PT ;  /* 0x7f8000000200780c */ /* 0x000fc80003f04070 */
[----:B------:R-:W-:-:S09]  /*11620*/  SEL R0, R0, 0x7c, P0 ;  /* 0x0000007c00007807 */ /* 0x000fd20000000000 */
.L_x_396:
[----:B------:R-:W-:Y:S05]  /*11630*/  BSYNC B0 ;  /* 0x0000000000007941 */ /* 0x000fea0003800000 */
.L_x_394:
[----:B------:R-:W-:-:S04]  /*11640*/  LOP3.LUT R2, R3, 0x80000000, RZ, 0xc0, !PT ;  /* 0x8000000003027812 */ /* 0x000fc800078ec0ff */
[----:B------:R-:W-:-:S04]  /*11650*/  SHF.R.U32.HI R3, RZ, 0x18, R2 ;  /* 0x00000018ff037819 */ /* 0x000fc80000011602 */
[----:B------:R-:W-:-:S05]  /*11660*/  LOP3.LUT R3, R0, R3, RZ, 0xfc, !PT ;  /* 0x0000000300037212 */ /* 0x000fca00078efcff */
[----:B------:R-:W-:Y:S01]  /*11670*/  STG.E.U8 desc[UR36][R16.64], R3 ;  /* 0x0000000310007986 */ /* 0x000fe2000c101124 */
[----:B------:R-:W-:Y:S05]  /*11680*/  EXIT ;  /* 0x000000000000794d */ /* 0x000fea0003800000 */
.L_x_390:
[----:B-1----:R-:W-:Y:S01]  /*11690*/  STG.E.U16 desc[UR36][R16.64], R3 ;  /* 0x0000000310007986 */ /* 0x002fe2000c101524 */
[----:B------:R-:W-:Y:S05]  /*116a0*/  EXIT ;  /* 0x000000000000794d */ /* 0x000fea0003800000 */
.L_x_387:
        /* <DEDUP_REMOVED lines=10> */
[----:B0-----:R-:W-:Y:S01]  /*11750*/  STG.E.U16 desc[UR36][R16.64], R3 ;  /* 0x0000000310007986 */ /* 0x001fe2000c101524 */
[----:B------:R-:W-:Y:S05]  /*11760*/  EXIT ;  /* 0x000000000000794d */ /* 0x000fea0003800000 */
.L_x_399:
        /* <DEDUP_REMOVED lines=17> */
.L_x_402:
[----:B------:R-:W-:-:S04]  /*11880*/  LOP3.LUT R2, R3, 0x80000000, RZ, 0xc0, !PT ;  /* 0x8000000003027812 */ /* 0x000fc800078ec0ff */
[----:B------:R-:W-:-:S04]  /*11890*/  SHF.R.U32.HI R3, RZ, 0x18, R2 ;  /* 0x00000018ff037819 */ /* 0x000fc80000011602 */
[----:B------:R-:W-:-:S04]  /*118a0*/  LOP3.LUT R0, R0, R3, RZ, 0xfc, !PT ;  /* 0x0000000300007212 */ /* 0x000fc800078efcff */
[----:B------:R-:W-:-:S07]  /*118b0*/  PRMT R8, R0, 0x7610, R8 ;  /* 0x0000761000087816 */ /* 0x000fce0000000008 */
.L_x_401:
[----:B------:R-:W-:Y:S05]  /*118c0*/  BSYNC B0 ;  /* 0x0000000000007941 */ /* 0x000fea0003800000 */
.L_x_400:
[----:B------:R-:W-:Y:S01]  /*118d0*/  STG.E.U8 desc[UR36][R16.64], R8 ;  /* 0x0000000810007986 */ /* 0x000fe2000c101124 */
[----:B------:R-:W-:Y:S05]  /*118e0*/  EXIT ;  /* 0x000000000000794d */ /* 0x000fea0003800000 */
.L_x_398:
        /* <DEDUP_REMOVED lines=17> */
.L_x_405:
[----:B------:R-:W-:-:S04]  /*11a00*/  LOP3.LUT R2, R3, 0x80000000, RZ, 0xc0, !PT ;  /* 0x8000000003027812 */ /* 0x000fc800078ec0ff */
[----:B------:R-:W-:-:S04]  /*11a10*/  SHF.R.U32.HI R3, RZ, 0x18, R2 ;  /* 0x00000018ff037819 */ /* 0x000fc80000011602 */
[----:B------:R-:W-:-:S04]  /*11a20*/  LOP3.LUT R0, R0, R3, RZ, 0xfc, !PT ;  /* 0x0000000300007212 */ /* 0x000fc800078efcff */
[----:B------:R-:W-:-:S07]  /*11a30*/  PRMT R8, R0, 0x7610, R8 ;  /* 0x0000761000087816 */ /* 0x000fce0000000008 */
.L_x_404:
[----:B------:R-:W-:Y:S05]  /*11a40*/  BSYNC B0 ;  /* 0x0000000000007941 */ /* 0x000fea0003800000 */
.L_x_403:
[----:B------:R-:W-:Y:S01]  /*11a50*/  STG.E.U8 desc[UR36][R16.64], R8 ;  /* 0x0000000810007986 */ /* 0x000fe2000c101124 */
[----:B------:R-:W-:Y:S05]  /*11a60*/  EXIT ;  /* 0x000000000000794d */ /* 0x000fea0003800000 */
.L_x_397:
        /* <DEDUP_REMOVED lines=20> */
[----:B------:R-:W-:Y:S01]  /*11bb0*/  STG.E.U8 desc[UR36][R16.64], R3 ;  /* 0x0000000310007986 */ /* 0x000fe2000c101124 */
[----:B------:R-:W-:Y:S05]  /*11bc0*/  EXIT ;  /* 0x000000000000794d */ /* 0x000fea0003800000 */
.L_x_380:
[----:B------:R-:W-:Y:S01]  /*11bd0*/  MOV R0, 0x0 ;  /* 0x0000000000007802 */ /* 0x000fe20000000f00 */
        /* <DEDUP_REMOVED lines=15> */
.L_x_408:
[----:B------:R-:W-:Y:S05]  /*11cd0*/  EXIT ;  /* 0x000000000000794d */ /* 0x000fea0003800000 */
.L_x_407:
[----:B-1----:R-:W-:-:S06]  /*11ce0*/  IMAD.U32 R3, R3, 0x10000, RZ ;  /* 0x0001000003037824 */ /* 0x002fcc00078e00ff */
[----:B------:R-:W0:Y:S02]  /*11cf0*/  F2I.U64.TRUNC R2, R3 ;  /* 0x0000000300027311 */ /* 0x000e24000020d800 */
[----:B0-----:R-:W-:Y:S01]  /*11d00*/  STG.E.64 desc[UR36][R16.64], R2 ;  /* 0x0000000210007986 */ /* 0x001fe2000c101b24 */
[----:B------:R-:W-:Y:S05]  /*11d10*/  EXIT ;  /* 0x000000000000794d */ /* 0x000fea0003800000 */
.L_x_406:
[----:B-1----:R-:W-:-:S06]  /*11d20*/  IMAD.U32 R3, R3, 0x10000, RZ ;  /* 0x0001000003037824 */ /* 0x002fcc00078e00ff */
[----:B------:R-:W0:Y:S02]  /*11d30*/  F2I.FTZ.U32.TRUNC.NTZ R3, R3 ;  /* 0x0000000300037305 */ /* 0x000e24000021f000 */
[----:B0-----:R-:W-:Y:S01]  /*11d40*/  STG.E desc[UR36][R16.64], R3 ;  /* 0x0000000310007986 */ /* 0x001fe2000c101924 */
[----:B------:R-:W-:Y:S05]  /*11d50*/  EXIT ;  /* 0x000000000000794d */ /* 0x000fea0003800000 */
.L_x_409:
[----:B------:R-:W-:-:S00]  /*11d60*/  BRA `(.L_x_409) ;  /* 0xfffffffc00fc7947 */ /* 0x000fc0000383ffff */
[----:B------:R-:W-:-:S00]  /*11d70*/  NOP ;  /* 0x0000000000007918 */ /* 0x000fc00000000000 */
        /* <DEDUP_REMOVED lines=8> */
.L_x_7341:


//--------------------- .text._ZN2at6native27unrolled_elementwise_kernelIZZZNS0_62_GLOBAL__N__e6aa1b1b_29_ActivationLogSigmoidKernel_cu_9d16a0dc27log_sigmoid_backward_kernelERNS_14TensorIteratorEENKUlvE_clEvENKUlvE2_clEvEUlN3c108BFloat16ES8_E_St5arrayIPcLm3EELi4E23TrivialOffsetCalculatorILi2EjESD_ILi1EjENS0_6memory12LoadWithCastILi2EEENSG_13StoreWithCastILi1EEEEEviT_T0_T2_T3_T4_T5_ --------------------------
	.section	.text._ZN2at6native27unrolled_elementwise_kernelIZZZNS0_62_GLOBAL__N__e6aa1b1b_29_ActivationLogSigmoidKernel_cu_9d16a0dc27log_sigmoid_backward_kernelERNS_14TensorIteratorEENKUlvE_clEvENKUlvE2_clEvEUlN3c108BFloat16ES8_E_St5arrayIPcLm3EELi4E23TrivialOffsetCalculatorILi2EjESD_ILi1EjENS0_6memory12LoadWithCastILi2EEENSG_13StoreWithCastILi1EEEEEviT_T0_T2_T3_T4_T5_,"ax",@progbits
	.align	128
        .global         _ZN2at6native27unrolled_elementwise_kernelIZZZNS0_62_GLOBAL__N__e6aa1b1b_29_ActivationLogSigmoidKernel_cu_9d16a0dc27log_sigmoid_backward_kernelERNS_14TensorIteratorEENKUlvE_clEvENKUlvE2_clEvEUlN3c108BFloat16ES8_E_St5arrayIPcLm3EELi4E23TrivialOffsetCalculatorILi2EjESD_ILi1EjENS0_6memory12LoadWithCastILi2EEENSG_13StoreWithCastILi1EEEEEviT_T0_T2_T3_T4_T5_
        .type           _ZN2at6native27unrolled_elementwise_kernelIZZZNS0_62_GLOBAL__N__e6aa1b1b_29_ActivationLogSigmoidKernel_cu_9d16a0dc27log_sigmoid_backward_kernelERNS_14TensorIteratorEENKUlvE_clEvENKUlvE2_clEvEUlN3c108BFloat16ES8_E_St5arrayIPcLm3EELi4E23TrivialOffsetCalculatorILi2EjESD_ILi1EjENS0_6memory12LoadWithCastILi2EEENSG_13StoreWithCastILi1EEEEEviT_T0_T2_T3_T4_T5_,@function
        .size           _ZN2at6native27unrolled_elementwise_kernelIZZZNS0_62_GLOBAL__N__e6aa1b1b_29_ActivationLogSigmoidKernel_cu_9d16a0dc27log_sigmoid_backward_kernelERNS_14TensorIteratorEENKUlvE_clEvENKUlvE2_clEvEUlN3c108BFloat16ES8_E_St5arrayIPcLm3EELi4E23TrivialOffsetCalculatorILi2EjESD_ILi1EjENS0_6memory12LoadWithCastILi2EEENSG_13StoreWithCastILi1EEEEEviT_T0_T2_T3_T4_T5_,(.L_x_7342 - _ZN2at6native27unrolled_elementwise_kernelIZZZNS0_62_GLOBAL__N__e6aa1b1b_29_ActivationLogSigmoidKernel_cu_9d16a0dc27log_sigmoid_backward_kernelERNS_14TensorIteratorEENKUlvE_clEvENKUlvE2_clEvEUlN3c108BFloat16ES8_E_St5arrayIPcLm3EELi4E23TrivialOffsetCalculatorILi2EjESD_ILi1EjENS0_6memory12LoadWithCastILi2EEENSG_13StoreWithCastILi1EEEEEviT_T0_T2_T3_T4_T5_)
        .other          _ZN2at6native27unrolled_elementwise_kernelIZZZNS0_62_GLOBAL__N__e6aa1b1b_29_ActivationLogSigmoidKernel_cu_9d16a0dc27log_sigmoid_backward_kernelERNS_14TensorIteratorEENKUlvE_clEvENKUlvE2_clEvEUlN3c108BFloat16ES8_E_St5arrayIPcLm3EELi4E23TrivialOffsetCalculatorILi2EjESD_ILi1EjENS0_6memory12LoadWithCastILi2EEENSG_13StoreWithCastILi1EEEEEviT_T0_T2_T3_T4_T5_,@"STO_CUDA_ENTRY STV_DEFAULT"
_ZN2at6native27unrolled_elementwise_kernelIZZZNS0_62_GLOBAL__N__e6aa1b1b_29_ActivationLogSigmoidKernel_cu_9d16a0dc27log_sigmoid_backward_kernelERNS_14TensorIteratorEENKUlvE_clEvENKUlvE2_clEvEUlN3c108BFloat16ES8_E_St5arrayIPcLm3EELi4E23TrivialOffsetCalculatorILi2EjESD_ILi1EjENS0_6memory12LoadWithCastILi2EEENSG_13StoreWithCastILi1EEEEEviT_T0_T2_T3_T4_T5_:
.text._ZN2at6native27unrolled_elementwise_kernelIZZZNS0_62_GLOBAL__N__e6aa1b1b_29_ActivationLogSigmoidKernel_cu_9d16a0dc27log_sigmoid_backward_kernelERNS_14TensorIteratorEENKUlvE_clEvENKUlvE2_clEvEUlN3c108BFloat16ES8_E_St5arrayIPcLm3EELi4E23TrivialOffsetCalculatorILi2EjESD_ILi1EjENS0_6memory12LoadWithCastILi2EEENSG_13StoreWithCastILi1EEEEEviT_T0_T2_T3_T4_T5_:
[----:B------:R-:W0:Y:S01]  /*0000*/  LDC R1, c[0x0][0x28] ;  /* 0x00000a00ff017b82 */ /* 0x000e220000000800 */
[----:B------:R-:W1:Y:S07]  /*0010*/  S2R R2, SR_CTAID.X ;  /* 0x0000000000027919 */ /* 0x000e6e0000002500 */
[----:B------:R-:W1:Y:S01]  /*0020*/  LDC R3, c[0x0][0x210] ;  /* 0x00008400ff037b82 */ /* 0x000e620000000800 */
[----:B------:R-:W-:Y:S01]  /*0030*/  ULDC.64 UR36, c[0x0][0x208] ;  /* 0x0000820000247ab9 */ /* 0x000fe20000000a00 */
[----:B------:R-:W-:Y:S01]  /*0040*/  BSSY B6, `(.L_x_410) ;  /* 0x0000224000067945 */ /* 0x000fe20003800000 */
[----:B------:R-:W2:Y:S01]  /*0050*/  S2R R23, SR_TID.X ;  /* 0x0000000000177919 */ /* 0x000ea20000002100 */
[----:B------:R-:W-:-:S02]  /*0060*/  PRMT R28, RZ, 0x7610, R28 ;  /* 0x00007610ff1c7816 */ /* 0x000fc4000000001c */
[----:B------:R-:W-:Y:S02]  /*0070*/  PRMT R22, RZ, 0x7610, R22 ;  /* 0x00007610ff167816 */ /* 0x000fe40000000016 */
[----:B------:R-:W3:Y:S01]  /*0080*/  LDC.U8 R17, c[0x0][0x234] ;  /* 0x00008d00ff117b82 */ /* 0x000ee20000000000 */
[----:B------:R-:W-:-:S07]  /*0090*/  PRMT R26, RZ, 0x7610, R26 ;  /* 0x00007610ff1a7816 */ /* 0x000fce000000001a */
[----:B------:R-:W4:Y:S01]  /*00a0*/  LDC.U8 R18, c[0x0][0x235] ;  /* 0x00008d40ff127b82 */ /* 0x000f220000000000 */
[----:B-1----:R-:W-:-:S05]  /*00b0*/  IMAD R16, R2, -0x200, R3 ;  /* 0xfffffe0002107824 */ /* 0x002fca00078e0203 */
[----:B--2---:R-:W-:-:S13]  /*00c0*/  ISETP.GE.AND P0, PT, R23, R16, PT ;  /* 0x000000101700720c */ /* 0x004fda0003f06270 */
[----:B0--34-:R-:W-:Y:S05]  /*00d0*/  @P0 BRA `(.L_x_411) ;  /* 0x0000002000680947 */ /* 0x019fea0003800000 */
[----:B------:R-:W0:Y:S01]  /*00e0*/  LDC.64 R4, c[0x0][0x220] ;  /* 0x00008800ff047b82 */ /* 0x000e220000000a00 */
[----:B------:R-:W-:Y:S01]  /*00f0*/  PRMT R0, R17, 0x9910, RZ ;  /* 0x0000991011007816 */ /* 0x000fe200000000ff */
[----:B------:R-:W-:Y:S01]  /*0100*/  IMAD R19, R2, 0x200, R23 ;  /* 0x0000020002137824 */ /* 0x000fe200078e0217 */
[----:B------:R-:W-:Y:S02]  /*0110*/  ULDC UR4, c[0x0][0x238] ;  /* 0x00008e0000047ab9 */ /* 0x000fe40000000800 */
[----:B------:R-:W-:Y:S01]  /*0120*/  ISETP.GT.AND P0, PT, R0, 0x9, PT ;  /* 0x000000090000780c */ /* 0x000fe20003f04270 */
[----:B------:R-:W-:-:S05]  /*0130*/  IMAD R3, R19, UR4, RZ ;  /* 0x0000000413037c24 */ /* 0x000fca000f8e02ff */
[----:B0-----:R-:W-:-:S05]  /*0140*/  IADD3 R4, P1, R3, R4, RZ ;  /* 0x0000000403047210 */ /* 0x001fca0007f3e0ff */
[----:B------:R-:W-:Y:S02]  /*0150*/  IMAD.X R5, RZ, RZ, R5, P1 ;  /* 0x000000ffff057224 */ /* 0x000fe400008e0605 */
[----:B------:R-:W-:Y:S06]  /*0160*/  @P0 BRA `(.L_x_412) ;  /* 0x0000000400300947 */ /* 0x000fec0003800000 */
        /* <DEDUP_REMOVED lines=13> */
.L_x_415:
[----:B------:R-:W2:Y:S02]  /*0240*/  LDG.E.U8 R4, desc[UR36][R4.64] ;  /* 0x0000002404047981 */ /* 0x000ea4000c1e1100 */
[----:B--2---:R-:W-:-:S04]  /*0250*/  I2FP.F32.U32 R0, R4 ;  /* 0x0000000400007245 */ /* 0x004fc80000201000 */
[----:B------:R-:W-:-:S04]  /*0260*/  F2FP.BF16.F32.PACK_AB R0, RZ, R0 ;  /* 0x00000000ff00723e */ /* 0x000fc800000010ff */
[----:B------:R-:W-:Y:S01]  /*0270*/  PRMT R22, R0, 0x7610, R22 ;  /* 0x0000761000167816 */ /* 0x000fe20000000016 */
[----:B------:R-:W-:Y:S06]  /*0280*/  BRA `(.L_x_417) ;  /* 0x0000000c00c87947 */ /* 0x000fec0003800000 */
.L_x_414:
        /* <DEDUP_REMOVED lines=11> */
.L_x_419:
[----:B------:R-:W2:Y:S02]  /*0340*/  LDG.E R4, desc[UR36][R4.64] ;  /* 0x0000002404047981 */ /* 0x000ea4000c1e1900 */
[----:B--2---:R-:W-:-:S04]  /*0350*/  I2FP.F32.S32 R0, R4 ;  /* 0x0000000400007245 */ /* 0x004fc80000201400 */
[----:B------:R-:W-:-:S04]  /*0360*/  F2FP.BF16.F32.PACK_AB R0, RZ, R0 ;  /* 0x00000000ff00723e */ /* 0x000fc800000010ff */
[----:B------:R-:W-:Y:S01]  /*0370*/  PRMT R22, R0, 0x7610, R22 ;  /* 0x0000761000167816 */ /* 0x000fe20000000016 */
[----:B------:R-:W-:Y:S06]  /*0380*/  BRA `(.L_x_417) ;  /* 0x0000000c00887947 */ /* 0x000fec0003800000 */
.L_x_418:
[----:B------:R-:W2:Y:S02]  /*0390*/  LDG.E.U16 R4, desc[UR36][R4.64] ;  /* 0x0000002404047981 */ /* 0x000ea4000c1e1500 */
[----:B--2---:R-:W0:Y:S02]  /*03a0*/  I2F.S16 R0, R4 ;  /* 0x0000000400007306 */ /* 0x004e240000101400 */
[----:B0-----:R-:W-:-:S04]  /*03b0*/  F2FP.BF16.F32.PACK_AB R0, RZ, R0 ;  /* 0x00000000ff00723e */ /* 0x001fc800000010ff */
[----:B------:R-:W-:Y:S01]  /*03c0*/  PRMT R22, R0, 0x7610, R22 ;  /* 0x0000761000167816 */ /* 0x000fe20000000016 */
[----:B------:R-:W-:Y:S06]  /*03d0*/  BRA `(.L_x_417) ;  /* 0x0000000c00747947 */ /* 0x000fec0003800000 */
.L_x_413:
        /* <DEDUP_REMOVED lines=9> */
.L_x_421:
[----:B------:R-:W2:Y:S02]  /*0470*/  LDG.E.U16 R0, desc[UR36][R4.64] ;  /* 0x0000002404007981 */ /* 0x000ea4000c1e1500 */
[----:B--2---:R-:W-:-:S05]  /*0480*/  HADD2.F32 R0, -RZ, R0.H0_H0 ;  /* 0x20000000ff007230 */ /* 0x004fca0000004100 */
[----:B------:R-:W-:-:S04]  /*0490*/  F2FP.BF16.F32.PACK_AB R0, RZ, R0 ;  /* 0x00000000ff00723e */ /* 0x000fc800000010ff */
[----:B------:R-:W-:Y:S01]  /*04a0*/  PRMT R22, R0, 0x7610, R22 ;  /* 0x0000761000167816 */ /* 0x000fe20000000016 */
[----:B------:R-:W-:Y:S06]  /*04b0*/  BRA `(.L_x_417) ;  /* 0x0000000c003c7947 */ /* 0x000fec0003800000 */
.L_x_420:
        /* <DEDUP_REMOVED lines=9> */
.L_x_423:
[----:B------:R-:W2:Y:S02]  /*0550*/  LDG.E.U16 R4, desc[UR36][R4.64] ;  /* 0x0000002404047981 */ /* 0x000ea4000c1e1500 */
[----:B--2---:R-:W-:-:S05]  /*0560*/  HADD2.F32 R0, -RZ, R4.H0_H0 ;  /* 0x20000004ff007230 */ /* 0x004fca0000004100 */
[----:B------:R-:W-:-:S04]  /*0570*/  F2FP.BF16.F32.PACK_AB R0, RZ, R0 ;  /* 0x00000000ff00723e */ /* 0x000fc800000010ff */
[----:B------:R-:W-:Y:S01]  /*0580*/  PRMT R22, R0, 0x7610, R22 ;  /* 0x0000761000167816 */ /* 0x000fe20000000016 */
[----:B------:R-:W-:Y:S06]  /*0590*/  BRA `(.L_x_417) ;  /* 0x0000000c00047947 */ /* 0x000fec0003800000 */
.L_x_422:
        /* <DEDUP_REMOVED lines=9> */
.L_x_412:
        /* <DEDUP_REMOVED lines=14> */
.L_x_426:
        /* <DEDUP_REMOVED lines=9> */
.L_x_425:
        /* <DEDUP_REMOVED lines=28> */
.L_x_428:
[----:B------:R-:W2:Y:S02]  /*0960*/  LDG.E.U8 R4, desc[UR36][R4.64] ;  /* 0x0000002404047981 */ /* 0x000ea4000c1e1100 */
[----:B--2---:R-:W-:-:S05]  /*0970*/  IMAD.SHL.U32 R0, R4, 0x2000000, RZ ;  /* 0x0200000004007824 */ /* 0x004fca00078e00ff */
[----:B------:R-:W-:-:S13]  /*0980*/  ISETP.GE.U32.AND P0, PT, R0, 0x8000000, PT ;  /* 0x080000000000780c */ /* 0x000fda0003f06070 */
[C---:B------:R-:W-:Y:S02]  /*0990*/  @!P0 IMAD.SHL.U32 R0, R4.reuse, 0x100, RZ ;  /* 0x0000010004008824 */ /* 0x040fe400078e00ff */
[----:B------:R-:W-:-:S03]  /*09a0*/  @P0 IMAD.SHL.U32 R3, R4, 0x200000, RZ ;  /* 0x0020000004030824 */ /* 0x000fc600078e00ff */
[----:B------:R-:W-:Y:S02]  /*09b0*/  @!P0 LOP3.LUT R0, R0, 0x7f00, RZ, 0xc0, !PT ;  /* 0x00007f0000008812 */ /* 0x000fe400078ec0ff */
[----:B------:R-:W-:Y:S02]  /*09c0*/  @P0 LOP3.LUT R3, R3, 0x70000000, RZ, 0xfc, !PT ;  /* 0x7000000003030812 */ /* 0x000fe400078efcff */
[----:B------:R-:W-:-:S03]  /*09d0*/  @!P0 LOP3.LUT R0, R0, 0x3f000000, RZ, 0xfc, !PT ;  /* 0x3f00000000008812 */ /* 0x000fc600078efcff */
[----:B------:R-:W-:Y:S02]  /*09e0*/  @P0 FMUL.FTZ R3, R3, 1.9259299443872358531e-34 ;  /* 0x0780000003030820 */ /* 0x000fe40000410000 */
[----:B------:R-:W-:Y:S01]  /*09f0*/  @!P0 FADD.FTZ R3, R0, -0.5 ;  /* 0xbf00000000038421 */ /* 0x000fe20000010000 */
[----:B------:R-:W-:-:S05]  /*0a00*/  IMAD.SHL.U32 R0, R4, 0x1000000, RZ ;  /* 0x0100000004007824 */ /* 0x000fca00078e00ff */
[----:B------:R-:W-:-:S04]  /*0a10*/  LOP3.LUT R0, R3, 0x80000000, R0, 0xf8, !PT ;  /* 0x8000000003007812 */ /* 0x000fc800078ef800 */
[----:B------:R-:W-:-:S04]  /*0a20*/  F2FP.BF16.F32.PACK_AB R0, RZ, R0 ;  /* 0x00000000ff00723e */ /* 0x000fc800000010ff */
[----:B------:R-:W-:Y:S01]  /*0a30*/  PRMT R22, R0, 0x7610, R22 ;  /* 0x0000761000167816 */ /* 0x000fe20000000016 */
[----:B------:R-:W-:Y:S06]  /*0a40*/  BRA `(.L_x_417) ;  /* 0x0000000400d87947 */ /* 0x000fec0003800000 */
.L_x_427:
[----:B------:R0:W5:Y:S01]  /*0a50*/  LDG.E.U16 R22, desc[UR36][R4.64] ;  /* 0x0000002404167981 */ /* 0x000162000c1e1500 */
[----:B------:R-:W-:Y:S05]  /*0a60*/  BRA `(.L_x_417) ;  /* 0x0000000400d07947 */ /* 0x000fea0003800000 */
.L_x_424:
        /* <DEDUP_REMOVED lines=13> */
.L_x_431:
        /* <DEDUP_REMOVED lines=21> */
.L_x_435:
[----:B------:R-:W-:Y:S05]  /*0c90*/  BSYNC B1 ;  /* 0x0000000000017941 */ /* 0x000fea0003800000 */
.L_x_434:
[----:B------:R-:W-:Y:S01]  /*0ca0*/  LEA R5, R0, 0x3b800000, 0x17 ;  /* 0x3b80000000057811 */ /* 0x000fe200078eb8ff */
[----:B------:R-:W-:-:S05]  /*0cb0*/  IMAD.SHL.U32 R0, R3, 0x100000, RZ ;  /* 0x0010000003007824 */ /* 0x000fca00078e00ff */
[----:B------:R-:W-:-:S07]  /*0cc0*/  LOP3.LUT R0, R5, R0, R6, 0xfe, !PT ;  /* 0x0000000005007212 */ /* 0x000fce00078efe06 */
.L_x_433:
[----:B------:R-:W-:Y:S05]  /*0cd0*/  BSYNC B0 ;  /* 0x0000000000007941 */ /* 0x000fea0003800000 */
.L_x_432:
[----:B------:R-:W-:-:S04]  /*0ce0*/  F2FP.BF16.F32.PACK_AB R0, RZ, R0 ;  /* 0x00000000ff00723e */ /* 0x000fc800000010ff */
[----:B------:R-:W-:Y:S01]  /*0cf0*/  PRMT R22, R0, 0x7610, R22 ;  /* 0x0000761000167816 */ /* 0x000fe20000000016 */
[----:B------:R-:W-:Y:S06]  /*0d00*/  BRA `(.L_x_417) ;  /* 0x0000000400287947 */ /* 0x000fec0003800000 */
.L_x_430:
        /* <DEDUP_REMOVED lines=21> */
.L_x_439:
[----:B------:R-:W-:Y:S05]  /*0e60*/  BSYNC B1 ;  /* 0x0000000000017941 */ /* 0x000fea0003800000 */
.L_x_438:
[----:B------:R-:W-:Y:S01]  /*0e70*/  LEA R5, R0, 0x37800000, 0x17 ;  /* 0x3780000000057811 */ /* 0x000fe200078eb8ff */
[----:B------:R-:W-:-:S05]  /*0e80*/  IMAD.SHL.U32 R0, R3, 0x200000, RZ ;  /* 0x0020000003007824 */ /* 0x000fca00078e00ff */
[----:B------:R-:W-:-:S07]  /*0e90*/  LOP3.LUT R0, R5, R0, R6, 0xfe, !PT ;  /* 0x0000000005007212 */ /* 0x000fce00078efe06 */
.L_x_437:
[----:B------:R-:W-:Y:S05]  /*0ea0*/  BSYNC B0 ;  /* 0x0000000000007941 */ /* 0x000fea0003800000 */
.L_x_436:
[----:B------:R-:W-:-:S04]  /*0eb0*/  F2FP.BF16.F32.PACK_AB R0, RZ, R0 ;  /* 0x00000000ff00723e */ /* 0x000fc800000010ff */
[----:B------:R-:W-:Y:S01]  /*0ec0*/  PRMT R22, R0, 0x7610, R22 ;  /* 0x0000761000167816 */ /* 0x000fe20000000016 */
[----:B------:R-:W-:Y:S06]  /*0ed0*/  BRA `(.L_x_417) ;  /* 0x0000000000b47947 */ /* 0x000fec0003800000 */
.L_x_429:
        /* <DEDUP_REMOVED lines=14> */
.L_x_443:
[----:B------:R-:W-:Y:S05]  /*0fc0*/  BSYNC B0 ;  /* 0x0000000000007941 */ /* 0x000fea0003800000 */
.L_x_442:
[----:B------:R-:W-:-:S04]  /*0fd0*/  F2FP.BF16.F32.PACK_AB R0, RZ, R0 ;  /* 0x00000000ff00723e */ /* 0x000fc800000010ff */
[----:B------:R-:W-:Y:S01]  /*0fe0*/  PRMT R22, R0, 0x7610, R22 ;  /* 0x0000761000167816 */ /* 0x000fe20000000016 */
[----:B------:R-:W-:Y:S06]  /*0ff0*/  BRA `(.L_x_417) ;  /* 0x00000000006c7947 */ /* 0x000fec0003800000 */
.L_x_416:
        /* <DEDUP_REMOVED lines=16> */
.L_x_444:
[----:B------:R-:W-:Y:S01]  /*1100*/  PRMT R22, RZ, 0x7610, R22 ;  /* 0x00007610ff167816 */ /* 0x000fe20000000016 */
[----:B------:R-:W-:Y:S06]  /*1110*/  BRA `(.L_x_417) ;  /* 0x0000000000247947 */ /* 0x000fec0003800000 */
.L_x_441:
[----:B------:R-:W2:Y:S02]  /*1120*/  LDG.E.64 R4, desc[UR36][R4.64] ;  /* 0x0000002404047981 */ /* 0x000ea4000c1e1b00 */
[----:B--2---:R-:W0:Y:S02]  /*1130*/  I2F.U64 R0, R4 ;  /* 0x0000000400007312 */ /* 0x004e240000301000 */
[----:B0-----:R-:W-:-:S04]  /*1140*/  F2FP.BF16.F32.PACK_AB R0, RZ, R0 ;  /* 0x00000000ff00723e */ /* 0x001fc800000010ff */
[----:B------:R-:W-:Y:S01]  /*1150*/  PRMT R22, R0, 0x7610, R22 ;  /* 0x0000761000167816 */ /* 0x000fe20000000016 */
[----:B------:R-:W-:Y:S06]  /*1160*/  BRA `(.L_x_417) ;  /* 0x0000000000107947 */ /* 0x000fec0003800000 */
.L_x_440:
[----:B------:R-:W2:Y:S02]  /*1170*/  LDG.E R4, desc[UR36][R4.64] ;  /* 0x0000002404047981 */ /* 0x000ea4000c1e1900 */
[----:B--2---:R-:W-:-:S04]  /*1180*/  I2FP.F32.U32 R0, R4 ;  /* 0x0000000400007245 */ /* 0x004fc80000201000 */
[----:B------:R-:W-:-:S04]  /*1190*/  F2FP.BF16.F32.PACK_AB R0, RZ, R0 ;  /* 0x00000000ff00723e */ /* 0x000fc800000010ff */
[----:B------:R-:W-:-:S07]  /*11a0*/  PRMT R22, R0, 0x7610, R22 ;  /* 0x0000761000167816 */ /* 0x000fce0000000016 */
.L_x_417:
[----:B0-----:R-:W0:Y:S01]  /*11b0*/  LDC.64 R4, c[0x0][0x228] ;  /* 0x00008a00ff047b82 */ /* 0x001e220000000a00 */
[----:B------:R-:W-:Y:S01]  /*11c0*/  PRMT R0, R18, 0x9910, RZ ;  /* 0x0000991012007816 */ /* 0x000fe200000000ff */
[----:B------:R-:W-:Y:S02]  /*11d0*/  ULDC UR4, c[0x0][0x23c] ;  /* 0x00008f0000047ab9 */ /* 0x000fe40000000800 */
[----:B------:R-:W-:Y:S01]  /*11e0*/  IMAD R19, R19, UR4, RZ ;  /* 0x0000000413137c24 */ /* 0x000fe2000f8e02ff */
[----:B------:R-:W-:-:S04]  /*11f0*/  ISETP.GT.AND P0, PT, R0, 0x9, PT ;  /* 0x000000090000780c */ /* 0x000fc80003f04270 */
[----:B0-----:R-:W-:-:S05]  /*1200*/  IADD3 R4, P1, R19, R4, RZ ;  /* 0x0000000413047210 */ /* 0x001fca0007f3e0ff */
[----:B------:R-:W-:-:S04]  /*1210*/  IMAD.X R5, RZ, RZ, R5, P1 ;  /* 0x000000ffff057224 */ /* 0x000fc800008e0605 */
        /* <DEDUP_REMOVED lines=14> */
.L_x_448:
[----:B------:R-:W2:Y:S02]  /*1300*/  LDG.E.U8 R4, desc[UR36][R4.64] ;  /* 0x0000002404047981 */ /* 0x000ea4000c1e1100 */
[----:B--2---:R-:W-:-:S04]  /*1310*/  I2FP.F32.U32 R0, R4 ;  /* 0x0000000400007245 */ /* 0x004fc80000201000 */
[----:B------:R-:W-:-:S04]  /*1320*/  F2FP.BF16.F32.PACK_AB R0, RZ, R0 ;  /* 0x00000000ff00723e */ /* 0x000fc800000010ff */
[----:B------:R-:W-:Y:S01]  /*1330*/  PRMT R26, R0, 0x7610, R26 ;  /* 0x00007610001a7816 */ /* 0x000fe2000000001a */
[----:B------:R-:W-:Y:S06]  /*1340*/  BRA `(.L_x_450) ;  /* 0x0000000c00c87947 */ /* 0x000fec0003800000 */
.L_x_447:
        /* <DEDUP_REMOVED lines=11> */
.L_x_452:
[----:B------:R-:W2:Y:S02]  /*1400*/  LDG.E R4, desc[UR36][R4.64] ;  /* 0x0000002404047981 */ /* 0x000ea4000c1e1900 */
[----:B--2---:R-:W-:-:S04]  /*1410*/  I2FP.F32.S32 R0, R4 ;  /* 0x0000000400007245 */ /* 0x004fc80000201400 */
[----:B------:R-:W-:-:S04]  /*1420*/  F2FP.BF16.F32.PACK_AB R0, RZ, R0 ;  /* 0x00000000ff00723e */ /* 0x000fc800000010ff */
[----:B------:R-:W-:Y:S01]  /*1430*/  PRMT R26, R0, 0x7610, R26 ;  /* 0x00007610001a7816 */ /* 0x000fe2000000001a */
[----:B------:R-:W-:Y:S06]  /*1440*/  BRA `(.L_x_450) ;  /* 0x0000000c00887947 */ /* 0x000fec0003800000 */
.L_x_451:
[----:B------:R-:W2:Y:S02]  /*1450*/  LDG.E.U16 R4, desc[UR36][R4.64] ;  /* 0x0000002404047981 */ /* 0x000ea4000c1e1500 */
[----:B--2---:R-:W0:Y:S02]  /*1460*/  I2F.S16 R0, R4 ;  /* 0x0000000400007306 */ /* 0x004e240000101400 */
[----:B0-----:R-:W-:-:S04]  /*1470*/  F2FP.BF16.F32.PACK_AB R0, RZ, R0 ;  /* 0x00000000ff00723e */ /* 0x001fc800000010ff */
[----:B------:R-:W-:Y:S01]  /*1480*/  PRMT R26, R0, 0x7610, R26 ;  /* 0x00007610001a7816 */ /* 0x000fe2000000001a */
[----:B------:R-:W-:Y:S06]  /*1490*/  BRA `(.L_x_450) ;  /* 0x0000000c00747947 */ /* 0x000fec0003800000 */
.L_x_446:
        /* <DEDUP_REMOVED lines=9> */
.L_x_454:
[----:B------:R-:W2:Y:S02]  /*1530*/  LDG.E.U16 R0, desc[UR36][R4.64] ;  /* 0x0000002404007981 */ /* 0x000ea4000c1e1500 */
[----:B--2---:R-:W-:-:S05]  /*1540*/  HADD2.F32 R0, -RZ, R0.H0_H0 ;  /* 0x20000000ff007230 */ /* 0x004fca0000004100 */
[----:B------:R-:W-:-:S04]  /*1550*/  F2FP.BF16.F32.PACK_AB R0, RZ, R0 ;  /* 0x00000000ff00723e */ /* 0x000fc800000010ff */
[----:B------:R-:W-:Y:S01]  /*1560*/  PRMT R26, R0, 0x7610, R26 ;  /* 0x00007610001a7816 */ /* 0x000fe2000000001a */
[----:B------:R-:W-:Y:S06]  /*1570*/  BRA `(.L_x_450) ;  /* 0x0000000c003c7947 */ /* 0x000fec0003800000 */
.L_x_453:
        /* <DEDUP_REMOVED lines=9> */
.L_x_456:
[----:B------:R-:W2:Y:S02]  /*1610*/  LDG.E.U16 R4, desc[UR36][R4.64] ;  /* 0x0000002404047981 */ /* 0x000ea4000c1e1500 */
[----:B--2---:R-:W-:-:S05]  /*1620*/  HADD2.F32 R0, -RZ, R4.H0_H0 ;  /* 0x20000004ff007230 */ /* 0x004fca0000004100 */
[----:B------:R-:W-:-:S04]  /*1630*/  F2FP.BF16.F32.PACK_AB R0, RZ, R0 ;  /* 0x00000000ff00723e */ /* 0x000fc800000010ff */
[----:B------:R-:W-:Y:S01]  /*1640*/  PRMT R26, R0, 0x7610, R26 ;  /* 0x00007610001a7816 */ /* 0x000fe2000000001a */
[----:B------:R-:W-:Y:S06]  /*1650*/  BRA `(.L_x_450) ;  /* 0x0000000c00047947 */ /* 0x000fec0003800000 */
.L_x_455:
        /* <DEDUP_REMOVED lines=9> */
.L_x_445:
        /* <DEDUP_REMOVED lines=14> */
.L_x_459:
        /* <DEDUP_REMOVED lines=9> */
.L_x_458:
        /* <DEDUP_REMOVED lines=28> */
.L_x_461:
        /* <DEDUP_REMOVED lines=15> */
.L_x_460:
[----:B------:R0:W5:Y:S01]  /*1b10*/  LDG.E.U16 R26, desc[UR36][R4.64] ;  /* 0x00000024041a7981 */ /* 0x000162000c1e1500 */
[----:B------:R-:W-:Y:S05]  /*1b20*/  BRA `(.L_x_450) ;  /* 0x0000000400d07947 */ /* 0x000fea0003800000 */
.L_x_457:
        /* <DEDUP_REMOVED lines=13> */
.L_x_464:
        /* <DEDUP_REMOVED lines=21> */
.L_x_468:
[----:B------:R-:W-:Y:S05]  /*1d50*/  BSYNC B1 ;  /* 0x0000000000017941 */ /* 0x000fea0003800000 */
.L_x_467:
[----:B------:R-:W-:Y:S01]  /*1d60*/  LEA R5, R0, 0x3b800000, 0x17 ;  /* 0x3b80000000057811 */ /* 0x000fe200078eb8ff */
[----:B------:R-:W-:-:S05]  /*1d70*/  IMAD.SHL.U32 R0, R3, 0x100000, RZ ;  /* 0x0010000003007824 */ /* 0x000fca00078e00ff */
[----:B------:R-:W-:-:S07]  /*1d80*/  LOP3.LUT R0, R5, R0, R6, 0xfe, !PT ;  /* 0x0000000005007212 */ /* 0x000fce00078efe06 */
.L_x_466:
[----:B------:R-:W-:Y:S05]  /*1d90*/  BSYNC B0 ;  /* 0x0000000000007941 */ /* 0x000fea0003800000 */
.L_x_465:
[----:B------:R-:W-:-:S04]  /*1da0*/  F2FP.BF16.F32.PACK_AB R0, RZ, R0 ;  /* 0x00000000ff00723e */ /* 0x000fc800000010ff */
[----:B------:R-:W-:Y:S01]  /*1db0*/  PRMT R26, R0, 0x7610, R26 ;  /* 0x00007610001a7816 */ /* 0x000fe2000000001a */
[----:B------:R-:W-:Y:S06]  /*1dc0*/  BRA `(.L_x_450) ;  /* 0x0000000400287947 */ /* 0x000fec0003800000 */
.L_x_463:
        /* <DEDUP_REMOVED lines=21> */
.L_x_472:
[----:B------:R-:W-:Y:S05]  /*1f20*/  BSYNC B1 ;  /* 0x0000000000017941 */ /* 0x000fea0003800000 */
.L_x_471:
[----:B------:R-:W-:Y:S01]  /*1f30*/  LEA R5, R0, 0x37800000, 0x17 ;  /* 0x3780000000057811 */ /* 0x000fe200078eb8ff */
[----:B------:R-:W-:-:S05]  /*1f40*/  IMAD.SHL.U32 R0, R3, 0x200000, RZ ;  /* 0x0020000003007824 */ /* 0x000fca00078e00ff */
[----:B------:R-:W-:-:S07]  /*1f50*/  LOP3.LUT R0, R5, R0, R6, 0xfe, !PT ;  /* 0x0000000005007212 */ /* 0x000fce00078efe06 */
.L_x_470:
[----:B------:R-:W-:Y:S05]  /*1f60*/  BSYNC B0 ;  /* 0x0000000000007941 */ /* 0x000fea0003800000 */
.L_x_469:
[----:B------:R-:W-:-:S04]  /*1f70*/  F2FP.BF16.F32.PACK_AB R0, RZ, R0 ;  /* 0x00000000ff00723e */ /* 0x000fc800000010ff */
[----:B------:R-:W-:Y:S01]  /*1f80*/  PRMT R26, R0, 0x7610, R26 ;  /* 0x00007610001a7816 */ /* 0x000fe2000000001a */
[----:B------:R-:W-:Y:S06]  /*1f90*/  BRA `(.L_x_450) ;  /* 0x0000000000b47947 */ /* 0x000fec0003800000 */
.L_x_462:
        /* <DEDUP_REMOVED lines=14> */
.L_x_476:
[----:B------:R-:W-:Y:S05]  /*2080*/  BSYNC B0 ;  /* 0x0000000000007941 */ /* 0x000fea0003800000 */
.L_x_475:
[----:B------:R-:W-:-:S04]  /*2090*/  F2FP.BF16.F32.PACK_AB R0, RZ, R0 ;  /* 0x00000000ff00723e */ /* 0x000fc800000010ff */
[----:B------:R-:W-:Y:S01]  /*20a0*/  PRMT R26, R0, 0x7610, R26 ;  /* 0x00007610001a7816 */ /* 0x000fe2000000001a */
[----:B------:R-:W-:Y:S06]  /*20b0*/  BRA `(.L_x_450) ;  /* 0x00000000006c7947 */ /* 0x000fec0003800000 */
.L_x_449:
        /* <DEDUP_REMOVED lines=16> */
.L_x_477:
[----:B------:R-:W-:Y:S01]  /*21c0*/  PRMT R26, RZ, 0x7610, R26 ;  /* 0x00007610ff1a7816 */ /* 0x000fe2000000001a */
[----:B------:R-:W-:Y:S06]  /*21d0*/  BRA `(.L_x_450) ;  /* 0x0000000000247947 */ /* 0x000fec0003800000 */
.L_x_474:
[----:B------:R-:W2:Y:S02]  /*21e0*/  LDG.E.64 R4, desc[UR36][R4.64] ;  /* 0x0000002404047981 */ /* 0x000ea4000c1e1b00 */
[----:B--2---:R-:W0:Y:S02]  /*21f0*/  I2F.U64 R0, R4 ;  /* 0x0000000400007312 */ /* 0x004e240000301000 */
[----:B0-----:R-:W-:-:S04]  /*2200*/  F2FP.BF16.F32.PACK_AB R0, RZ, R0 ;  /* 0x00000000ff00723e */ /* 0x001fc800000010ff */
[----:B------:R-:W-:Y:S01]  /*2210*/  PRMT R26, R0, 0x7610, R26 ;  /* 0x00007610001a7816 */ /* 0x000fe2000000001a */
[----:B------:R-:W-:Y:S06]  /*2220*/  BRA `(.L_x_450) ;  /* 0x0000000000107947 */ /* 0x000fec0003800000 */
.L_x_473:
[----:B------:R-:W2:Y:S02]  /*2230*/  LDG.E R4, desc[UR36][R4.64] ;  /* 0x0000002404047981 */ /* 0x000ea4000c1e1900 */
[----:B--2---:R-:W-:-:S04]  /*2240*/  I2FP.F32.U32 R0, R4 ;  /* 0x0000000400007245 */ /* 0x004fc80000201000 */
[----:B------:R-:W-:-:S04]  /*2250*/  F2FP.BF16.F32.PACK_AB R0, RZ, R0 ;  /* 0x00000000ff00723e */ /* 0x000fc800000010ff */
[----:B------:R-:W-:-:S07]  /*2260*/  PRMT R26, R0, 0x7610, R26 ;  /* 0x00007610001a7816 */ /* 0x000fce000000001a */
.L_x_450:
[----:B------:R-:W-:-:S07]  /*2270*/  VIADD R23, R23, 0x80 ;  /* 0x0000008017177836 */ /* 0x000fce0000000000 */
.L_x_411:
[----:B------:R-:W-:Y:S05]  /*2280*/  BSYNC B6 ;  /* 0x0000000000067941 */ /* 0x000fea0003800000 */
.L_x_410:
[----:B------:R-:W-:Y:S01]  /*2290*/  ISETP.GE.AND P0, PT, R23, R16, PT ;  /* 0x000000101700720c */ /* 0x000fe20003f06270 */
[----:B------:R-:W-:Y:S01]  /*22a0*/  BSSY B6, `(.L_x_478) ;  /* 0x000021e000067945 */ /* 0x000fe20003800000 */
[----:B------:R-:W-:-:S11]  /*22b0*/  PRMT R27, RZ, 0x7610, R27 ;  /* 0x00007610ff1b7816 */ /* 0x000fd6000000001b */
[----:B------:R-:W-:Y:S05]  /*22c0*/  @P0 BRA `(.L_x_479) ;  /* 0x00000020006c0947 */ /* 0x000fea0003800000 */
[----:B0-----:R-:W0:Y:S01]  /*22d0*/  LDC.64 R4, c[0x0][0x220] ;  /* 0x00008800ff047b82 */ /* 0x001e220000000a00 */
        /* <DEDUP_REMOVED lines=21> */
.L_x_483:
[----:B------:R-:W2:Y:S02]  /*2430*/  LDG.E.U8 R4, desc[UR36][R4.64] ;  /* 0x0000002404047981 */ /* 0x000ea4000c1e1100 */
[----:B--2---:R-:W-:-:S04]  /*2440*/  I2FP.F32.U32 R0, R4 ;  /* 0x0000000400007245 */ /* 0x004fc80000201000 */
[----:B------:R-:W-:-:S04]  /*2450*/  F2FP.BF16.F32.PACK_AB R0, RZ, R0 ;  /* 0x00000000ff00723e */ /* 0x000fc800000010ff */
[----:B------:R-:W-:Y:S01]  /*2460*/  PRMT R28, R0, 0x7610, R28 ;  /* 0x00007610001c7816 */ /* 0x000fe2000000001c */
[----:B------:R-:W-:Y:S06]  /*2470*/  BRA `(.L_x_485) ;  /* 0x0000000c00cc7947 */ /* 0x000fec0003800000 */
.L_x_482:
        /* <DEDUP_REMOVED lines=11> */
.L_x_487:
[----:B------:R-:W2:Y:S02]  /*2530*/  LDG.E R4, desc[UR36][R4.64] ;  /* 0x0000002404047981 */ /* 0x000ea4000c1e1900 */
[----:B--2---:R-:W-:-:S04]  /*2540*/  I2FP.F32.S32 R0, R4 ;  /* 0x0000000400007245 */ /* 0x004fc80000201400 */
[----:B------:R-:W-:-:S04]  /*2550*/  F2FP.BF16.F32.PACK_AB R0, RZ, R0 ;  /* 0x00000000ff00723e */ /* 0x000fc800000010ff */
[----:B------:R-:W-:Y:S01]  /*2560*/  PRMT R28, R0, 0x7610, R28 ;  /* 0x00007610001c7816 */ /* 0x000fe2000000001c */
[----:B------:R-:W-:Y:S06]  /*2570*/  BRA `(.L_x_485) ;  /* 0x0000000c008c7947 */ /* 0x000fec0003800000 */
.L_x_486:
[----:B------:R-:W2:Y:S02]  /*2580*/  LDG.E.U16 R4, desc[UR36][R4.64] ;  /* 0x0000002404047981 */ /* 0x000ea4000c1e1500 */
[----:B--2---:R-:W0:Y:S02]  /*2590*/  I2F.S16 R0, R4 ;  /* 0x0000000400007306 */ /* 0x004e240000101400 */
[----:B0-----:R-:W-:-:S04]  /*25a0*/  F2FP.BF16.F32.PACK_AB R0, RZ, R0 ;  /* 0x00000000ff00723e */ /* 0x001fc800000010ff */
[----:B------:R-:W-:Y:S01]  /*25b0*/  PRMT R28, R0, 0x7610, R28 ;  /* 0x00007610001c7816 */ /* 0x000fe2000000001c */
[----:B------:R-:W-:Y:S06]  /*25c0*/  BRA `(.L_x_485) ;  /* 0x0000000c00787947 */ /* 0x000fec0003800000 */
.L_x_481:
        /* <DEDUP_REMOVED lines=9> */
.L_x_489:
[----:B------:R-:W2:Y:S02]  /*2660*/  LDG.E.U16 R0, desc[UR36][R4.64] ;  /* 0x0000002404007981 */ /* 0x000ea4000c1e1500 */
[----:B--2---:R-:W-:-:S05]  /*2670*/  HADD2.F32 R0, -RZ, R0.H0_H0 ;  /* 0x20000000ff007230 */ /* 0x004fca0000004100 */
[----:B------:R-:W-:-:S04]  /*2680*/  F2FP.BF16.F32.PACK_AB R0, RZ, R0 ;  /* 0x00000000ff00723e */ /* 0x000fc800000010ff */
[----:B------:R-:W-:Y:S01]  /*2690*/  PRMT R28, R0, 0x7610, R28 ;  /* 0x00007610001c7816 */ /* 0x000fe2000000001c */
[----:B------:R-:W-:Y:S06]  /*26a0*/  BRA `(.L_x_485) ;  /* 0x0000000c00407947 */ /* 0x000fec0003800000 */
.L_x_488:
        /* <DEDUP_REMOVED lines=9> */
.L_x_491:
[----:B------:R-:W2:Y:S02]  /*2740*/  LDG.E.U16 R4, desc[UR36][R4.64] ;  /* 0x0000002404047981 */ /* 0x000ea4000c1e1500 */
[----:B--2---:R-:W-:-:S05]  /*2750*/  HADD2.F32 R0, -RZ, R4.H0_H0 ;  /* 0x20000004ff007230 */ /* 0x004fca0000004100 */
[----:B------:R-:W-:-:S04]  /*2760*/  F2FP.BF16.F32.PACK_AB R0, RZ, R0 ;  /* 0x00000000ff00723e */ /* 0x000fc800000010ff */
[----:B------:R-:W-:Y:S01]  /*2770*/  PRMT R28, R0, 0x7610, R28 ;  /* 0x00007610001c7816 */ /* 0x000fe2000000001c */
[----:B------:R-:W-:Y:S06]  /*2780*/  BRA `(.L_x_485) ;  /* 0x0000000c00087947 */ /* 0x000fec0003800000 */
.L_x_490:
        /* <DEDUP_REMOVED lines=9> */
.L_x_480:
        /* <DEDUP_REMOVED lines=14> */
.L_x_494:
        /* <DEDUP_REMOVED lines=9> */
.L_x_493:
        /* <DEDUP_REMOVED lines=28> */
.L_x_496:
[----:B------:R-:W2:Y:S02]  /*2b50*/  LDG.E.U8 R4, desc[UR36][R4.64] ;  /* 0x0000002404047981 */ /* 0x000ea4000c1e1100 */
[----:B--2---:R-:W-:-:S05]  /*2b60*/  IMAD.SHL.U32 R0, R4, 0x2000000, RZ ;  /* 0x0200000004007824 */ /* 0x004fca00078e00ff */
[----:B------:R-:W-:-:S13]  /*2b70*/  ISETP.GE.U32.AND P0, PT, R0, 0x8000000, PT ;  /* 0x080000000000780c */ /* 0x000fda0003f06070 */
[C---:B------:R-:W-:Y:S02]  /*2b80*/  @P0 IMAD.SHL.U32 R3, R4.reuse, 0x200000, RZ ;  /* 0x0020000004030824 */ /* 0x040fe400078e00ff */
[----:B------:R-:W-:-:S03]  /*2b90*/  @!P0 IMAD.SHL.U32 R0, R4, 0x100, RZ ;  /* 0x0000010004008824 */ /* 0x000fc600078e00ff */
[----:B------:R-:W-:Y:S02]  /*2ba0*/  @P0 LOP3.LUT R3, R3, 0xfe00000, RZ, 0xc0, !PT ;  /* 0x0fe0000003030812 */ /* 0x000fe400078ec0ff */
        /* <DEDUP_REMOVED lines=10> */
.L_x_495:
[----:B------:R0:W5:Y:S01]  /*2c50*/  LDG.E.U16 R28, desc[UR36][R4.64] ;  /* 0x00000024041c7981 */ /* 0x000162000c1e1500 */
[----:B------:R-:W-:Y:S05]  /*2c60*/  BRA `(.L_x_485) ;  /* 0x0000000400d07947 */ /* 0x000fea0003800000 */
.L_x_492:
        /* <DEDUP_REMOVED lines=13> */
.L_x_499:
        /* <DEDUP_REMOVED lines=21> */
.L_x_503:
[----:B------:R-:W-:Y:S05]  /*2e90*/  BSYNC B1 ;  /* 0x0000000000017941 */ /* 0x000fea0003800000 */
.L_x_502:
[----:B------:R-:W-:Y:S01]  /*2ea0*/  LEA R5, R0, 0x3b800000, 0x17 ;  /* 0x3b80000000057811 */ /* 0x000fe200078eb8ff */
[----:B------:R-:W-:-:S05]  /*2eb0*/  IMAD.SHL.U32 R0, R3, 0x100000, RZ ;  /* 0x0010000003007824 */ /* 0x000fca00078e00ff */
[----:B------:R-:W-:-:S07]  /*2ec0*/  LOP3.LUT R0, R5, R0, R6, 0xfe, !PT ;  /* 0x0000000005007212 */ /* 0x000fce00078efe06 */
.L_x_501:
[----:B------:R-:W-:Y:S05]  /*2ed0*/  BSYNC B0 ;  /* 0x0000000000007941 */ /* 0x000fea0003800000 */
.L_x_500:
[----:B------:R-:W-:-:S04]  /*2ee0*/  F2FP.BF16.F32.PACK_AB R0, RZ, R0 ;  /* 0x00000000ff00723e */ /* 0x000fc800000010ff */
[----:B------:R-:W-:Y:S01]  /*2ef0*/  PRMT R28, R0, 0x7610, R28 ;  /* 0x00007610001c7816 */ /* 0x000fe2000000001c */
[----:B------:R-:W-:Y:S06]  /*2f00*/  BRA `(.L_x_485) ;  /* 0x0000000400287947 */ /* 0x000fec0003800000 */
.L_x_498:
        /* <DEDUP_REMOVED lines=21> */
.L_x_507:
[----:B------:R-:W-:Y:S05]  /*3060*/  BSYNC B1 ;  /* 0x0000000000017941 */ /* 0x000fea0003800000 */
.L_x_506:
[----:B------:R-:W-:Y:S01]  /*3070*/  LEA R5, R0, 0x37800000, 0x17 ;  /* 0x3780000000057811 */ /* 0x000fe200078eb8ff */
[----:B------:R-:W-:-:S05]  /*3080*/  IMAD.SHL.U32 R0, R3, 0x200000, RZ ;  /* 0x0020000003007824 */ /* 0x000fca00078e00ff */
[----:B------:R-:W-:-:S07]  /*3090*/  LOP3.LUT R0, R5, R0, R6, 0xfe, !PT ;  /* 0x0000000005007212 */ /* 0x000fce00078efe06 */
.L_x_505:
[----:B------:R-:W-:Y:S05]  /*30a0*/  BSYNC B0 ;  /* 0x0000000000007941 */ /* 0x000fea0003800000 */
.L_x_504:
[----:B------:R-:W-:-:S04]  /*30b0*/  F2FP.BF16.F32.PACK_AB R0, RZ, R0 ;  /* 0x00000000ff00723e */ /* 0x000fc800000010ff */
[----:B------:R-:W-:Y:S01]  /*30c0*/  PRMT R28, R0, 0x7610, R28 ;  /* 0x00007610001c7816 */ /* 0x000fe2000000001c */
[----:B------:R-:W-:Y:S06]  /*30d0*/  BRA `(.L_x_485) ;  /* 0x0000000000b47947 */ /* 0x000fec0003800000 */
.L_x_497:
        /* <DEDUP_REMOVED lines=14> */
.L_x_511:
[----:B------:R-:W-:Y:S05]  /*31c0*/  BSYNC B0 ;  /* 0x0000000000007941 */ /* 0x000fea0003800000 */
.L_x_510:
[----:B------:R-:W-:-:S04]  /*31d0*/  F2FP.BF16.F32.PACK_AB R0, RZ, R0 ;  /* 0x00000000ff00723e */ /* 0x000fc800000010ff */
[----:B------:R-:W-:Y:S01]  /*31e0*/  PRMT R28, R0, 0x7610, R28 ;  /* 0x00007610001c7816 */ /* 0x000fe2000000001c */
[----:B------:R-:W-:Y:S06]  /*31f0*/  BRA `(.L_x_485) ;  /* 0x00000000006c7947 */ /* 0x000fec0003800000 */
.L_x_484:
        /* <DEDUP_REMOVED lines=16> */
.L_x_512:
[----:B------:R-:W-:Y:S01]  /*3300*/  PRMT R28, RZ, 0x7610, R28 ;  /* 0x00007610ff1c7816 */ /* 0x000fe2000000001c */
[----:B------:R-:W-:Y:S06]  /*3310*/  BRA `(.L_x_485) ;  /* 0x0000000000247947 */ /* 0x000fec0003800000 */
.L_x_509:
[----:B------:R-:W2:Y:S02]  /*3320*/  LDG.E.64 R4, desc[UR36][R4.64] ;  /* 0x0000002404047981 */ /* 0x000ea4000c1e1b00 */
[----:B--2---:R-:W0:Y:S02]  /*3330*/  I2F.U64 R0, R4 ;  /* 0x0000000400007312 */ /* 0x004e240000301000 */
[----:B0-----:R-:W-:-:S04]  /*3340*/  F2FP.BF16.F32.PACK_AB R0, RZ, R0 ;  /* 0x00000000ff00723e */ /* 0x001fc800000010ff */
[----:B------:R-:W-:Y:S01]  /*3350*/  PRMT R28, R0, 0x7610, R28 ;  /* 0x00007610001c7816 */ /* 0x000fe2000000001c */
[----:B------:R-:W-:Y:S06]  /*3360*/  BRA `(.L_x_485) ;  /* 0x0000000000107947 */ /* 0x000fec0003800000 */
.L_x_508:
[----:B------:R-:W2:Y:S02]  /*3370*/  LDG.E R4, desc[UR36][R4.64] ;  /* 0x0000002404047981 */ /* 0x000ea4000c1e1900 */
[----:B--2---:R-:W-:-:S04]  /*3380*/  I2FP.F32.U32 R0, R4 ;  /* 0x0000000400007245 */ /* 0x004fc80000201000 */
[----:B------:R-:W-:-:S04]  /*3390*/  F2FP.BF16.F32.PACK_AB R0, RZ, R0 ;  /* 0x00000000ff00723e */ /* 0x000fc800000010ff */
[----:B------:R-:W-:-:S07]  /*33a0*/  PRMT R28, R0, 0x7610, R28 ;  /* 0x00007610001c7816 */ /* 0x000fce000000001c */
.L_x_485:
        /* <DEDUP_REMOVED lines=21> */
.L_x_516:
[----:B------:R-:W2:Y:S02]  /*3500*/  LDG.E.U8 R4, desc[UR36][R4.64] ;  /* 0x0000002404047981 */ /* 0x000ea4000c1e1100 */
[----:B--2---:R-:W-:-:S04]  /*3510*/  I2FP.F32.U32 R0, R4 ;  /* 0x0000000400007245 */ /* 0x004fc80000201000 */
[----:B------:R-:W-:-:S04]  /*3520*/  F2FP.BF16.F32.PACK_AB R0, RZ, R0 ;  /* 0x00000000ff00723e */ /* 0x000fc800000010ff */
[----:B------:R-:W-:Y:S01]  /*3530*/  PRMT R27, R0, 0x7610, R27 ;  /* 0x00007610001b7816 */ /* 0x000fe2000000001b */
[----:B------:R-:W-:Y:S06]  /*3540*/  BRA `(.L_x_518) ;  /* 0x0000000c00c87947 */ /* 0x000fec0003800000 */
.L_x_515:
        /* <DEDUP_REMOVED lines=11> */
.L_x_520:
[----:B------:R-:W2:Y:S02]  /*3600*/  LDG.E R4, desc[UR36][R4.64] ;  /* 0x0000002404047981 */ /* 0x000ea4000c1e1900 */
[----:B--2---:R-:W-:-:S04]  /*3610*/  I2FP.F32.S32 R0, R4 ;  /* 0x0000000400007245 */ /* 0x004fc80000201400 */
[----:B------:R-:W-:-:S04]  /*3620*/  F2FP.BF16.F32.PACK_AB R0, RZ, R0 ;  /* 0x00000000ff00723e */ /* 0x000fc800000010ff */
[----:B------:R-:W-:Y:S01]  /*3630*/  PRMT R27, R0, 0x7610, R27 ;  /* 0x00007610001b7816 */ /* 0x000fe2000000001b */
[----:B------:R-:W-:Y:S06]  /*3640*/  BRA `(.L_x_518) ;  /* 0x0000000c00887947 */ /* 0x000fec0003800000 */
.L_x_519:
[----:B------:R-:W2:Y:S02]  /*3650*/  LDG.E.U16 R4, desc[UR36][R4.64] ;  /* 0x0000002404047981 */ /* 0x000ea4000c1e1500 */
[----:B--2---:R-:W0:Y:S02]  /*3660*/  I2F.S16 R0, R4 ;  /* 0x0000000400007306 */ /* 0x004e240000101400 */
[----:B0-----:R-:W-:-:S04]  /*3670*/  F2FP.BF16.F32.PACK_AB R0, RZ, R0 ;  /* 0x00000000ff00723e */ /* 0x001fc800000010ff */
[----:B------:R-:W-:Y:S01]  /*3680*/  PRMT R27, R0, 0x7610, R27 ;  /* 0x00007610001b7816 */ /* 0x000fe2000000001b */
[----:B------:R-:W-:Y:S06]  /*3690*/  BRA `(.L_x_518) ;  /* 0x0000000c00747947 */ /* 0x000fec0003800000 */
.L_x_514:
        /* <DEDUP_REMOVED lines=9> */
.L_x_522:
[----:B------:R-:W2:Y:S02]  /*3730*/  LDG.E.U16 R0, desc[UR36][R4.64] ;  /* 0x0000002404007981 */ /* 0x000ea4000c1e1500 */
[----:B--2---:R-:W-:-:S05]  /*3740*/  HADD2.F32 R0, -RZ, R0.H0_H0 ;  /* 0x20000000ff007230 */ /* 0x004fca0000004100 */
[----:B------:R-:W-:-:S04]  /*3750*/  F2FP.BF16.F32.PACK_AB R0, RZ, R0 ;  /* 0x00000000ff00723e */ /* 0x000fc800000010ff */
[----:B------:R-:W-:Y:S01]  /*3760*/  PRMT R27, R0, 0x7610, R27 ;  /* 0x00007610001b7816 */ /* 0x000fe2000000001b */
[----:B------:R-:W-:Y:S06]  /*3770*/  BRA `(.L_x_518) ;  /* 0x0000000c003c7947 */ /* 0x000fec0003800000 */
.L_x_521:
        /* <DEDUP_REMOVED lines=9> */
.L_x_524:
[----:B------:R-:W2:Y:S02]  /*3810*/  LDG.E.U16 R4, desc[UR36][R4.64] ;  /* 0x0000002404047981 */ /* 0x000ea4000c1e1500 */
[----:B--2---:R-:W-:-:S05]  /*3820*/  HADD2.F32 R0, -RZ, R4.H0_H0 ;  /* 0x20000004ff007230 */ /* 0x004fca0000004100 */
[----:B------:R-:W-:-:S04]  /*3830*/  F2FP.BF16.F32.PACK_AB R0, RZ, R0 ;  /* 0x00000000ff00723e */ /* 0x000fc800000010ff */
[----:B------:R-:W-:Y:S01]  /*3840*/  PRMT R27, R0, 0x7610, R27 ;  /* 0x00007610001b7816 */ /* 0x000fe2000000001b */
[----:B------:R-:W-:Y:S06]  /*3850*/  BRA `(.L_x_518) ;  /* 0x0000000c00047947 */ /* 0x000fec0003800000 */
.L_x_523:
        /* <DEDUP_REMOVED lines=9> */
.L_x_513:
        /* <DEDUP_REMOVED lines=14> */
.L_x_527:
        /* <DEDUP_REMOVED lines=9> */
.L_x_526:
        /* <DEDUP_REMOVED lines=28> */
.L_x_529:
        /* <DEDUP_REMOVED lines=15> */
.L_x_528:
[----:B------:R0:W5:Y:S01]  /*3d10*/  LDG.E.U16 R27, desc[UR36][R4.64] ;  /* 0x00000024041b7981 */ /* 0x000162000c1e1500 */
[----:B------:R-:W-:Y:S05]  /*3d20*/  BRA `(.L_x_518) ;  /* 0x0000000400d07947 */ /* 0x000fea0003800000 */
.L_x_525:
        /* <DEDUP_REMOVED lines=13> */
.L_x_532:
        /* <DEDUP_REMOVED lines=21> */
.L_x_536:
[----:B------:R-:W-:Y:S05]  /*3f50*/  BSYNC B1 ;  /* 0x0000000000017941 */ /* 0x000fea0003800000 */
.L_x_535:
[----:B------:R-:W-:Y:S01]  /*3f60*/  LEA R5, R0, 0x3b800000, 0x17 ;  /* 0x3b80000000057811 */ /* 0x000fe200078eb8ff */
[----:B------:R-:W-:-:S05]  /*3f70*/  IMAD.SHL.U32 R0, R3, 0x100000, RZ ;  /* 0x0010000003007824 */ /* 0x000fca00078e00ff */
[----:B------:R-:W-:-:S07]  /*3f80*/  LOP3.LUT R0, R5, R0, R6, 0xfe, !PT ;  /* 0x0000000005007212 */ /* 0x000fce00078efe06 */
.L_x_534:
[----:B------:R-:W-:Y:S05]  /*3f90*/  BSYNC B0 ;  /* 0x0000000000007941 */ /* 0x000fea0003800000 */
.L_x_533:
[----:B------:R-:W-:-:S04]  /*3fa0*/  F2FP.BF16.F32.PACK_AB R0, RZ, R0 ;  /* 0x00000000ff00723e */ /* 0x000fc800000010ff */
[----:B------:R-:W-:Y:S01]  /*3fb0*/  PRMT R27, R0, 0x7610, R27 ;  /* 0x00007610001b7816 */ /* 0x000fe2000000001b */
[----:B------:R-:W-:Y:S06]  /*3fc0*/  BRA `(.L_x_518) ;  /* 0x0000000400287947 */ /* 0x000fec0003800000 */
.L_x_531:
        /* <DEDUP_REMOVED lines=21> */
.L_x_540:
[----:B------:R-:W-:Y:S05]  /*4120*/  BSYNC B1 ;  /* 0x0000000000017941 */ /* 0x000fea0003800000 */
.L_x_539:
[----:B------:R-:W-:Y:S01]  /*4130*/  LEA R5, R0, 0x37800000, 0x17 ;  /* 0x3780000000057811 */ /* 0x000fe200078eb8ff */
[----:B------:R-:W-:-:S05]  /*4140*/  IMAD.SHL.U32 R0, R3, 0x200000, RZ ;  /* 0x0020000003007824 */ /* 0x000fca00078e00ff */
[----:B------:R-:W-:-:S07]  /*4150*/  LOP3.LUT R0, R5, R0, R6, 0xfe, !PT ;  /* 0x0000000005007212 */ /* 0x000fce00078efe06 */
.L_x_538:
[----:B------:R-:W-:Y:S05]  /*4160*/  BSYNC B0 ;  /* 0x0000000000007941 */ /* 0x000fea0003800000 */
.L_x_537:
[----:B------:R-:W-:-:S04]  /*4170*/  F2FP.BF16.F32.PACK_AB R0, RZ, R0 ;  /* 0x00000000ff00723e */ /* 0x000fc800000010ff */
[----:B------:R-:W-:Y:S01]  /*4180*/  PRMT R27, R0, 0x7610, R27 ;  /* 0x00007610001b7816 */ /* 0x000fe2000000001b */
[----:B------:R-:W-:Y:S06]  /*4190*/  BRA `(.L_x_518) ;  /* 0x0000000000b47947 */ /* 0x000fec0003800000 */
.L_x_530:
        /* <DEDUP_REMOVED lines=14> */
.L_x_544:
[----:B------:R-:W-:Y:S05]  /*4280*/  BSYNC B0 ;  /* 0x0000000000007941 */ /* 0x000fea0003800000 */
.L_x_543:
[----:B------:R-:W-:-:S04]  /*4290*/  F2FP.BF16.F32.PACK_AB R0, RZ, R0 ;  /* 0x00000000ff00723e */ /* 0x000fc800000010ff */
[----:B------:R-:W-:Y:S01]  /*42a0*/  PRMT R27, R0, 0x7610, R27 ;  /* 0x00007610001b7816 */ /* 0x000fe2000000001b */
[----:B------:R-:W-:Y:S06]  /*42b0*/  BRA `(.L_x_518) ;  /* 0x00000000006c7947 */ /* 0x000fec0003800000 */
.L_x_517:
        /* <DEDUP_REMOVED lines=16> */
.L_x_545:
[----:B------:R-:W-:Y:S01]  /*43c0*/  PRMT R27, RZ, 0x7610, R27 ;  /* 0x00007610ff1b7816 */ /* 0x000fe2000000001b */
[----:B------:R-:W-:Y:S06]  /*43d0*/  BRA `(.L_x_518) ;  /* 0x0000000000247947 */ /* 0x000fec0003800000 */
.L_x_542:
[----:B------:R-:W2:Y:S02]  /*43e0*/  LDG.E.64 R4, desc[UR36][R4.64] ;  /* 0x0000002404047981 */ /* 0x000ea4000c1e1b00 */
[----:B--2---:R-:W0:Y:S02]  /*43f0*/  I2F.U64 R0, R4 ;  /* 0x0000000400007312 */ /* 0x004e240000301000 */
[----:B0-----:R-:W-:-:S04]  /*4400*/  F2FP.BF16.F32.PACK_AB R0, RZ, R0 ;  /* 0x00000000ff00723e */ /* 0x001fc800000010ff */
[----:B------:R-:W-:Y:S01]  /*4410*/  PRMT R27, R0, 0x7610, R27 ;  /* 0x00007610001b7816 */ /* 0x000fe2000000001b */
[----:B------:R-:W-:Y:S06]  /*4420*/  BRA `(.L_x_518) ;  /* 0x0000000000107947 */ /* 0x000fec0003800000 */
.L_x_541:
[----:B------:R-:W2:Y:S02]  /*4430*/  LDG.E R4, desc[UR36][R4.64] ;  /* 0x0000002404047981 */ /* 0x000ea4000c1e1900 */
[----:B--2---:R-:W-:-:S04]  /*4440*/  I2FP.F32.U32 R0, R4 ;  /* 0x0000000400007245 */ /* 0x004fc80000201000 */
[----:B------:R-:W-:-:S04]  /*4450*/  F2FP.BF16.F32.PACK_AB R0, RZ, R0 ;  /* 0x00000000ff00723e */ /* 0x000fc800000010ff */
[----:B------:R-:W-:-:S07]  /*4460*/  PRMT R27, R0, 0x7610, R27 ;  /* 0x00007610001b7816 */ /* 0x000fce000000001b */
.L_x_518:
[----:B------:R-:W-:-:S07]  /*4470*/  VIADD R23, R23, 0x80 ;  /* 0x0000008017177836 */ /* 0x000fce0000000000 */
.L_x_479:
[----:B------:R-:W-:Y:S05]  /*4480*/  BSYNC B6 ;  /* 0x0000000000067941 */ /* 0x000fea0003800000 */
.L_x_478:
[----:B------:R-:W-:Y:S01]  /*4490*/  ISETP.GE.AND P0, PT, R23, R16, PT ;  /* 0x000000101700720c */ /* 0x000fe20003f06270 */
[----:B------:R-:W-:Y:S01]  /*44a0*/  BSSY B6, `(.L_x_546) ;  /* 0x0000220000067945 */ /* 0x000fe20003800000 */
[----:B------:R-:W-:Y:S02]  /*44b0*/  PRMT R19, RZ, 0x7610, R19 ;  /* 0x00007610ff137816 */ /* 0x000fe40000000013 */
[----:B------:R-:W-:Y:S02]  /*44c0*/  PRMT R18, RZ, 0x7610, R18 ;  /* 0x00007610ff127816 */ /* 0x000fe40000000012 */
[----:B------:R-:W-:-:S07]  /*44d0*/  PRMT R24, RZ, 0x7610, R24 ;  /* 0x00007610ff187816 */ /* 0x000fce0000000018 */
        /* <DEDUP_REMOVED lines=23> */
.L_x_551:
[----:B------:R-:W2:Y:S02]  /*4650*/  LDG.E.U8 R4, desc[UR36][R4.64] ;  /* 0x0000002404047981 */ /* 0x000ea4000c1e1100 */
[----:B--2---:R-:W-:-:S04]  /*4660*/  I2FP.F32.U32 R0, R4 ;  /* 0x0000000400007245 */ /* 0x004fc80000201000 */
[----:B------:R-:W-:-:S04]  /*4670*/  F2FP.BF16.F32.PACK_AB R0, RZ, R0 ;  /* 0x00000000ff00723e */ /* 0x000fc800000010ff */
[----:B------:R-:W-:Y:S01]  /*4680*/  PRMT R18, R0, 0x7610, R18 ;  /* 0x0000761000127816 */ /* 0x000fe20000000012 */
[----:B------:R-:W-:Y:S06]  /*4690*/  BRA `(.L_x_553) ;  /* 0x0000000c00c87947 */ /* 0x000fec0003800000 */
.L_x_550:
        /* <DEDUP_REMOVED lines=11> */
.L_x_555:
[----:B------:R-:W2:Y:S02]  /*4750*/  LDG.E R4, desc[UR36][R4.64] ;  /* 0x0000002404047981 */ /* 0x000ea4000c1e1900 */
[----:B--2---:R-:W-:-:S04]  /*4760*/  I2FP.F32.S32 R0, R4 ;  /* 0x0000000400007245 */ /* 0x004fc80000201400 */
[----:B------:R-:W-:-:S04]  /*4770*/  F2FP.BF16.F32.PACK_AB R0, RZ, R0 ;  /* 0x00000000ff00723e */ /* 0x000fc800000010ff */
[----:B------:R-:W-:Y:S01]  /*4780*/  PRMT R18, R0, 0x7610, R18 ;  /* 0x0000761000127816 */ /* 0x000fe20000000012 */
[----:B------:R-:W-:Y:S06]  /*4790*/  BRA `(.L_x_553) ;  /* 0x0000000c00887947 */ /* 0x000fec0003800000 */
.L_x_554:
[----:B------:R-:W2:Y:S02]  /*47a0*/  LDG.E.U16 R4, desc[UR36][R4.64] ;  /* 0x0000002404047981 */ /* 0x000ea4000c1e1500 */
[----:B--2---:R-:W0:Y:S02]  /*47b0*/  I2F.S16 R0, R4 ;  /* 0x0000000400007306 */ /* 0x004e240000101400 */
[----:B0-----:R-:W-:-:S04]  /*47c0*/  F2FP.BF16.F32.PACK_AB R0, RZ, R0 ;  /* 0x00000000ff00723e */ /* 0x001fc800000010ff */
[----:B------:R-:W-:Y:S01]  /*47d0*/  PRMT R18, R0, 0x7610, R18 ;  /* 0x0000761000127816 */ /* 0x000fe20000000012 */
[----:B------:R-:W-:Y:S06]  /*47e0*/  BRA `(.L_x_553) ;  /* 0x0000000c00747947 */ /* 0x000fec0003800000 */
.L_x_549:
        /* <DEDUP_REMOVED lines=9> */
.L_x_557:
[----:B------:R-:W2:Y:S02]  /*4880*/  LDG.E.U16 R0, desc[UR36][R4.64] ;  /* 0x0000002404007981 */ /* 0x000ea4000c1e1500 */
[----:B--2---:R-:W-:-:S05]  /*4890*/  HADD2.F32 R0, -RZ, R0.H0_H0 ;  /* 0x20000000ff007230 */ /* 0x004fca0000004100 */
[----:B------:R-:W-:-:S04]  /*48a0*/  F2FP.BF16.F32.PACK_AB R0, RZ, R0 ;  /* 0x00000000ff00723e */ /* 0x000fc800000010ff */
[----:B------:R-:W-:Y:S01]  /*48b0*/  PRMT R18, R0, 0x7610, R18 ;  /* 0x0000761000127816 */ /* 0x000fe20000000012 */
[----:B------:R-:W-:Y:S06]  /*48c0*/  BRA `(.L_x_553) ;  /* 0x0000000c003c7947 */ /* 0x000fec0003800000 */
.L_x_556:
        /* <DEDUP_REMOVED lines=9> */
.L_x_559:
[----:B------:R-:W2:Y:S02]  /*4960*/  LDG.E.U16 R4, desc[UR36][R4.64] ;  /* 0x0000002404047981 */ /* 0x000ea4000c1e1500 */
[----:B--2---:R-:W-:-:S05]  /*4970*/  HADD2.F32 R0, -RZ, R4.H0_H0 ;  /* 0x20000004ff007230 */ /* 0x004fca0000004100 */
[----:B------:R-:W-:-:S04]  /*4980*/  F2FP.BF16.F32.PACK_AB R0, RZ, R0 ;  /* 0x00000000ff00723e */ /* 0x000fc800000010ff */
[----:B------:R-:W-:Y:S01]  /*4990*/  PRMT R18, R0, 0x7610, R18 ;  /* 0x0000761000127816 */ /* 0x000fe20000000012 */
[----:B------:R-:W-:Y:S06]  /*49a0*/  BRA `(.L_x_553) ;  /* 0x0000000c00047947 */ /* 0x000fec0003800000 */
.L_x_558:
        /* <DEDUP_REMOVED lines=9> */
.L_x_548:
        /* <DEDUP_REMOVED lines=14> */
.L_x_562:
        /* <DEDUP_REMOVED lines=9> */
.L_x_561:
        /* <DEDUP_REMOVED lines=28> */
.L_x_564:
        /* <DEDUP_REMOVED lines=15> */
.L_x_563:
[----:B------:R0:W5:Y:S01]  /*4e60*/  LDG.E.U16 R18, desc[UR36][R4.64] ;  /* 0x0000002404127981 */ /* 0x000162000c1e1500 */
[----:B------:R-:W-:Y:S05]  /*4e70*/  BRA `(.L_x_553) ;  /* 0x0000000400d07947 */ /* 0x000fea0003800000 */
.L_x_560:
        /* <DEDUP_REMOVED lines=13> */
.L_x_567:
        /* <DEDUP_REMOVED lines=21> */
.L_x_571:
[----:B------:R-:W-:Y:S05]  /*50a0*/  BSYNC B1 ;  /* 0x0000000000017941 */ /* 0x000fea0003800000 */
.L_x_570:
[----:B------:R-:W-:Y:S01]  /*50b0*/  LEA R5, R0, 0x3b800000, 0x17 ;  /* 0x3b80000000057811 */ /* 0x000fe200078eb8ff */
[----:B------:R-:W-:-:S05]  /*50c0*/  IMAD.SHL.U32 R0, R3, 0x100000, RZ ;  /* 0x0010000003007824 */ /* 0x000fca00078e00ff */
[----:B------:R-:W-:-:S07]  /*50d0*/  LOP3.LUT R0, R5, R0, R6, 0xfe, !PT ;  /* 0x0000000005007212 */ /* 0x000fce00078efe06 */
.L_x_569:
[----:B------:R-:W-:Y:S05]  /*50e0*/  BSYNC B0 ;  /* 0x0000000000007941 */ /* 0x000fea0003800000 */
.L_x_568:
[----:B------:R-:W-:-:S04]  /*50f0*/  F2FP.BF16.F32.PACK_AB R0, RZ, R0 ;  /* 0x00000000ff00723e */ /* 0x000fc800000010ff */
[----:B------:R-:W-:Y:S01]  /*5100*/  PRMT R18, R0, 0x7610, R18 ;  /* 0x0000761000127816 */ /* 0x000fe20000000012 */
[----:B------:R-:W-:Y:S06]  /*5110*/  BRA `(.L_x_553) ;  /* 0x0000000400287947 */ /* 0x000fec0003800000 */
.L_x_566:
        /* <DEDUP_REMOVED lines=21> */
.L_x_575:
[----:B------:R-:W-:Y:S05]  /*5270*/  BSYNC B1 ;  /* 0x0000000000017941 */ /* 0x000fea0003800000 */
.L_x_574:
[----:B------:R-:W-:Y:S01]  /*5280*/  LEA R5, R0, 0x37800000, 0x17 ;  /* 0x3780000000057811 */ /* 0x000fe200078eb8ff */
[----:B------:R-:W-:-:S05]  /*5290*/  IMAD.SHL.U32 R0, R3, 0x200000, RZ ;  /* 0x0020000003007824 */ /* 0x000fca00078e00ff */
[----:B------:R-:W-:-:S07]  /*52a0*/  LOP3.LUT R0, R5, R0, R6, 0xfe, !PT ;  /* 0x0000000005007212 */ /* 0x000fce00078efe06 */
.L_x_573:
[----:B------:R-:W-:Y:S05]  /*52b0*/  BSYNC B0 ;  /* 0x0000000000007941 */ /* 0x000fea0003800000 */
.L_x_572:
[----:B------:R-:W-:-:S04]  /*52c0*/  F2FP.BF16.F32.PACK_AB R0, RZ, R0 ;  /* 0x00000000ff00723e */ /* 0x000fc800000010ff */
[----:B------:R-:W-:Y:S01]  /*52d0*/  PRMT R18, R0, 0x7610, R18 ;  /* 0x0000761000127816 */ /* 0x000fe20000000012 */
[----:B------:R-:W-:Y:S06]  /*52e0*/  BRA `(.L_x_553) ;  /* 0x0000000000b47947 */ /* 0x000fec0003800000 */
.L_x_565:
        /* <DEDUP_REMOVED lines=14> */
.L_x_579:
[----:B------:R-:W-:Y:S05]  /*53d0*/  BSYNC B0 ;  /* 0x0000000000007941 */ /* 0x000fea0003800000 */
.L_x_578:
[----:B------:R-:W-:-:S04]  /*53e0*/  F2FP.BF16.F32.PACK_AB R0, RZ, R0 ;  /* 0x00000000ff00723e */ /* 0x000fc800000010ff */
[----:B------:R-:W-:Y:S01]  /*53f0*/  PRMT R18, R0, 0x7610, R18 ;  /* 0x0000761000127816 */ /* 0x000fe20000000012 */
[----:B------:R-:W-:Y:S06]  /*5400*/  BRA `(.L_x_553) ;  /* 0x00000000006c7947 */ /* 0x000fec0003800000 */
.L_x_552:
        /* <DEDUP_REMOVED lines=16> */
.L_x_580:
[----:B------:R-:W-:Y:S01]  /*5510*/  PRMT R18, RZ, 0x7610, R18 ;  /* 0x00007610ff127816 */ /* 0x000fe20000000012 */
[----:B------:R-:W-:Y:S06]  /*5520*/  BRA `(.L_x_553) ;  /* 0x0000000000247947 */ /* 0x000fec0003800000 */
.L_x_577:
[----:B------:R-:W2:Y:S02]  /*5530*/  LDG.E.64 R4, desc[UR36][R4.64] ;  /* 0x0000002404047981 */ /* 0x000ea4000c1e1b00 */
[----:B--2---:R-:W0:Y:S02]  /*5540*/  I2F.U64 R0, R4 ;  /* 0x0000000400007312 */ /* 0x004e240000301000 */
[----:B0-----:R-:W-:-:S04]  /*5550*/  F2FP.BF16.F32.PACK_AB R0, RZ, R0 ;  /* 0x00000000ff00723e */ /* 0x001fc800000010ff */
[----:B------:R-:W-:Y:S01]  /*5560*/  PRMT R18, R0, 0x7610, R18 ;  /* 0x0000761000127816 */ /* 0x000fe20000000012 */
[----:B------:R-:W-:Y:S06]  /*5570*/  BRA `(.L_x_553) ;  /* 0x0000000000107947 */ /* 0x000fec0003800000 */
.L_x_576:
[----:B------:R-:W2:Y:S02]  /*5580*/  LDG.E R4, desc[UR36][R4.64] ;  /* 0x0000002404047981 */ /* 0x000ea4000c1e1900 */
[----:B--2---:R-:W-:-:S04]  /*5590*/  I2FP.F32.U32 R0, R4 ;  /* 0x0000000400007245 */ /* 0x004fc80000201000 */
[----:B------:R-:W-:-:S04]  /*55a0*/  F2FP.BF16.F32.PACK_AB R0, RZ, R0 ;  /* 0x00000000ff00723e */ /* 0x000fc800000010ff */
[----:B------:R-:W-:-:S07]  /*55b0*/  PRMT R18, R0, 0x7610, R18 ;  /* 0x0000761000127816 */ /* 0x000fce0000000012 */
.L_x_553:
[----:B------:R-:W1:Y:S01]  /*55c0*/  LDC.U8 R6, c[0x0][0x235] ;  /* 0x00008d40ff067b82 */ /* 0x000e620000000000 */
[----:B------:R-:W-:Y:S02]  /*55d0*/  ULDC UR4, c[0x0][0x23c] ;  /* 0x00008f0000047ab9 */ /* 0x000fe40000000800 */
[----:B------:R-:W-:-:S05]  /*55e0*/  IMAD R3, R24, UR4, RZ ;  /* 0x0000000418037c24 */ /* 0x000fca000f8e02ff */
[----:B0-----:R-:W0:Y:S01]  /*55f0*/  LDC.64 R4, c[0x0][0x228] ;  /* 0x00008a00ff047b82 */ /* 0x001e220000000a00 */
[----:B-1----:R-:W-:-:S04]  /*5600*/  PRMT R0, R6, 0x9910, RZ ;  /* 0x0000991006007816 */ /* 0x002fc800000000ff */
[----:B------:R-:W-:Y:S02]  /*5610*/  ISETP.GT.AND P1, PT, R0, 0x9, PT ;  /* 0x000000090000780c */ /* 0x000fe40003f24270 */
[----:B0-----:R-:W-:-:S05]  /*5620*/  IADD3 R4, P0, R3, R4, RZ ;  /* 0x0000000403047210 */ /* 0x001fca0007f1e0ff */
[----:B------:R-:W-:-:S06]  /*5630*/  IMAD.X R5, RZ, RZ, R5, P0 ;  /* 0x000000ffff057224 */ /* 0x000fcc00000e0605 */
        /* <DEDUP_REMOVED lines=14> */
.L_x_584:
[----:B------:R-:W2:Y:S02]  /*5720*/  LDG.E.U8 R4, desc[UR36][R4.64] ;  /* 0x0000002404047981 */ /* 0x000ea4000c1e1100 */
[----:B--2---:R-:W-:-:S04]  /*5730*/  I2FP.F32.U32 R0, R4 ;  /* 0x0000000400007245 */ /* 0x004fc80000201000 */
[----:B------:R-:W-:-:S04]  /*5740*/  F2FP.BF16.F32.PACK_AB R0, RZ, R0 ;  /* 0x00000000ff00723e */ /* 0x000fc800000010ff */
[----:B------:R-:W-:Y:S01]  /*5750*/  PRMT R24, R0, 0x7610, R24 ;  /* 0x0000761000187816 */ /* 0x000fe20000000018 */
[----:B------:R-:W-:Y:S06]  /*5760*/  BRA `(.L_x_586) ;  /* 0x0000000c00c87947 */ /* 0x000fec0003800000 */
.L_x_583:
        /* <DEDUP_REMOVED lines=11> */
.L_x_588:
[----:B------:R-:W2:Y:S02]  /*5820*/  LDG.E R4, desc[UR36][R4.64] ;  /* 0x0000002404047981 */ /* 0x000ea4000c1e1900 */
[----:B--2---:R-:W-:-:S04]  /*5830*/  I2FP.F32.S32 R0, R4 ;  /* 0x0000000400007245 */ /* 0x004fc80000201400 */
[----:B------:R-:W-:-:S04]  /*5840*/  F2FP.BF16.F32.PACK_AB R0, RZ, R0 ;  /* 0x00000000ff00723e */ /* 0x000fc800000010ff */
[----:B------:R-:W-:Y:S01]  /*5850*/  PRMT R24, R0, 0x7610, R24 ;  /* 0x0000761000187816 */ /* 0x000fe20000000018 */
[----:B------:R-:W-:Y:S06]  /*5860*/  BRA `(.L_x_586) ;  /* 0x0000000c00887947 */ /* 0x000fec0003800000 */
.L_x_587:
[----:B------:R-:W2:Y:S02]  /*5870*/  LDG.E.U16 R4, desc[UR36][R4.64] ;  /* 0x0000002404047981 */ /* 0x000ea4000c1e1500 */
[----:B--2---:R-:W0:Y:S02]  /*5880*/  I2F.S16 R0, R4 ;  /* 0x0000000400007306 */ /* 0x004e240000101400 */
[----:B0-----:R-:W-:-:S04]  /*5890*/  F2FP.BF16.F32.PACK_AB R0, RZ, R0 ;  /* 0x00000000ff00723e */ /* 0x001fc800000010ff */
[----:B------:R-:W-:Y:S01]  /*58a0*/  PRMT R24, R0, 0x7610, R24 ;  /* 0x0000761000187816 */ /* 0x000fe20000000018 */
[----:B------:R-:W-:Y:S06]  /*58b0*/  BRA `(.L_x_586) ;  /* 0x0000000c00747947 */ /* 0x000fec0003800000 */
.L_x_582:
        /* <DEDUP_REMOVED lines=9> */
.L_x_590:
[----:B------:R-:W2:Y:S02]  /*5950*/  LDG.E.U16 R0, desc[UR36][R4.64] ;  /* 0x0000002404007981 */ /* 0x000ea4000c1e1500 */
[----:B--2---:R-:W-:-:S05]  /*5960*/  HADD2.F32 R0, -RZ, R0.H0_H0 ;  /* 0x20000000ff007230 */ /* 0x004fca0000004100 */
[----:B------:R-:W-:-:S04]  /*5970*/  F2FP.BF16.F32.PACK_AB R0, RZ, R0 ;  /* 0x00000000ff00723e */ /* 0x000fc800000010ff */
[----:B------:R-:W-:Y:S01]  /*5980*/  PRMT R24, R0, 0x7610, R24 ;  /* 0x0000761000187816 */ /* 0x000fe20000000018 */
[----:B------:R-:W-:Y:S06]  /*5990*/  BRA `(.L_x_586) ;  /* 0x0000000c003c7947 */ /* 0x000fec0003800000 */
.L_x_589:
        /* <DEDUP_REMOVED lines=9> */
.L_x_592:
[----:B------:R-:W2:Y:S02]  /*5a30*/  LDG.E.U16 R4, desc[UR36][R4.64] ;  /* 0x0000002404047981 */ /* 0x000ea4000c1e1500 */
[----:B--2---:R-:W-:-:S05]  /*5a40*/  HADD2.F32 R0, -RZ, R4.H0_H0 ;  /* 0x20000004ff007230 */ /* 0x004fca0000004100 */
[----:B------:R-:W-:-:S04]  /*5a50*/  F2FP.BF16.F32.PACK_AB R0, RZ, R0 ;  /* 0x00000000ff00723e */ /* 0x000fc800000010ff */
[----:B------:R-:W-:Y:S01]  /*5a60*/  PRMT R24, R0, 0x7610, R24 ;  /* 0x0000761000187816 */ /* 0x000fe20000000018 */
[----:B------:R-:W-:Y:S06]  /*5a70*/  BRA `(.L_x_586) ;  /* 0x0000000c00047947 */ /* 0x000fec0003800000 */
.L_x_591:
        /* <DEDUP_REMOVED lines=9> */
.L_x_581:
        /* <DEDUP_REMOVED lines=14> */
.L_x_595:
        /* <DEDUP_REMOVED lines=9> */
.L_x_594:
        /* <DEDUP_REMOVED lines=28> */
.L_x_597:
        /* <DEDUP_REMOVED lines=15> */
.L_x_596:
[----:B------:R0:W5:Y:S01]  /*5f30*/  LDG.E.U16 R24, desc[UR36][R4.64] ;  /* 0x0000002404187981 */ /* 0x000162000c1e1500 */
[----:B------:R-:W-:Y:S05]  /*5f40*/  BRA `(.L_x_586) ;  /* 0x0000000400d07947 */ /* 0x000fea0003800000 */
.L_x_593:
        /* <DEDUP_REMOVED lines=13> */
.L_x_600:
        /* <DEDUP_REMOVED lines=21> */
.L_x_604:
[----:B------:R-:W-:Y:S05]  /*6170*/  BSYNC B1 ;  /* 0x0000000000017941 */ /* 0x000fea0003800000 */
.L_x_603:
[----:B------:R-:W-:Y:S01]  /*6180*/  LEA R5, R0, 0x3b800000, 0x17 ;  /* 0x3b80000000057811 */ /* 0x000fe200078eb8ff */
[----:B------:R-:W-:-:S05]  /*6190*/  IMAD.SHL.U32 R0, R3, 0x100000, RZ ;  /* 0x0010000003007824 */ /* 0x000fca00078e00ff */
[----:B------:R-:W-:-:S07]  /*61a0*/  LOP3.LUT R0, R5, R0, R6, 0xfe, !PT ;  /* 0x0000000005007212 */ /* 0x000fce00078efe06 */
.L_x_602:
[----:B------:R-:W-:Y:S05]  /*61b0*/  BSYNC B0 ;  /* 0x0000000000007941 */ /* 0x000fea0003800000 */
.L_x_601:
[----:B------:R-:W-:-:S04]  /*61c0*/  F2FP.BF16.F32.PACK_AB R0, RZ, R0 ;  /* 0x00000000ff00723e */ /* 0x000fc800000010ff */
[----:B------:R-:W-:Y:S01]  /*61d0*/  PRMT R24, R0, 0x7610, R24 ;  /* 0x0000761000187816 */ /* 0x000fe20000000018 */
[----:B------:R-:W-:Y:S06]  /*61e0*/  BRA `(.L_x_586) ;  /* 0x0000000400287947 */ /* 0x000fec0003800000 */
.L_x_599:
        /* <DEDUP_REMOVED lines=21> */
.L_x_608:
[----:B------:R-:W-:Y:S05]  /*6340*/  BSYNC B1 ;  /* 0x0000000000017941 */ /* 0x000fea0003800000 */
.L_x_607:
[----:B------:R-:W-:Y:S01]  /*6350*/  LEA R5, R0, 0x37800000, 0x17 ;  /* 0x3780000000057811 */ /* 0x000fe200078eb8ff */
[----:B------:R-:W-:-:S05]  /*6360*/  IMAD.SHL.U32 R0, R3, 0x200000, RZ ;  /* 0x0020000003007824 */ /* 0x000fca00078e00ff */
[----:B------:R-:W-:-:S07]  /*6370*/  LOP3.LUT R0, R5, R0, R6, 0xfe, !PT ;  /* 0x0000000005007212 */ /* 0x000fce00078efe06 */
.L_x_606:
[----:B------:R-:W-:Y:S05]  /*6380*/  BSYNC B0 ;  /* 0x0000000000007941 */ /* 0x000fea0003800000 */
.L_x_605:
[----:B------:R-:W-:-:S04]  /*6390*/  F2FP.BF16.F32.PACK_AB R0, RZ, R0 ;  /* 0x00000000ff00723e */ /* 0x000fc800000010ff */
[----:B------:R-:W-:Y:S01]  /*63a0*/  PRMT R24, R0, 0x7610, R24 ;  /* 0x0000761000187816 */ /* 0x000fe20000000018 */
[----:B------:R-:W-:Y:S06]  /*63b0*/  BRA `(.L_x_586) ;  /* 0x0000000000b47947 */ /* 0x000fec0003800000 */
.L_x_598:
        /* <DEDUP_REMOVED lines=14> */
.L_x_612:
[----:B------:R-:W-:Y:S05]  /*64a0*/  BSYNC B0 ;  /* 0x0000000000007941 */ /* 0x000fea0003800000 */
.L_x_611:
[----:B------:R-:W-:-:S04]  /*64b0*/  F2FP.BF16.F32.PACK_AB R0, RZ, R0 ;  /* 0x00000000ff00723e */ /* 0x000fc800000010ff */
[----:B------:R-:W-:Y:S01]  /*64c0*/  PRMT R24, R0, 0x7610, R24 ;  /* 0x0000761000187816 */ /* 0x000fe20000000018 */
[----:B------:R-:W-:Y:S06]  /*64d0*/  BRA `(.L_x_586) ;  /* 0x00000000006c7947 */ /* 0x000fec0003800000 */
.L_x_585:
        /* <DEDUP_REMOVED lines=16> */
.L_x_613:
[----:B------:R-:W-:Y:S01]  /*65e0*/  PRMT R24, RZ, 0x7610, R24 ;  /* 0x00007610ff187816 */ /* 0x000fe20000000018 */
[----:B------:R-:W-:Y:S06]  /*65f0*/  BRA `(.L_x_586) ;  /* 0x0000000000247947 */ /* 0x000fec0003800000 */
.L_x_610:
[----:B------:R-:W2:Y:S02]  /*6600*/  LDG.E.64 R4, desc[UR36][R4.64] ;  /* 0x0000002404047981 */ /* 0x000ea4000c1e1b00 */
[----:B--2---:R-:W0:Y:S02]  /*6610*/  I2F.U64 R0, R4 ;  /* 0x0000000400007312 */ /* 0x004e240000301000 */
[----:B0-----:R-:W-:-:S04]  /*6620*/  F2FP.BF16.F32.PACK_AB R0, RZ, R0 ;  /* 0x00000000ff00723e */ /* 0x001fc800000010ff */
[----:B------:R-:W-:Y:S01]  /*6630*/  PRMT R24, R0, 0x7610, R24 ;  /* 0x0000761000187816 */ /* 0x000fe20000000018 */
[----:B------:R-:W-:Y:S06]  /*6640*/  BRA `(.L_x_586) ;  /* 0x0000000000107947 */ /* 0x000fec0003800000 */
.L_x_609:
[----:B------:R-:W2:Y:S02]  /*6650*/  LDG.E R4, desc[UR36][R4.64] ;  /* 0x0000002404047981 */ /* 0x000ea4000c1e1900 */
[----:B--2---:R-:W-:-:S04]  /*6660*/  I2FP.F32.U32 R0, R4 ;  /* 0x0000000400007245 */ /* 0x004fc80000201000 */
[----:B------:R-:W-:-:S04]  /*6670*/  F2FP.BF16.F32.PACK_AB R0, RZ, R0 ;  /* 0x00000000ff00723e */ /* 0x000fc800000010ff */
[----:B------:R-:W-:-:S07]  /*6680*/  PRMT R24, R0, 0x7610, R24 ;  /* 0x0000761000187816 */ /* 0x000fce0000000018 */
.L_x_586:
[----:B------:R-:W-:-:S07]  /*6690*/  VIADD R23, R23, 0x80 ;  /* 0x0000008017177836 */ /* 0x000fce0000000000 */
.L_x_547:
[----:B------:R-:W-:Y:S05]  /*66a0*/  BSYNC B6 ;  /* 0x0000000000067941 */ /* 0x000fea0003800000 */
.L_x_546:
        /* <DEDUP_REMOVED lines=26> */
.L_x_619:
[----:B------:R-:W2:Y:S02]  /*6850*/  LDG.E.U8 R4, desc[UR36][R4.64] ;  /* 0x0000002404047981 */ /* 0x000ea4000c1e1100 */
[----:B--2---:R-:W-:-:S04]  /*6860*/  I2FP.F32.U32 R0, R4 ;  /* 0x0000000400007245 */ /* 0x004fc80000201000 */
[----:B------:R-:W-:-:S04]  /*6870*/  F2FP.BF16.F32.PACK_AB R0, RZ, R0 ;  /* 0x00000000ff00723e */ /* 0x000fc800000010ff */
[----:B------:R-:W-:Y:S01]  /*6880*/  PRMT R19, R0, 0x7610, R19 ;  /* 0x0000761000137816 */ /* 0x000fe20000000013 */
[----:B------:R-:W-:Y:S06]  /*6890*/  BRA `(.L_x_621) ;  /* 0x0000000c00c87947 */ /* 0x000fec0003800000 */
.L_x_618:
        /* <DEDUP_REMOVED lines=11> */
.L_x_623:
[----:B------:R-:W2:Y:S02]  /*6950*/  LDG.E R4, desc[UR36][R4.64] ;  /* 0x0000002404047981 */ /* 0x000ea4000c1e1900 */
[----:B--2---:R-:W-:-:S04]  /*6960*/  I2FP.F32.S32 R0, R4 ;  /* 0x0000000400007245 */ /* 0x004fc80000201400 */
[----:B------:R-:W-:-:S04]  /*6970*/  F2FP.BF16.F32.PACK_AB R0, RZ, R0 ;  /* 0x00000000ff00723e */ /* 0x000fc800000010ff */
[----:B------:R-:W-:Y:S01]  /*6980*/  PRMT R19, R0, 0x7610, R19 ;  /* 0x0000761000137816 */ /* 0x000fe20000000013 */
[----:B------:R-:W-:Y:S06]  /*6990*/  BRA `(.L_x_621) ;  /* 0x0000000c00887947 */ /* 0x000fec0003800000 */
.L_x_622:
[----:B------:R-:W2:Y:S02]  /*69a0*/  LDG.E.U16 R4, desc[UR36][R4.64] ;  /* 0x0000002404047981 */ /* 0x000ea4000c1e1500 */
[----:B--2---:R-:W0:Y:S02]  /*69b0*/  I2F.S16 R0, R4 ;  /* 0x0000000400007306 */ /* 0x004e240000101400 */
[----:B0-----:R-:W-:-:S04]  /*69c0*/  F2FP.BF16.F32.PACK_AB R0, RZ, R0 ;  /* 0x00000000ff00723e */ /* 0x001fc800000010ff */
[----:B------:R-:W-:Y:S01]  /*69d0*/  PRMT R19, R0, 0x7610, R19 ;  /* 0x0000761000137816 */ /* 0x000fe20000000013 */
[----:B------:R-:W-:Y:S06]  /*69e0*/  BRA `(.L_x_621) ;  /* 0x0000000c00747947 */ /* 0x000fec0003800000 */
.L_x_617:
        /* <DEDUP_REMOVED lines=9> */
.L_x_625:
[----:B------:R-:W2:Y:S02]  /*6a80*/  LDG.E.U16 R0, desc[UR36][R4.64] ;  /* 0x0000002404007981 */ /* 0x000ea4000c1e1500 */
[----:B--2---:R-:W-:-:S05]  /*6a90*/  HADD2.F32 R0, -RZ, R0.H0_H0 ;  /* 0x20000000ff007230 */ /* 0x004fca0000004100 */
[----:B------:R-:W-:-:S04]  /*6aa0*/  F2FP.BF16.F32.PACK_AB R0, RZ, R0 ;  /* 0x00000000ff00723e */ /* 0x000fc800000010ff */
[----:B------:R-:W-:Y:S01]  /*6ab0*/  PRMT R19, R0, 0x7610, R19 ;  /* 0x0000761000137816 */ /* 0x000fe20000000013 */
[----:B------:R-:W-:Y:S06]  /*6ac0*/  BRA `(.L_x_621) ;  /* 0x0000000c003c7947 */ /* 0x000fec0003800000 */
.L_x_624:
        /* <DEDUP_REMOVED lines=9> */
.L_x_627:
[----:B------:R-:W2:Y:S02]  /*6b60*/  LDG.E.U16 R4, desc[UR36][R4.64] ;  /* 0x0000002404047981 */ /* 0x000ea4000c1e1500 */
[----:B--2---:R-:W-:-:S05]  /*6b70*/  HADD2.F32 R0, -RZ, R4.H0_H0 ;  /* 0x20000004ff007230 */ /* 0x004fca0000004100 */
[----:B------:R-:W-:-:S04]  /*6b80*/  F2FP.BF16.F32.PACK_AB R0, RZ, R0 ;  /* 0x00000000ff00723e */ /* 0x000fc800000010ff */
[----:B------:R-:W-:Y:S01]  /*6b90*/  PRMT R19, R0, 0x7610, R19 ;  /* 0x0000761000137816 */ /* 0x000fe20000000013 */
[----:B------:R-:W-:Y:S06]  /*6ba0*/  BRA `(.L_x_621) ;  /* 0x0000000c00047947 */ /* 0x000fec0003800000 */
.L_x_626:
        /* <DEDUP_REMOVED lines=9> */
.L_x_616:
        /* <DEDUP_REMOVED lines=14> */
.L_x_630:
        /* <DEDUP_REMOVED lines=9> */
.L_x_629:
        /* <DEDUP_REMOVED lines=28> */
.L_x_632:
        /* <DEDUP_REMOVED lines=15> */
.L_x_631:
[----:B------:R0:W5:Y:S01]  /*7060*/  LDG.E.U16 R19, desc[UR36][R4.64] ;  /* 0x0000002404137981 */ /* 0x000162000c1e1500 */
[----:B------:R-:W-:Y:S05]  /*7070*/  BRA `(.L_x_621) ;  /* 0x0000000400d07947 */ /* 0x000fea0003800000 */
.L_x_628:
        /* <DEDUP_REMOVED lines=13> */
.L_x_635:
        /* <DEDUP_REMOVED lines=21> */
.L_x_639:
[----:B------:R-:W-:Y:S05]  /*72a0*/  BSYNC B1 ;  /* 0x0000000000017941 */ /* 0x000fea0003800000 */
.L_x_638:
[----:B------:R-:W-:Y:S01]  /*72b0*/  LEA R5, R0, 0x3b800000, 0x17 ;  /* 0x3b80000000057811 */ /* 0x000fe200078eb8ff */
[----:B------:R-:W-:-:S05]  /*72c0*/  IMAD.SHL.U32 R0, R3, 0x100000, RZ ;  /* 0x0010000003007824 */ /* 0x000fca00078e00ff */
[----:B------:R-:W-:-:S07]  /*72d0*/  LOP3.LUT R0, R5, R0, R6, 0xfe, !PT ;  /* 0x0000000005007212 */ /* 0x000fce00078efe06 */
.L_x_637:
[----:B------:R-:W-:Y:S05]  /*72e0*/  BSYNC B0 ;  /* 0x0000000000007941 */ /* 0x000fea0003800000 */
.L_x_636:
[----:B------:R-:W-:-:S04]  /*72f0*/  F2FP.BF16.F32.PACK_AB R0, RZ, R0 ;  /* 0x00000000ff00723e */ /* 0x000fc800000010ff */
[----:B------:R-:W-:Y:S01]  /*7300*/  PRMT R19, R0, 0x7610, R19 ;  /* 0x0000761000137816 */ /* 0x000fe20000000013 */
[----:B------:R-:W-:Y:S06]  /*7310*/  BRA `(.L_x_621) ;  /* 0x0000000400287947 */ /* 0x000fec0003800000 */
.L_x_634:
        /* <DEDUP_REMOVED lines=21> */
.L_x_643:
[----:B------:R-:W-:Y:S05]  /*7470*/  BSYNC B1 ;  /* 0x0000000000017941 */ /* 0x000fea0003800000 */
.L_x_642:
[----:B------:R-:W-:Y:S01]  /*7480*/  LEA R5, R0, 0x37800000, 0x17 ;  /* 0x3780000000057811 */ /* 0x000fe200078eb8ff */
[----:B------:R-:W-:-:S05]  /*7490*/  IMAD.SHL.U32 R0, R3, 0x200000, RZ ;  /* 0x0020000003007824 */ /* 0x000fca00078e00ff */
[----:B------:R-:W-:-:S07]  /*74a0*/  LOP3.LUT R0, R5, R0, R6, 0xfe, !PT ;  /* 0x0000000005007212 */ /* 0x000fce00078efe06 */
.L_x_641:
[----:B------:R-:W-:Y:S05]  /*74b0*/  BSYNC B0 ;  /* 0x0000000000007941 */ /* 0x000fea0003800000 */
.L_x_640:
[----:B------:R-:W-:-:S04]  /*74c0*/  F2FP.BF16.F32.PACK_AB R0, RZ, R0 ;  /* 0x00000000ff00723e */ /* 0x000fc800000010ff */
[----:B------:R-:W-:Y:S01]  /*74d0*/  PRMT R19, R0, 0x7610, R19 ;  /* 0x0000761000137816 */ /* 0x000fe20000000013 */
[----:B------:R-:W-:Y:S06]  /*74e0*/  BRA `(.L_x_621) ;  /* 0x0000000000b47947 */ /* 0x000fec0003800000 */
.L_x_633:
        /* <DEDUP_REMOVED lines=14> */
.L_x_647:
[----:B------:R-:W-:Y:S05]  /*75d0*/  BSYNC B0 ;  /* 0x0000000000007941 */ /* 0x000fea0003800000 */
.L_x_646:
[----:B------:R-:W-:-:S04]  /*75e0*/  F2FP.BF16.F32.PACK_AB R0, RZ, R0 ;  /* 0x00000000ff00723e */ /* 0x000fc800000010ff */
[----:B------:R-:W-:Y:S01]  /*75f0*/  PRMT R19, R0, 0x7610, R19 ;  /* 0x0000761000137816 */ /* 0x000fe20000000013 */
[----:B------:R-:W-:Y:S06]  /*7600*/  BRA `(.L_x_621) ;  /* 0x00000000006c7947 */ /* 0x000fec0003800000 */
.L_x_620:
        /* <DEDUP_REMOVED lines=16> */
.L_x_648:
[----:B------:R-:W-:Y:S01]  /*7710*/  PRMT R19, RZ, 0x7610, R19 ;  /* 0x00007610ff137816 */ /* 0x000fe20000000013 */
[----:B------:R-:W-:Y:S06]  /*7720*/  BRA `(.L_x_621) ;  /* 0x0000000000247947 */ /* 0x000fec0003800000 */
.L_x_645:
[----:B------:R-:W2:Y:S02]  /*7730*/  LDG.E.64 R4, desc[UR36][R4.64] ;  /* 0x0000002404047981 */ /* 0x000ea4000c1e1b00 */
[----:B--2---:R-:W0:Y:S02]  /*7740*/  I2F.U64 R0, R4 ;  /* 0x0000000400007312 */ /* 0x004e240000301000 */
[----:B0-----:R-:W-:-:S04]  /*7750*/  F2FP.BF16.F32.PACK_AB R0, RZ, R0 ;  /* 0x00000000ff00723e */ /* 0x001fc800000010ff */
[----:B------:R-:W-:Y:S01]  /*7760*/  PRMT R19, R0, 0x7610, R19 ;  /* 0x0000761000137816 */ /* 0x000fe20000000013 */
[----:B------:R-:W-:Y:S06]  /*7770*/  BRA `(.L_x_621) ;  /* 0x0000000000107947 */ /* 0x000fec0003800000 */
.L_x_644:
[----:B------:R-:W2:Y:S02]  /*7780*/  LDG.E R4, desc[UR36][R4.64] ;  /* 0x0000002404047981 */ /* 0x000ea4000c1e1900 */
[----:B--2---:R-:W-:-:S04]  /*7790*/  I2FP.F32.U32 R0, R4 ;  /* 0x0000000400007245 */ /* 0x004fc80000201000 */
[----:B------:R-:W-:-:S04]  /*77a0*/  F2FP.BF16.F32.PACK_AB R0, RZ, R0 ;  /* 0x00000000ff00723e */ /* 0x000fc800000010ff */
[----:B------:R-:W-:-:S07]  /*77b0*/  PRMT R19, R0, 0x7610, R19 ;  /* 0x0000761000137816 */ /* 0x000fce0000000013 */
.L_x_621:
        /* <DEDUP_REMOVED lines=21> */
.L_x_652:
[----:B------:R-:W2:Y:S02]  /*7910*/  LDG.E.U8 R4, desc[UR36][R4.64] ;  /* 0x0000002404047981 */ /* 0x000ea4000c1e1100 */
[----:B--2---:R-:W-:-:S04]  /*7920*/  I2FP.F32.U32 R0, R4 ;  /* 0x0000000400007245 */ /* 0x004fc80000201000 */
[----:B------:R-:W-:Y:S01]  /*7930*/  F2FP.BF16.F32.PACK_AB R0, RZ, R0 ;  /* 0x00000000ff00723e */ /* 0x000fe200000010ff */
[----:B------:R-:W-:Y:S06]  /*7940*/  BRA `(.L_x_615) ;  /* 0x0000000c008c7947 */ /* 0x000fec0003800000 */
.L_x_651:
        /* <DEDUP_REMOVED lines=10> */
.L_x_655:
[----:B------:R-:W2:Y:S02]  /*79f0*/  LDG.E R4, desc[UR36][R4.64] ;  /* 0x0000002404047981 */ /* 0x000ea4000c1e1900 */
[----:B--2---:R-:W-:-:S04]  /*7a00*/  I2FP.F32.S32 R0, R4 ;  /* 0x0000000400007245 */ /* 0x004fc80000201400 */
[----:B------:R-:W-:Y:S01]  /*7a10*/  F2FP.BF16.F32.PACK_AB R0, RZ, R0 ;  /* 0x00000000ff00723e */ /* 0x000fe200000010ff */
[----:B------:R-:W-:Y:S06]  /*7a20*/  BRA `(.L_x_615) ;  /* 0x0000000c00547947 */ /* 0x000fec0003800000 */
.L_x_654:
[----:B------:R-:W2:Y:S02]  /*7a30*/  LDG.E.U16 R4, desc[UR36][R4.64] ;  /* 0x0000002404047981 */ /* 0x000ea4000c1e1500 */
[----:B--2---:R-:W0:Y:S02]  /*7a40*/  I2F.S16 R0, R4 ;  /* 0x0000000400007306 */ /* 0x004e240000101400 */
[----:B0-----:R-:W-:Y:S01]  /*7a50*/  F2FP.BF16.F32.PACK_AB R0, RZ, R0 ;  /* 0x00000000ff00723e */ /* 0x001fe200000010ff */
[----:B------:R-:W-:Y:S06]  /*7a60*/  BRA `(.L_x_615) ;  /* 0x0000000c00447947 */ /* 0x000fec0003800000 */
.L_x_650:
        /* <DEDUP_REMOVED lines=9> */
.L_x_657:
[----:B------:R-:W2:Y:S02]  /*7b00*/  LDG.E.U16 R0, desc[UR36][R4.64] ;  /* 0x0000002404007981 */ /* 0x000ea4000c1e1500 */
[----:B--2---:R-:W-:-:S05]  /*7b10*/  HADD2.F32 R0, -RZ, R0.H0_H0 ;  /* 0x20000000ff007230 */ /* 0x004fca0000004100 */
[----:B------:R-:W-:Y:S01]  /*7b20*/  F2FP.BF16.F32.PACK_AB R0, RZ, R0 ;  /* 0x00000000ff00723e */ /* 0x000fe200000010ff */
[----:B------:R-:W-:Y:S06]  /*7b30*/  BRA `(.L_x_615) ;  /* 0x0000000c00107947 */ /* 0x000fec0003800000 */
.L_x_656:
        /* <DEDUP_REMOVED lines=9> */
.L_x_659:
[----:B------:R-:W2:Y:S02]  /*7bd0*/  LDG.E.U16 R4, desc[UR36][R4.64] ;  /* 0x0000002404047981 */ /* 0x000ea4000c1e1500 */
[----:B--2---:R-:W-:-:S05]  /*7be0*/  HADD2.F32 R0, -RZ, R4.H0_H0 ;  /* 0x20000004ff007230 */ /* 0x004fca0000004100 */
[----:B------:R-:W-:Y:S01]  /*7bf0*/  F2FP.BF16.F32.PACK_AB R0, RZ, R0 ;  /* 0x00000000ff00723e */ /* 0x000fe200000010ff */
[----:B------:R-:W-:Y:S06]  /*7c00*/  BRA `(.L_x_615) ;  /* 0x0000000800dc7947 */ /* 0x000fec0003800000 */
.L_x_658:
        /* <DEDUP_REMOVED lines=8> */
.L_x_649:
        /* <DEDUP_REMOVED lines=13> */
.L_x_662:
        /* <DEDUP_REMOVED lines=8> */
.L_x_661:
        /* <DEDUP_REMOVED lines=28> */
.L_x_664:
        /* <DEDUP_REMOVED lines=12> */
[----:B------:R-:W-:Y:S01]  /*8060*/  F2FP.BF16.F32.PACK_AB R0, RZ, R0 ;  /* 0x00000000ff00723e */ /* 0x000fe200000010ff */
[----:B------:R-:W-:Y:S06]  /*8070*/  BRA `(.L_x_615) ;  /* 0x0000000400c07947 */ /* 0x000fec0003800000 */
.L_x_663:
[----:B------:R1:W5:Y:S01]  /*8080*/  LDG.E.U16 R0, desc[UR36][R4.64] ;  /* 0x0000002404007981 */ /* 0x000362000c1e1500 */
[----:B------:R-:W-:Y:S05]  /*8090*/  BRA `(.L_x_615) ;  /* 0x0000000400b87947 */ /* 0x000fea0003800000 */
.L_x_660:
        /* <DEDUP_REMOVED lines=12> */
.L_x_667:
        /* <DEDUP_REMOVED lines=21> */
.L_x_671:
[----:B------:R-:W-:Y:S05]  /*82b0*/  BSYNC B1 ;  /* 0x0000000000017941 */ /* 0x000fea0003800000 */
.L_x_670:
[----:B------:R-:W-:Y:S01]  /*82c0*/  LEA R5, R0, 0x3b800000, 0x17 ;  /* 0x3b80000000057811 */ /* 0x000fe200078eb8ff */
[----:B------:R-:W-:-:S05]  /*82d0*/  IMAD.SHL.U32 R0, R3, 0x100000, RZ ;  /* 0x0010000003007824 */ /* 0x000fca00078e00ff */
[----:B------:R-:W-:-:S07]  /*82e0*/  LOP3.LUT R0, R5, R0, R6, 0xfe, !PT ;  /* 0x0000000005007212 */ /* 0x000fce00078efe06 */
.L_x_669:
[----:B------:R-:W-:Y:S05]  /*82f0*/  BSYNC B0 ;  /* 0x0000000000007941 */ /* 0x000fea0003800000 */
.L_x_668:
[----:B------:R-:W-:Y:S01]  /*8300*/  F2FP.BF16.F32.PACK_AB R0, RZ, R0 ;  /* 0x00000000ff00723e */ /* 0x000fe200000010ff */
[----:B------:R-:W-:Y:S06]  /*8310*/  BRA `(.L_x_615) ;  /* 0x0000000400187947 */ /* 0x000fec0003800000 */
.L_x_666:
        /* <DEDUP_REMOVED lines=21> */
.L_x_675:
[----:B------:R-:W-:Y:S05]  /*8470*/  BSYNC B1 ;  /* 0x0000000000017941 */ /* 0x000fea0003800000 */
.L_x_674:
[----:B------:R-:W-:Y:S01]  /*8480*/  LEA R5, R0, 0x37800000, 0x17 ;  /* 0x3780000000057811 */ /* 0x000fe200078eb8ff */
[----:B------:R-:W-:-:S05]  /*8490*/  IMAD.SHL.U32 R0, R3, 0x200000, RZ ;  /* 0x0020000003007824 */ /* 0x000fca00078e00ff */
[----:B------:R-:W-:-:S07]  /*84a0*/  LOP3.LUT R0, R5, R0, R6, 0xfe, !PT ;  /* 0x0000000005007212 */ /* 0x000fce00078efe06 */
.L_x_673:
[----:B------:R-:W-:Y:S05]  /*84b0*/  BSYNC B0 ;  /* 0x0000000000007941 */ /* 0x000fea0003800000 */
.L_x_672:
[----:B------:R-:W-:Y:S01]  /*84c0*/  F2FP.BF16.F32.PACK_AB R0, RZ, R0 ;  /* 0x00000000ff00723e */ /* 0x000fe200000010ff */
[----:B------:R-:W-:Y:S06]  /*84d0*/  BRA `(.L_x_615) ;  /* 0x0000000000a87947 */ /* 0x000fec0003800000 */
.L_x_665:
        /* <DEDUP_REMOVED lines=14> */
.L_x_679:
[----:B------:R-:W-:Y:S05]  /*85c0*/  BSYNC B0 ;  /* 0x0000000000007941 */ /* 0x000fea0003800000 */
.L_x_678:
[----:B------:R-:W-:Y:S01]  /*85d0*/  F2FP.BF16.F32.PACK_AB R0, RZ, R0 ;  /* 0x00000000ff00723e */ /* 0x000fe200000010ff */
[----:B------:R-:W-:Y:S06]  /*85e0*/  BRA `(.L_x_615) ;  /* 0x0000000000647947 */ /* 0x000fec0003800000 */
.L_x_653:
        /* <DEDUP_REMOVED lines=16> */
.L_x_680:
[----:B------:R-:W-:Y:S01]  /*86f0*/  PRMT R0, RZ, 0x7610, R0 ;  /* 0x00007610ff007816 */ /* 0x000fe20000000000 */
[----:B------:R-:W-:Y:S06]  /*8700*/  BRA `(.L_x_615) ;  /* 0x00000000001c7947 */ /* 0x000fec0003800000 */
.L_x_677:
[----:B------:R-:W2:Y:S02]  /*8710*/  LDG.E.64 R4, desc[UR36][R4.64] ;  /* 0x0000002404047981 */ /* 0x000ea4000c1e1b00 */
[----:B--2---:R-:W0:Y:S02]  /*8720*/  I2F.U64 R0, R4 ;  /* 0x0000000400007312 */ /* 0x004e240000301000 */
[----:B0-----:R-:W-:Y:S01]  /*8730*/  F2FP.BF16.F32.PACK_AB R0, RZ, R0 ;  /* 0x00000000ff00723e */ /* 0x001fe200000010ff */
[----:B------:R-:W-:Y:S06]  /*8740*/  BRA `(.L_x_615) ;  /* 0x00000000000c7947 */ /* 0x000fec0003800000 */
.L_x_676:
[----:B------:R-:W2:Y:S02]  /*8750*/  LDG.E R4, desc[UR36][R4.64] ;  /* 0x0000002404047981 */ /* 0x000ea4000c1e1900 */
[----:B--2---:R-:W-:-:S04]  /*8760*/  I2FP.F32.U32 R0, R4 ;  /* 0x0000000400007245 */ /* 0x004fc80000201000 */
[----:B------:R-:W-:-:S07]  /*8770*/  F2FP.BF16.F32.PACK_AB R0, RZ, R0 ;  /* 0x00000000ff00723e */ /* 0x000fce00000010ff */
.L_x_615:
[----:B------:R-:W-:Y:S05]  /*8780*/  BSYNC B6 ;  /* 0x0000000000067941 */ /* 0x000fea0003800000 */
.L_x_614:
[----:B------:R-:W2:Y:S01]  /*8790*/  S2R R25, SR_TID.X ;  /* 0x0000000000197919 */ /* 0x000ea20000002100 */
[----:B------:R-:W3:Y:S01]  /*87a0*/  LDC.U8 R17, c[0x0][0x240] ;  /* 0x00009000ff117b82 */ /* 0x000ee20000000000 */
[----:B------:R-:W-:Y:S01]  /*87b0*/  BSSY B0, `(.L_x_681) ;  /* 0x0000017000007945 */ /* 0x000fe20003800000 */
[CC--:B--2---:R-:W-:Y:S01]  /*87c0*/  ISETP.GE.AND P2, PT, R25.reuse, R16.reuse, PT ;  /* 0x000000101900720c */ /* 0x0c4fe20003f46270 */
[C---:B------:R-:W-:Y:S02]  /*87d0*/  VIADD R3, R25.reuse, 0x100 ;  /* 0x0000010019037836 */ /* 0x040fe40000000000 */
[C---:B01----:R-:W-:Y:S02]  /*87e0*/  VIADD R5, R25.reuse, 0x180 ;  /* 0x0000018019057836 */ /* 0x043fe40000000000 */
[----:B------:R-:W-:Y:S01]  /*87f0*/  VIADD R23, R25, 0x80 ;  /* 0x0000008019177836 */ /* 0x000fe20000000000 */
[-C--:B------:R-:W-:Y:S02]  /*8800*/  ISETP.GE.AND P0, PT, R3, R16.reuse, PT ;  /* 0x000000100300720c */ /* 0x080fe40003f06270 */
[----:B------:R-:W-:-:S02]  /*8810*/  ISETP.GE.AND P1, PT, R5, R16, PT ;  /* 0x000000100500720c */ /* 0x000fc40003f26270 */
[----:B------:R-:W-:-:S03]  /*8820*/  ISETP.GE.AND P4, PT, R23, R16, PT ;  /* 0x000000101700720c */ /* 0x000fc60003f86270 */
[----:B------:R-:W-:Y:S10]  /*8830*/  @P2 BRA `(.L_x_682) ;  /* 0x0000000000382947 */ /* 0x000ff40003800000 */
[----:B-----5:R-:W-:Y:S02]  /*8840*/  IMAD.U32 R22, R22, 0x10000, RZ ;  /* 0x0001000016167824 */ /* 0x020fe400078e00ff */
[----:B------:R-:W-:Y:S02]  /*8850*/  IMAD.MOV.U32 R3, RZ, RZ, 0x3f800000 ;  /* 0x3f800000ff037424 */ /* 0x000fe400078e00ff */
        /* <DEDUP_REMOVED lines=8> */
[----:B0-----:R-:W-:-:S04]  /*88e0*/  FMUL.FTZ R6, R4, R5 ;  /* 0x0000000504067220 */ /* 0x001fc80000410000 */
[----:B------:R-:W-:-:S04]  /*88f0*/  FFMA.FTZ R3, -R3, R6, R22 ;  /* 0x0000000603037223 */ /* 0x000fc80000010116 */
[----:B------:R-:W-:-:S06]  /*8900*/  FMUL.FTZ R3, R26, R3 ;  /* 0x000000031a037220 */ /* 0x000fcc0000410000 */
[----:B------:R-:W0:Y:S02]  /*8910*/  F2F.BF16.F32 R3, R3 ;  /* 0x0000000300037304 */ /* 0x000e240000202000 */
.L_x_682:
[----:B------:R-:W-:Y:S05]  /*8920*/  BSYNC B0 ;  /* 0x0000000000007941 */ /* 0x000fea0003800000 */
.L_x_681:
[----:B------:R-:W-:Y:S04]  /*8930*/  BSSY B0, `(.L_x_683) ;  /* 0x0000010000007945 */ /* 0x000fe80003800000 */
[----:B------:R-:W-:Y:S05]  /*8940*/  @P4 BRA `(.L_x_684) ;  /* 0x0000000000384947 */ /* 0x000fea0003800000 */
[----:B-----5:R-:W-:Y:S02]  /*8950*/  IMAD.U32 R28, R28, 0x10000, RZ ;  /* 0x000100001c1c7824 */ /* 0x020fe400078e00ff */
[----:B------:R-:W-:Y:S02]  /*8960*/  IMAD.MOV.U32 R5, RZ, RZ, 0x3f800000 ;  /* 0x3f800000ff057424 */ /* 0x000fe400078e00ff */
[C---:B------:R-:W-:Y:S01]  /*8970*/  FMUL.FTZ R4, |R28|.reuse, -1.4426950216293334961 ;  /* 0xbfb8aa3b1c047820 */ /* 0x040fe20000410200 */
[C---:B------:R-:W-:Y:S01]  /*8980*/  FSETP.GEU.FTZ.AND P3, PT, R28.reuse, RZ, PT ;  /* 0x000000ff1c00720b */ /* 0x040fe20003f7e000 */
[----:B------:R-:W-:Y:S01]  /*8990*/  IMAD.U32 R27, R27, 0x10000, RZ ;  /* 0x000100001b1b7824 */ /* 0x000fe200078e00ff */
[----:B------:R-:W-:Y:S02]  /*89a0*/  FSET.BF.LT.FTZ.AND R28, R28, RZ, PT ;  /* 0x000000ff1c1c720a */ /* 0x000fe40003811000 */
[----:B------:R-:W-:Y:S01]  /*89b0*/  FSEL R5, R5, -1, !P3 ;  /* 0xbf80000005057808 */ /* 0x000fe20005800000 */
[----:B------:R-:W1:Y:S02]  /*89c0*/  MUFU.EX2 R4, R4 ;  /* 0x0000000400047308 */ /* 0x000e640000000800 */
[----:B-1----:R-:W-:-:S06]  /*89d0*/  FADD.FTZ R6, R4, 1 ;  /* 0x3f80000004067421 */ /* 0x002fcc0000010000 */
[----:B------:R-:W1:Y:S02]  /*89e0*/  MUFU.RCP R7, R6 ;  /* 0x0000000600077308 */ /* 0x000e640000001000 */
[----:B-1----:R-:W-:-:S04]  /*89f0*/  FMUL.FTZ R7, R4, R7 ;  /* 0x0000000704077220 */ /* 0x002fc80000410000 */
[----:B------:R-:W-:-:S04]  /*8a00*/  FFMA.FTZ R28, -R5, R7, R28 ;  /* 0x00000007051c7223 */ /* 0x000fc8000001011c */
[----:B------:R-:W-:-:S06]  /*8a10*/  FMUL.FTZ R22, R27, R28 ;  /* 0x0000001c1b167220 */ /* 0x000fcc0000410000 */
[----:B------:R-:W1:Y:S02]  /*8a20*/  F2F.BF16.F32 R22, R22 ;  /* 0x0000001600167304 */ /* 0x000e640000202000 */
.L_x_684:
[----:B------:R-:W-:Y:S05]  /*8a30*/  BSYNC B0 ;  /* 0x0000000000007941 */ /* 0x000fea0003800000 */
.L_x_683:
[----:B------:R-:W-:Y:S04]  /*8a40*/  BSSY B0, `(.L_x_685) ;  /* 0x0000010000007945 */ /* 0x000fe80003800000 */
[----:B------:R-:W-:Y:S05]  /*8a50*/  @P0 BRA `(.L_x_686) ;  /* 0x0000000000380947 */ /* 0x000fea0003800000 */
[----:B-----5:R-:W-:Y:S02]  /*8a60*/  IMAD.U32 R18, R18, 0x10000, RZ ;  /* 0x0001000012127824 */ /* 0x020fe400078e00ff */
[----:B------:R-:W-:Y:S02]  /*8a70*/  IMAD.MOV.U32 R5, RZ, RZ, 0x3f800000 ;  /* 0x3f800000ff057424 */ /* 0x000fe400078e00ff */
[C---:B------:R-:W-:Y:S01]  /*8a80*/  FMUL.FTZ R4, |R18|.reuse, -1.4426950216293334961 ;  /* 0xbfb8aa3b12047820 */ /* 0x040fe20000410200 */
[----:B------:R-:W-:Y:S01]  /*8a90*/  FSETP.GEU.FTZ.AND P0, PT, R18, RZ, PT ;  /* 0x000000ff1200720b */ /* 0x000fe20003f1e000 */
[----:B------:R-:W-:Y:S01]  /*8aa0*/  IMAD.U32 R24, R24, 0x10000, RZ ;  /* 0x0001000018187824 */ /* 0x000fe200078e00ff */
[----:B------:R-:W-:Y:S02]  /*8ab0*/  FSET.BF.LT.FTZ.AND R18, R18, RZ, PT ;  /* 0x000000ff1212720a */ /* 0x000fe40003811000 */
[----:B------:R-:W-:Y:S01]  /*8ac0*/  FSEL R5, R5, -1, !P0 ;  /* 0xbf80000005057808 */ /* 0x000fe20004000000 */
[----:B------:R-:W2:Y:S02]  /*8ad0*/  MUFU.EX2 R4, R4 ;  /* 0x0000000400047308 */ /* 0x000ea40000000800 */
[----:B--2---:R-:W-:-:S06]  /*8ae0*/  FADD.FTZ R6, R4, 1 ;  /* 0x3f80000004067421 */ /* 0x004fcc0000010000 */
[----:B------:R-:W2:Y:S02]  /*8af0*/  MUFU.RCP R7, R6 ;  /* 0x0000000600077308 */ /* 0x000ea40000001000 */
[----:B--2---:R-:W-:-:S04]  /*8b00*/  FMUL.FTZ R7, R4, R7 ;  /* 0x0000000704077220 */ /* 0x004fc80000410000 */
[----:B------:R-:W-:-:S04]  /*8b10*/  FFMA.FTZ R5, -R5, R7, R18 ;  /* 0x0000000705057223 */ /* 0x000fc80000010112 */
[----:B------:R-:W-:-:S04]  /*8b20*/  FMUL.FTZ R5, R24, R5 ;  /* 0x0000000518057220 */ /* 0x000fc80000410000 */
[----:B------:R2:W4:Y:S03]  /*8b30*/  F2F.BF16.F32 R18, R5 ;  /* 0x0000000500127304 */ /* 0x0005260000202000 */
.L_x_686:
[----:B------:R-:W-:Y:S05]  /*8b40*/  BSYNC B0 ;  /* 0x0000000000007941 */ /* 0x000fea0003800000 */
.L_x_685:
[----:B------:R-:W-:Y:S04]  /*8b50*/  BSSY B0, `(.L_x_687) ;  /* 0x0000010000007945 */ /* 0x000fe80003800000 */
[----:B------:R-:W-:Y:S05]  /*8b60*/  @P1 BRA `(.L_x_688) ;  /* 0x0000000000381947 */ /* 0x000fea0003800000 */
[----:B-----5:R-:W-:Y:S02]  /*8b70*/  IMAD.U32 R19, R19, 0x10000, RZ ;  /* 0x0001000013137824 */ /* 0x020fe400078e00ff */
[----:B------:R-:W-:Y:S02]  /*8b80*/  IMAD.MOV.U32 R4, RZ, RZ, 0x3f800000 ;  /* 0x3f800000ff047424 */ /* 0x000fe400078e00ff */
[C---:B--2---:R-:W-:Y:S01]  /*8b90*/  FMUL.FTZ R5, |R19|.reuse, -1.4426950216293334961 ;  /* 0xbfb8aa3b13057820 */ /* 0x044fe20000410200 */
[C---:B------:R-:W-:Y:S01]  /*8ba0*/  FSETP.GEU.FTZ.AND P0, PT, R19.reuse, RZ, PT ;  /* 0x000000ff1300720b */ /* 0x040fe20003f1e000 */
        /* <DEDUP_REMOVED lines=9> */
[----:B------:R2:W0:Y:S03]  /*8c40*/  F2F.BF16.F32 R19, R0 ;  /* 0x0000000000137304 */ /* 0x0004260000202000 */
.L_x_688:
[----:B------:R-:W-:Y:S05]  /*8c50*/  BSYNC B0 ;  /* 0x0000000000007941 */ /* 0x000fea0003800000 */
.L_x_687:
[----:B------:R-:W-:Y:S04]  /*8c60*/  BSSY B6, `(.L_x_689) ;  /* 0x0000112000067945 */ /* 0x000fe80003800000 */
[----:B------:R-:W-:Y:S05]  /*8c70*/  @P2 BRA `(.L_x_690) ;  /* 0x0000001000402947 */ /* 0x000fea0003800000 */
[----:B------:R-:W0:Y:S01]  /*8c80*/  LDC.64 R8, c[0x0][0x218] ;  /* 0x00008600ff087b82 */ /* 0x000e220000000a00 */
[----:B--23-5:R-:W-:Y:S01]  /*8c90*/  PRMT R0, R17, 0x9910, RZ ;  /* 0x0000991011007816 */ /* 0x02cfe200000000ff */
        /* <DEDUP_REMOVED lines=15> */
[----:B------:R-:W-:Y:S02]  /*8d90*/  IMAD.U32 R3, R3, 0x10000, RZ ;  /* 0x0001000003037824 */ /* 0x000fe400078e00ff */
[----:B------:R-:W-:-:S04]  /*8da0*/  IMAD.MOV.U32 R25, RZ, RZ, R23 ;  /* 0x000000ffff197224 */ /* 0x000fc800078e0017 */
[----:B------:R-:W0:Y:S02]  /*8db0*/  F2I.FTZ.TRUNC.NTZ R3, R3 ;  /* 0x0000000300037305 */ /* 0x000e24000021f100 */
[----:B0-----:R0:W-:Y:S01]  /*8dc0*/  STG.E.U8 desc[UR36][R8.64], R3 ;  /* 0x0000000308007986 */ /* 0x0011e2000c101124 */
[----:B------:R-:W-:Y:S05]  /*8dd0*/  BRA `(.L_x_690) ;  /* 0x0000000c00e87947 */ /* 0x000fea0003800000 */
.L_x_694:
[----:B------:R-:W-:Y:S02]  /*8de0*/  IMAD.U32 R5, R3, 0x10000, RZ ;  /* 0x0001000003057824 */ /* 0x000fe400078e00ff */
[----:B------:R-:W-:-:S04]  /*8df0*/  IMAD.MOV.U32 R25, RZ, RZ, R23 ;  /* 0x000000ffff197224 */ /* 0x000fc800078e0017 */
[----:B------:R-:W0:Y:S02]  /*8e00*/  F2I.S64.TRUNC R4, R5 ;  /* 0x0000000500047311 */ /* 0x000e24000020d900 */
[----:B0-----:R0:W-:Y:S01]  /*8e10*/  STG.E.U8 desc[UR36][R8.64], R4 ;  /* 0x0000000408007986 */ /* 0x0011e2000c101124 */
[----:B------:R-:W-:Y:S05]  /*8e20*/  BRA `(.L_x_690) ;  /* 0x0000000c00d47947 */ /* 0x000fea0003800000 */
.L_x_693:
[----:B------:R-:W-:-:S13]  /*8e30*/  ISETP.NE.AND P0, PT, R0, 0x2, PT ;  /* 0x000000020000780c */ /* 0x000fda0003f05270 */
[----:B------:R-:W-:Y:S05]  /*8e40*/  @!P0 BRA `(.L_x_696) ;  /* 0x0000000000388947 */ /* 0x000fea0003800000 */
[----:B------:R-:W-:-:S13]  /*8e50*/  ISETP.NE.AND P0, PT, R0, 0x3, PT ;  /* 0x000000030000780c */ /* 0x000fda0003f05270 */
[----:B------:R-:W-:Y:S05]  /*8e60*/  @!P0 BRA `(.L_x_697) ;  /* 0x00000000001c8947 */ /* 0x000fea0003800000 */
[----:B------:R-:W-:-:S13]  /*8e70*/  ISETP.NE.AND P0, PT, R0, 0x4, PT ;  /* 0x000000040000780c */ /* 0x000fda0003f05270 */
[----:B------:R-:W-:Y:S05]  /*8e80*/  @P0 BRA `(.L_x_695) ;  /* 0x0000000c00500947 */ /* 0x000fea0003800000 */
[----:B------:R-:W-:Y:S02]  /*8e90*/  IMAD.U32 R4, R3, 0x10000, RZ ;  /* 0x0001000003047824 */ /* 0x000fe400078e00ff */
[----:B------:R-:W-:-:S04]  /*8ea0*/  IMAD.MOV.U32 R25, RZ, RZ, R23 ;  /* 0x000000ffff197224 */ /* 0x000fc800078e0017 */
[----:B------:R-:W0:Y:S02]  /*8eb0*/  F2I.S64.TRUNC R4, R4 ;  /* 0x0000000400047311 */ /* 0x000e24000020d900 */
[----:B0-----:R0:W-:Y:S01]  /*8ec0*/  STG.E.64 desc[UR36][R8.64], R4 ;  /* 0x0000000408007986 */ /* 0x0011e2000c101b24 */
[----:B------:R-:W-:Y:S05]  /*8ed0*/  BRA `(.L_x_690) ;  /* 0x0000000c00a87947 */ /* 0x000fea0003800000 */
.L_x_697:
[----:B------:R-:W-:Y:S02]  /*8ee0*/  IMAD.U32 R3, R3, 0x10000, RZ ;  /* 0x0001000003037824 */ /* 0x000fe400078e00ff */
[----:B------:R-:W-:-:S04]  /*8ef0*/  IMAD.MOV.U32 R25, RZ, RZ, R23 ;  /* 0x000000ffff197224 */ /* 0x000fc800078e0017 */
[----:B------:R-:W0:Y:S02]  /*8f00*/  F2I.FTZ.TRUNC.NTZ R3, R3 ;  /* 0x0000000300037305 */ /* 0x000e24000021f100 */
[----:B0-----:R0:W-:Y:S01]  /*8f10*/  STG.E desc[UR36][R8.64], R3 ;  /* 0x0000000308007986 */ /* 0x0011e2000c101924 */
[----:B------:R-:W-:Y:S05]  /*8f20*/  BRA `(.L_x_690) ;  /* 0x0000000c00947947 */ /* 0x000fea0003800000 */
.L_x_696:
[----:B------:R-:W-:Y:S02]  /*8f30*/  IMAD.U32 R3, R3, 0x10000, RZ ;  /* 0x0001000003037824 */ /* 0x000fe400078e00ff */
[----:B------:R-:W-:-:S04]  /*8f40*/  IMAD.MOV.U32 R25, RZ, RZ, R23 ;  /* 0x000000ffff197224 */ /* 0x000fc800078e0017 */
[----:B------:R-:W0:Y:S02]  /*8f50*/  F2I.FTZ.TRUNC.NTZ R3, R3 ;  /* 0x0000000300037305 */ /* 0x000e24000021f100 */
[----:B0-----:R0:W-:Y:S01]  /*8f60*/  STG.E.U16 desc[UR36][R8.64], R3 ;  /* 0x0000000308007986 */ /* 0x0011e2000c101524 */
[----:B------:R-:W-:Y:S05]  /*8f70*/  BRA `(.L_x_690) ;  /* 0x0000000c00807947 */ /* 0x000fea0003800000 */
.L_x_692:
[----:B------:R-:W-:-:S13]  /*8f80*/  ISETP.GT.AND P0, PT, R0, 0x6, PT ;  /* 0x000000060000780c */ /* 0x000fda0003f04270 */
[----:B------:R-:W-:Y:S05]  /*8f90*/  @P0 BRA `(.L_x_698) ;  /* 0x0000000000340947 */ /* 0x000fea0003800000 */
[----:B------:R-:W-:-:S13]  /*8fa0*/  ISETP.NE.AND P0, PT, R0, 0x5, PT ;  /* 0x000000050000780c */ /* 0x000fda0003f05270 */
[----:B------:R-:W-:Y:S05]  /*8fb0*/  @!P0 BRA `(.L_x_699) ;  /* 0x0000000000188947 */ /* 0x000fea0003800000 */
[----:B------:R-:W-:-:S13]  /*8fc0*/  ISETP.NE.AND P0, PT, R0, 0x6, PT ;  /* 0x000000060000780c */ /* 0x000fda0003f05270 */
[----:B------:R-:W-:Y:S05]  /*8fd0*/  @P0 BRA `(.L_x_695) ;  /* 0x0000000800fc0947 */ /* 0x000fea0003800000 */
[----:B------:R-:W-:Y:S02]  /*8fe0*/  IMAD.U32 R3, R3, 0x10000, RZ ;  /* 0x0001000003037824 */ /* 0x000fe400078e00ff */
[----:B------:R-:W-:-:S03]  /*8ff0*/  IMAD.MOV.U32 R25, RZ, RZ, R23 ;  /* 0x000000ffff197224 */ /* 0x000fc600078e0017 */
[----:B------:R0:W-:Y:S01]  /*9000*/  STG.E desc[UR36][R8.64], R3 ;  /* 0x0000000308007986 */ /* 0x0001e2000c101924 */
[----:B------:R-:W-:Y:S05]  /*9010*/  BRA `(.L_x_690) ;  /* 0x0000000c00587947 */ /* 0x000fea0003800000 */
.L_x_699:
[----:B------:R-:W-:Y:S02]  /*9020*/  IMAD.U32 R0, R3, 0x10000, RZ ;  /* 0x0001000003007824 */ /* 0x000fe400078e00ff */
[----:B------:R-:W-:-:S03]  /*9030*/  IMAD.MOV.U32 R25, RZ, RZ, R23 ;  /* 0x000000ffff197224 */ /* 0x000fc600078e0017 */
[----:B------:R-:W-:-:S05]  /*9040*/  F2FP.F16.F32.PACK_AB R0, RZ, R0 ;  /* 0x00000000ff00723e */ /* 0x000fca00000000ff */
[----:B------:R0:W-:Y:S01]  /*9050*/  STG.E.U16 desc[UR36][R8.64], R0 ;  /* 0x0000000008007986 */ /* 0x0001e2000c101524 */
[----:B------:R-:W-:Y:S05]  /*9060*/  BRA `(.L_x_690) ;  /* 0x0000000c00447947 */ /* 0x000fea0003800000 */
.L_x_698:
[----:B------:R-:W-:-:S13]  /*9070*/  ISETP.NE.AND P0, PT, R0, 0x7, PT ;  /* 0x000000070000780c */ /* 0x000fda0003f05270 */
[----:B------:R-:W-:Y:S05]  /*9080*/  @!P0 BRA `(.L_x_700) ;  /* 0x00000000003c8947 */ /* 0x000fea0003800000 */
[----:B------:R-:W-:-:S13]  /*9090*/  ISETP.NE.AND P0, PT, R0, 0x8, PT ;  /* 0x000000080000780c */ /* 0x000fda0003f05270 */
[----:B------:R-:W-:Y:S05]  /*90a0*/  @!P0 BRA `(.L_x_701) ;  /* 0x00000000001c8947 */ /* 0x000fea0003800000 */
[----:B------:R-:W-:-:S13]  /*90b0*/  ISETP.NE.AND P0, PT, R0, 0x9, PT ;  /* 0x000000090000780c */ /* 0x000fda0003f05270 */
[----:B------:R-:W-:Y:S05]  /*90c0*/  @P0 BRA `(.L_x_695) ;  /* 0x0000000800c00947 */ /* 0x000fea0003800000 */
[----:B------:R-:W-:Y:S02]  /*90d0*/  IMAD.U32 R4, R3, 0x10000, RZ ;  /* 0x0001000003047824 */ /* 0x000fe400078e00ff */
[----:B------:R-:W-:Y:S02]  /*90e0*/  IMAD.MOV.U32 R5, RZ, RZ, RZ ;  /* 0x000000ffff057224 */ /* 0x000fe400078e00ff */
[----:B------:R-:W-:-:S03]  /*90f0*/  IMAD.MOV.U32 R25, RZ, RZ, R23 ;  /* 0x000000ffff197224 */ /* 0x000fc600078e0017 */
[----:B------:R0:W-:Y:S01]  /*9100*/  STG.E.64 desc[UR36][R8.64], R4 ;  /* 0x0000000408007986 */ /* 0x0001e2000c101b24 */
[----:B------:R-:W-:Y:S05]  /*9110*/  BRA `(.L_x_690) ;  /* 0x0000000c00187947 */ /* 0x000fea0003800000 */
.L_x_701:
[----:B------:R-:W-:Y:S02]  /*9120*/  IMAD.U32 R3, R3, 0x10000, RZ ;  /* 0x0001000003037824 */ /* 0x000fe400078e00ff */
[----:B------:R-:W-:-:S03]  /*9130*/  IMAD.MOV.U32 R25, RZ, RZ, R23 ;  /* 0x000000ffff197224 */ /* 0x000fc600078e0017 */
[----:B------:R-:W-:-:S04]  /*9140*/  F2FP.F16.F32.PACK_AB R3, RZ, R3 ;  /* 0x00000003ff03723e */ /* 0x000fc800000000ff */
[----:B------:R-:W-:-:S05]  /*9150*/  PRMT R3, R3, 0x5410, RZ ;  /* 0x0000541003037816 */ /* 0x000fca00000000ff */
[----:B------:R0:W-:Y:S01]  /*9160*/  STG.E desc[UR36][R8.64], R3 ;  /* 0x0000000308007986 */ /* 0x0001e2000c101924 */
[----:B------:R-:W-:Y:S05]  /*9170*/  BRA `(.L_x_690) ;  /* 0x0000000c00007947 */ /* 0x000fea0003800000 */
.L_x_700:
[----:B------:R-:W-:Y:S02]  /*9180*/  IMAD.U32 R4, R3, 0x10000, RZ ;  /* 0x0001000003047824 */ /* 0x000fe400078e00ff */
[----:B------:R-:W-:Y:S02]  /*9190*/  IMAD.MOV.U32 R25, RZ, RZ, R23 ;  /* 0x000000ffff197224 */ /* 0x000fe400078e0017 */
[----:B------:R-:W-:-:S06]  /*91a0*/  FMUL.FTZ R4, R4, 1 ;  /* 0x3f80000004047820 */ /* 0x000fcc0000410000 */
[----:B------:R-:W0:Y:S02]  /*91b0*/  F2F.F64.F32 R4, R4 ;  /* 0x0000000400047310 */ /* 0x000e240000201800 */
[----:B0-----:R0:W-:Y:S01]  /*91c0*/  STG.E.64 desc[UR36][R8.64], R4 ;  /* 0x0000000408007986 */ /* 0x0011e2000c101b24 */
[----:B------:R-:W-:Y:S05]  /*91d0*/  BRA `(.L_x_690) ;  /* 0x0000000800e87947 */ /* 0x000fea0003800000 */
.L_x_691:
        /* <DEDUP_REMOVED lines=10> */
[----:B------:R-:W-:-:S04]  /*9280*/  FSETP.NEU.FTZ.AND P0, PT, R3, RZ, PT ;  /* 0x000000ff0300720b */ /* 0x000fc80003f1d000 */
[----:B------:R-:W-:-:S05]  /*9290*/  SEL R3, RZ, 0x1, !P0 ;  /* 0x00000001ff037807 */ /* 0x000fca0004000000 */
[----:B------:R0:W-:Y:S01]  /*92a0*/  STG.E.U8 desc[UR36][R8.64], R3 ;  /* 0x0000000308007986 */ /* 0x0001e2000c101124 */
[----:B------:R-:W-:Y:S05]  /*92b0*/  BRA `(.L_x_690) ;  /* 0x0000000800b07947 */ /* 0x000fea0003800000 */
.L_x_704:
[----:B------:R-:W-:Y:S01]  /*92c0*/  IMAD.U32 R3, R3, 0x10000, RZ ;  /* 0x0001000003037824 */ /* 0x000fe200078e00ff */
[----:B------:R-:W-:Y:S01]  /*92d0*/  CS2R R6, SRZ ;  /* 0x0000000000067805 */ /* 0x000fe2000001ff00 */
[----:B------:R-:W-:Y:S02]  /*92e0*/  IMAD.MOV.U32 R25, RZ, RZ, R23 ;  /* 0x000000ffff197224 */ /* 0x000fe400078e0017 */
[----:B------:R-:W-:-:S04]  /*92f0*/  FMUL.FTZ R3, R3, 1 ;  /* 0x3f80000003037820 */ /* 0x000fc80000410000 */
[----:B------:R-:W0:Y:S02]  /*9300*/  F2F.F64.F32 R4, R3 ;  /* 0x0000000300047310 */ /* 0x000e240000201800 */
[----:B0-----:R0:W-:Y:S01]  /*9310*/  STG.E.128 desc[UR36][R8.64], R4 ;  /* 0x0000000408007986 */ /* 0x0011e2000c101d24 */
[----:B------:R-:W-:Y:S05]  /*9320*/  BRA `(.L_x_690) ;  /* 0x0000000800947947 */ /* 0x000fea0003800000 */
.L_x_703:
[----:B------:R-:W-:-:S13]  /*9330*/  ISETP.NE.AND P0, PT, R0, 0xf, PT ;  /* 0x0000000f0000780c */ /* 0x000fda0003f05270 */
[----:B------:R-:W-:Y:S05]  /*9340*/  @!P0 BRA `(.L_x_705) ;  /* 0x0000000000bc8947 */ /* 0x000fea0003800000 */
[----:B------:R-:W-:-:S13]  /*9350*/  ISETP.NE.AND P0, PT, R0, 0x17, PT ;  /* 0x000000170000780c */ /* 0x000fda0003f05270 */
[----:B------:R-:W-:Y:S05]  /*9360*/  @!P0 BRA `(.L_x_706) ;  /* 0x0000000000588947 */ /* 0x000fea0003800000 */
[----:B------:R-:W-:-:S13]  /*9370*/  ISETP.NE.AND P0, PT, R0, 0x18, PT ;  /* 0x000000180000780c */ /* 0x000fda0003f05270 */
[----:B------:R-:W-:Y:S05]  /*9380*/  @P0 BRA `(.L_x_695) ;  /* 0x0000000800100947 */ /* 0x000fea0003800000 */
[----:B------:R-:W-:Y:S01]  /*9390*/  IMAD.U32 R7, R3, 0x10000, RZ ;  /* 0x0001000003077824 */ /* 0x000fe200078e00ff */
        /* <DEDUP_REMOVED lines=14> */
.L_x_708:
[----:B------:R-:W-:Y:S05]  /*9480*/  BSYNC B0 ;  /* 0x0000000000007941 */ /* 0x000fea0003800000 */
.L_x_707:
[----:B------:R-:W-:Y:S01]  /*9490*/  LOP3.LUT R5, R0, R5, RZ, 0xfc, !PT ;  /* 0x0000000500057212 */ /* 0x000fe200078efcff */
[----:B------:R-:W-:-:S04]  /*94a0*/  IMAD.MOV.U32 R25, RZ, RZ, R23 ;  /* 0x000000ffff197224 */ /* 0x000fc800078e0017 */
[----:B------:R0:W-:Y:S01]  /*94b0*/  STG.E.U8 desc[UR36][R8.64], R5 ;  /* 0x0000000508007986 */ /* 0x0001e2000c101124 */
[----:B------:R-:W-:Y:S05]  /*94c0*/  BRA `(.L_x_690) ;  /* 0x00000008002c7947 */ /* 0x000fea0003800000 */
.L_x_706:
[----:B------:R-:W-:Y:S01]  /*94d0*/  IMAD.U32 R5, R3, 0x10000, RZ ;  /* 0x0001000003057824 */ /* 0x000fe200078e00ff */
        /* <DEDUP_REMOVED lines=12> */
.L_x_710:
[----:B------:R-:W-:Y:S01]  /*95a0*/  IMAD.MOV.U32 R0, RZ, RZ, 0x7f ;  /* 0x0000007fff007424 */ /* 0x000fe200078e00ff */
[----:B------:R-:W-:-:S04]  /*95b0*/  ISETP.GT.U32.AND P0, PT, R3, 0x7f800000, PT ;  /* 0x7f8000000300780c */ /* 0x000fc80003f04070 */
[----:B------:R-:W-:-:S09]  /*95c0*/  SEL R0, R0, 0x7c, P0 ;  /* 0x0000007c00007807 */ /* 0x000fd20000000000 */
.L_x_711:
[----:B------:R-:W-:Y:S05]  /*95d0*/  BSYNC B0 ;  /* 0x0000000000007941 */ /* 0x000fea0003800000 */
.L_x_709:
[----:B------:R-:W-:Y:S01]  /*95e0*/  LOP3.LUT R3, R5, 0x80000000, RZ, 0xc0, !PT ;  /* 0x8000000005037812 */ /* 0x000fe200078ec0ff */
[----:B------:R-:W-:-:S03]  /*95f0*/  IMAD.MOV.U32 R25, RZ, RZ, R23 ;  /* 0x000000ffff197224 */ /* 0x000fc600078e0017 */
[----:B------:R-:W-:-:S04]  /*9600*/  SHF.R.U32.HI R3, RZ, 0x18, R3 ;  /* 0x00000018ff037819 */ /* 0x000fc80000011603 */
[----:B------:R-:W-:-:S05]  /*9610*/  LOP3.LUT R3, R0, R3, RZ, 0xfc, !PT ;  /* 0x0000000300037212 */ /* 0x000fca00078efcff */
[----:B------:R0:W-:Y:S01]  /*9620*/  STG.E.U8 desc[UR36][R8.64], R3 ;  /* 0x0000000308007986 */ /* 0x0001e2000c101124 */
[----:B------:R-:W-:Y:S05]  /*9630*/  BRA `(.L_x_690) ;  /* 0x0000000400d07947 */ /* 0x000fea0003800000 */
.L_x_705:
[----:B------:R0:W-:Y:S01]  /*9640*/  STG.E.U16 desc[UR36][R8.64], R3 ;  /* 0x0000000308007986 */ /* 0x0001e2000c101524 */
[----:B------:R-:W-:Y:S01]  /*9650*/  IMAD.MOV.U32 R25, RZ, RZ, R23 ;  /* 0x000000ffff197224 */ /* 0x000fe200078e0017 */
[----:B------:R-:W-:Y:S06]  /*9660*/  BRA `(.L_x_690) ;  /* 0x0000000400c47947 */ /* 0x000fec0003800000 */
.L_x_702:
        /* <DEDUP_REMOVED lines=10> */
[----:B------:R-:W0:Y:S02]  /*9710*/  F2I.FTZ.U32.TRUNC.NTZ R3, R3 ;  /* 0x0000000300037305 */ /* 0x000e24000021f000 */
[----:B0-----:R0:W-:Y:S01]  /*9720*/  STG.E.U16 desc[UR36][R8.64], R3 ;  /* 0x0000000308007986 */ /* 0x0011e2000c101524 */
[----:B------:R-:W-:Y:S05]  /*9730*/  BRA `(.L_x_690) ;  /* 0x0000000400907947 */ /* 0x000fea0003800000 */
.L_x_714:
[----:B------:R-:W-:Y:S01]  /*9740*/  IMAD.U32 R5, R3, 0x10000, RZ ;  /* 0x0001000003057824 */ /* 0x000fe200078e00ff */
        /* <DEDUP_REMOVED lines=16> */
.L_x_717:
[----:B------:R-:W-:-:S04]  /*9850*/  LOP3.LUT R3, R5, 0x80000000, RZ, 0xc0, !PT ;  /* 0x8000000005037812 */ /* 0x000fc800078ec0ff */
[----:B------:R-:W-:-:S04]  /*9860*/  SHF.R.U32.HI R3, RZ, 0x18, R3 ;  /* 0x00000018ff037819 */ /* 0x000fc80000011603 */
[----:B------:R-:W-:-:S04]  /*9870*/  LOP3.LUT R0, R0, R3, RZ, 0xfc, !PT ;  /* 0x0000000300007212 */ /* 0x000fc800078efcff */
[----:B------:R-:W-:-:S07]  /*9880*/  PRMT R4, R0, 0x7610, R4 ;  /* 0x0000761000047816 */ /* 0x000fce0000000004 */
.L_x_716:
[----:B------:R-:W-:Y:S05]  /*9890*/  BSYNC B0 ;  /* 0x0000000000007941 */ /* 0x000fea0003800000 */
.L_x_715:
[----:B------:R0:W-:Y:S01]  /*98a0*/  STG.E.U8 desc[UR36][R8.64], R4 ;  /* 0x0000000408007986 */ /* 0x0001e2000c101124 */
[----:B------:R-:W-:Y:S01]  /*98b0*/  IMAD.MOV.U32 R25, RZ, RZ, R23 ;  /* 0x000000ffff197224 */ /* 0x000fe200078e0017 */
[----:B------:R-:W-:Y:S06]  /*98c0*/  BRA `(.L_x_690) ;  /* 0x00000004002c7947 */ /* 0x000fec0003800000 */
.L_x_713:
        /* <DEDUP_REMOVED lines=17> */
.L_x_720:
[----:B------:R-:W-:-:S04]  /*99e0*/  LOP3.LUT R3, R5, 0x80000000, RZ, 0xc0, !PT ;  /* 0x8000000005037812 */ /* 0x000fc800078ec0ff */
[----:B------:R-:W-:-:S04]  /*99f0*/  SHF.R.U32.HI R3, RZ, 0x18, R3 ;  /* 0x00000018ff037819 */ /* 0x000fc80000011603 */
[----:B------:R-:W-:-:S04]  /*9a00*/  LOP3.LUT R0, R0, R3, RZ, 0xfc, !PT ;  /* 0x0000000300007212 */ /* 0x000fc800078efcff */
[----:B------:R-:W-:-:S07]  /*9a10*/  PRMT R4, R0, 0x7610, R4 ;  /* 0x0000761000047816 */ /* 0x000fce0000000004 */
.L_x_719:
[----:B------:R-:W-:Y:S05]  /*9a20*/  BSYNC B0 ;  /* 0x0000000000007941 */ /* 0x000fea0003800000 */
.L_x_718:
[----:B------:R0:W-:Y:S01]  /*9a30*/  STG.E.U8 desc[UR36][R8.64], R4 ;  /* 0x0000000408007986 */ /* 0x0001e2000c101124 */
[----:B------:R-:W-:Y:S01]  /*9a40*/  IMAD.MOV.U32 R25, RZ, RZ, R23 ;  /* 0x000000ffff197224 */ /* 0x000fe200078e0017 */
[----:B------:R-:W-:Y:S06]  /*9a50*/  BRA `(.L_x_690) ;  /* 0x0000000000c87947 */ /* 0x000fec0003800000 */
.L_x_712:
[----:B------:R-:W-:-:S13]  /*9a60*/  ISETP.NE.AND P0, PT, R0, 0x1c, PT ;  /* 0x0000001c0000780c */ /* 0x000fda0003f05270 */
[----:B------:R-:W-:Y:S05]  /*9a70*/  @!P0 BRA `(.L_x_721) ;  /* 0x0000000000b08947 */ /* 0x000fea0003800000 */
[----:B------:R-:W-:-:S13]  /*9a80*/  ISETP.NE.AND P0, PT, R0, 0x1d, PT ;  /* 0x0000001d0000780c */ /* 0x000fda0003f05270 */
[----:B------:R-:W-:Y:S05]  /*9a90*/  @!P0 BRA `(.L_x_722) ;  /* 0x0000000000948947 */ /* 0x000fea0003800000 */
[----:B------:R-:W-:-:S13]  /*9aa0*/  ISETP.NE.AND P0, PT, R0, 0x2c, PT ;  /* 0x0000002c0000780c */ /* 0x000fda0003f05270 */
[----:B------:R-:W-:Y:S05]  /*9ab0*/  @P0 BRA `(.L_x_695) ;  /* 0x0000000000440947 */ /* 0x000fea0003800000 */
[----:B------:R-:W-:Y:S02]  /*9ac0*/  IMAD.U32 R4, R3, 0x10000, RZ ;  /* 0x0001000003047824 */ /* 0x000fe400078e00ff */
[----:B------:R-:W-:-:S03]  /*9ad0*/  IMAD.MOV.U32 R25, RZ, RZ, R23 ;  /* 0x000000ffff197224 */ /* 0x000fc600078e0017 */
        /* <DEDUP_REMOVED lines=15> */
.L_x_695:
        /* <DEDUP_REMOVED lines=15> */
[----:B01--4-:R-:W-:Y:S05]  /*9cc0*/  CALL.ABS.NOINC R14 ;  /* 0x000000000e007343 */ /* 0x013fea0003c00000 */
.L_x_723:
[----:B------:R-:W-:Y:S01]  /*9cd0*/  IMAD.MOV.U32 R25, RZ, RZ, R23 ;  /* 0x000000ffff197224 */ /* 0x000fe200078e0017 */
[----:B------:R-:W-:Y:S06]  /*9ce0*/  BRA `(.L_x_690) ;  /* 0x0000000000247947 */ /* 0x000fec0003800000 */
.L_x_722:
[----:B------:R-:W-:Y:S02]  /*9cf0*/  IMAD.U32 R4, R3, 0x10000, RZ ;  /* 0x0001000003047824 */ /* 0x000fe400078e00ff */
[----:B------:R-:W-:-:S04]  /*9d00*/  IMAD.MOV.U32 R25, RZ, RZ, R23 ;  /* 0x000000ffff197224 */ /* 0x000fc800078e0017 */
[----:B------:R-:W0:Y:S02]  /*9d10*/  F2I.U64.TRUNC R4, R4 ;  /* 0x0000000400047311 */ /* 0x000e24000020d800 */
[----:B0-----:R0:W-:Y:S01]  /*9d20*/  STG.E.64 desc[UR36][R8.64], R4 ;  /* 0x0000000408007986 */ /* 0x0011e2000c101b24 */
[----:B------:R-:W-:Y:S05]  /*9d30*/  BRA `(.L_x_690) ;  /* 0x0000000000107947 */ /* 0x000fea0003800000 */
.L_x_721:
[----:B------:R-:W-:Y:S02]  /*9d40*/  IMAD.U32 R3, R3, 0x10000, RZ ;  /* 0x0001000003037824 */ /* 0x000fe400078e00ff */
[----:B------:R-:W-:-:S04]  /*9d50*/  IMAD.MOV.U32 R25, RZ, RZ, R23 ;  /* 0x000000ffff197224 */ /* 0x000fc800078e0017 */
[----:B------:R-:W0:Y:S02]  /*9d60*/  F2I.FTZ.U32.TRUNC.NTZ R3, R3 ;  /* 0x0000000300037305 */ /* 0x000e24000021f000 */
[----:B0-----:R0:W-:Y:S02]  /*9d70*/  STG.E desc[UR36][R8.64], R3 ;  /* 0x0000000308007986 */ /* 0x0011e4000c101924 */
.L_x_690:
[----:B------:R-:W-:Y:S05]  /*9d80*/  BSYNC B6 ;  /* 0x0000000000067941 */ /* 0x000fea0003800000 */
.L_x_689:
[----:B------:R-:W-:Y:S01]  /*9d90*/  ISETP.GE.AND P0, PT, R25, R16, PT ;  /* 0x000000101900720c */ /* 0x000fe20003f06270 */
[----:B------:R-:W-:-:S12]  /*9da0*/  BSSY B6, `(.L_x_724) ;  /* 0x00001fc000067945 */ /* 0x000fd80003800000 */
[----:B------:R-:W-:Y:S05]  /*9db0*/  @P0 BRA `(.L_x_725) ;  /* 0x0000001c00e80947 */ /* 0x000fea0003800000 */
[----:B0-----:R-:W0:Y:S01]  /*9dc0*/  LDC.64 R8, c[0x0][0x218] ;  /* 0x00008600ff087b82 */ /* 0x001e220000000a00 */
[----:B--2--5:R-:W-:Y:S01]  /*9dd0*/  IMAD R0, R2, 0x200, R25 ;  /* 0x0000020002007824 */ /* 0x024fe200078e0219 */
[----:B---3--:R-:W-:Y:S01]  /*9de0*/  PRMT R4, R17, 0x9910, RZ ;  /* 0x0000991011047816 */ /* 0x008fe200000000ff */
[----:B------:R-:W-:Y:S02]  /*9df0*/  ULDC UR4, c[0x0][0x244] ;  /* 0x0000910000047ab9 */ /* 0x000fe40000000800 */
[----:B------:R-:W-:Y:S02]  /*9e00*/  IMAD R3, R0, UR4, RZ ;  /* 0x0000000400037c24 */ /* 0x000fe4000f8e02ff */
[----:B------:R-:W-:-:S05]  /*9e10*/  IMAD.MOV.U32 R0, RZ, RZ, R4 ;  /* 0x000000ffff007224 */ /* 0x000fca00078e0004 */
        /* <DEDUP_REMOVED lines=16> */
.L_x_729:
[----:B-1----:R-:W-:-:S06]  /*9f20*/  IMAD.U32 R5, R22, 0x10000, RZ ;  /* 0x0001000016057824 */ /* 0x002fcc00078e00ff */
[----:B------:R-:W0:Y:S02]  /*9f30*/  F2I.S64.TRUNC R4, R5 ;  /* 0x0000000500047311 */ /* 0x000e24000020d900 */
[----:B0-----:R0:W-:Y:S01]  /*9f40*/  STG.E.U8 desc[UR36][R8.64], R4 ;  /* 0x0000000408007986 */ /* 0x0011e2000c101124 */
[----:B------:R-:W-:Y:S05]  /*9f50*/  BRA `(.L_x_731) ;  /* 0x0000000c00847947 */ /* 0x000fea0003800000 */
.L_x_728:
        /* <DEDUP_REMOVED lines=10> */
.L_x_733:
[----:B-1----:R-:W-:-:S04]  /*a000*/  IMAD.U32 R22, R22, 0x10000, RZ ;  /* 0x0001000016167824 */ /* 0x002fc800078e00ff */
[----:B------:R-:W0:Y:S02]  /*a010*/  F2I.FTZ.TRUNC.NTZ R3, R22 ;  /* 0x0000001600037305 */ /* 0x000e24000021f100 */
[----:B0-----:R0:W-:Y:S01]  /*a020*/  STG.E desc[UR36][R8.64], R3 ;  /* 0x0000000308007986 */ /* 0x0011e2000c101924 */
[----:B------:R-:W-:Y:S05]  /*a030*/  BRA `(.L_x_731) ;  /* 0x0000000c004c7947 */ /* 0x000fea0003800000 */
.L_x_732:
[----:B-1----:R-:W-:-:S04]  /*a040*/  IMAD.U32 R22, R22, 0x10000, RZ ;  /* 0x0001000016167824 */ /* 0x002fc800078e00ff */
[----:B------:R-:W0:Y:S02]  /*a050*/  F2I.FTZ.TRUNC.NTZ R3, R22 ;  /* 0x0000001600037305 */ /* 0x000e24000021f100 */
[----:B0-----:R0:W-:Y:S01]  /*a060*/  STG.E.U16 desc[UR36][R8.64], R3 ;  /* 0x0000000308007986 */ /* 0x0011e2000c101524 */
[----:B------:R-:W-:Y:S05]  /*a070*/  BRA `(.L_x_731) ;  /* 0x0000000c003c7947 */ /* 0x000fea0003800000 */
.L_x_727:
        /* <DEDUP_REMOVED lines=9> */
.L_x_735:
[----:B-1----:R-:W-:-:S05]  /*a110*/  IMAD.U32 R0, R22, 0x10000, RZ ;  /* 0x0001000016007824 */ /* 0x002fca00078e00ff */
[----:B------:R-:W-:-:S05]  /*a120*/  F2FP.F16.F32.PACK_AB R0, RZ, R0 ;  /* 0x00000000ff00723e */ /* 0x000fca00000000ff */
[----:B------:R0:W-:Y:S01]  /*a130*/  STG.E.U16 desc[UR36][R8.64], R0 ;  /* 0x0000000008007986 */ /* 0x0001e2000c101524 */
[----:B------:R-:W-:Y:S05]  /*a140*/  BRA `(.L_x_731) ;  /* 0x0000000c00087947 */ /* 0x000fea0003800000 */
.L_x_734:
        /* <DEDUP_REMOVED lines=10> */
.L_x_737:
[----:B-1----:R-:W-:-:S05]  /*a1f0*/  IMAD.U32 R22, R22, 0x10000, RZ ;  /* 0x0001000016167824 */ /* 0x002fca00078e00ff */
[----:B------:R-:W-:-:S04]  /*a200*/  F2FP.F16.F32.PACK_AB R3, RZ, R22 ;  /* 0x00000016ff03723e */ /* 0x000fc800000000ff */
[----:B------:R-:W-:-:S05]  /*a210*/  PRMT R3, R3, 0x5410, RZ ;  /* 0x0000541003037816 */ /* 0x000fca00000000ff */
[----:B------:R0:W-:Y:S01]  /*a220*/  STG.E desc[UR36][R8.64], R3 ;  /* 0x0000000308007986 */ /* 0x0001e2000c101924 */
[----:B------:R-:W-:Y:S05]  /*a230*/  BRA `(.L_x_731) ;  /* 0x0000000800cc7947 */ /* 0x000fea0003800000 */
.L_x_736:
[----:B-1----:R-:W-:-:S04]  /*a240*/  IMAD.U32 R4, R22, 0x10000, RZ ;  /* 0x0001000016047824 */ /* 0x002fc800078e00ff */
[----:B------:R-:W-:-:S06]  /*a250*/  FMUL.FTZ R4, R4, 1 ;  /* 0x3f80000004047820 */ /* 0x000fcc0000410000 */
[----:B------:R-:W0:Y:S02]  /*a260*/  F2F.F64.F32 R4, R4 ;  /* 0x0000000400047310 */ /* 0x000e240000201800 */
[----:B0-----:R0:W-:Y:S01]  /*a270*/  STG.E.64 desc[UR36][R8.64], R4 ;  /* 0x0000000408007986 */ /* 0x0011e2000c101b24 */
[----:B------:R-:W-:Y:S05]  /*a280*/  BRA `(.L_x_731) ;  /* 0x0000000800b87947 */ /* 0x000fea0003800000 */
.L_x_726:
        /* <DEDUP_REMOVED lines=13> */
.L_x_740:
[----:B-1----:R-:W-:Y:S01]  /*a360*/  IMAD.U32 R22, R22, 0x10000, RZ ;  /* 0x0001000016167824 */ /* 0x002fe200078e00ff */
[----:B------:R-:W-:-:S03]  /*a370*/  CS2R R6, SRZ ;  /* 0x0000000000067805 */ /* 0x000fc6000001ff00 */
[----:B------:R-:W-:-:S06]  /*a380*/  FMUL.FTZ R4, R22, 1 ;  /* 0x3f80000016047820 */ /* 0x000fcc0000410000 */
[----:B------:R-:W0:Y:S02]  /*a390*/  F2F.F64.F32 R4, R4 ;  /* 0x0000000400047310 */ /* 0x000e240000201800 */
[----:B0-----:R0:W-:Y:S01]  /*a3a0*/  STG.E.128 desc[UR36][R8.64], R4 ;  /* 0x0000000408007986 */ /* 0x0011e2000c101d24 */
[----:B------:R-:W-:Y:S05]  /*a3b0*/  BRA `(.L_x_731) ;  /* 0x00000008006c7947 */ /* 0x000fea0003800000 */
.L_x_739:
        /* <DEDUP_REMOVED lines=21> */
.L_x_744:
[----:B------:R-:W-:Y:S05]  /*a510*/  BSYNC B0 ;  /* 0x0000000000007941 */ /* 0x000fea0003800000 */
.L_x_743:
[----:B------:R-:W-:-:S05]  /*a520*/  LOP3.LUT R5, R0, R5, RZ, 0xfc, !PT ;  /* 0x0000000500057212 */ /* 0x000fca00078efcff */
[----:B------:R3:W-:Y:S01]  /*a530*/  STG.E.U8 desc[UR36][R8.64], R5 ;  /* 0x0000000508007986 */ /* 0x0007e2000c101124 */
[----:B------:R-:W-:Y:S05]  /*a540*/  BRA `(.L_x_731) ;  /* 0x0000000800087947 */ /* 0x000fea0003800000 */
.L_x_742:
        /* <DEDUP_REMOVED lines=13> */
.L_x_746:
[----:B------:R-:W-:Y:S01]  /*a620*/  IMAD.MOV.U32 R0, RZ, RZ, 0x7f ;  /* 0x0000007fff007424 */ /* 0x000fe200078e00ff */
[----:B------:R-:W-:-:S04]  /*a630*/  ISETP.GT.U32.AND P0, PT, R3, 0x7f800000, PT ;  /* 0x7f8000000300780c */ /* 0x000fc80003f04070 */
[----:B------:R-:W-:-:S09]  /*a640*/  SEL R0, R0, 0x7c, P0 ;  /* 0x0000007c00007807 */ /* 0x000fd20000000000 */
.L_x_747:
[----:B------:R-:W-:Y:S05]  /*a650*/  BSYNC B0 ;  /* 0x0000000000007941 */ /* 0x000fea0003800000 */
.L_x_745:
[----:B------:R-:W-:-:S04]  /*a660*/  LOP3.LUT R3, R5, 0x80000000, RZ, 0xc0, !PT ;  /* 0x8000000005037812 */ /* 0x000fc800078ec0ff */
[----:B------:R-:W-:-:S04]  /*a670*/  SHF.R.U32.HI R3, RZ, 0x18, R3 ;  /* 0x00000018ff037819 */ /* 0x000fc80000011603 */
[----:B------:R-:W-:-:S05]  /*a680*/  LOP3.LUT R3, R0, R3, RZ, 0xfc, !PT ;  /* 0x0000000300037212 */ /* 0x000fca00078efcff */
[----:B------:R0:W-:Y:S01]  /*a690*/  STG.E.U8 desc[UR36][R8.64], R3 ;  /* 0x0000000308007986 */ /* 0x0001e2000c101124 */
[----:B------:R-:W-:Y:S05]  /*a6a0*/  BRA `(.L_x_731) ;  /* 0x0000000400b07947 */ /* 0x000fea0003800000 */
.L_x_741:
[----:B-1----:R2:W-:Y:S01]  /*a6b0*/  STG.E.U16 desc[UR36][R8.64], R22 ;  /* 0x0000001608007986 */ /* 0x0025e2000c101524 */
[----:B------:R-:W-:Y:S05]  /*a6c0*/  BRA `(.L_x_731) ;  /* 0x0000000400a87947 */ /* 0x000fea0003800000 */
.L_x_738:
        /* <DEDUP_REMOVED lines=12> */
.L_x_750:
        /* <DEDUP_REMOVED lines=17> */
.L_x_753:
[----:B------:R-:W-:-:S04]  /*a8a0*/  LOP3.LUT R3, R5, 0x80000000, RZ, 0xc0, !PT ;  /* 0x8000000005037812 */ /* 0x000fc800078ec0ff */
[----:B------:R-:W-:-:S04]  /*a8b0*/  SHF.R.U32.HI R3, RZ, 0x18, R3 ;  /* 0x00000018ff037819 */ /* 0x000fc80000011603 */
[----:B------:R-:W-:-:S04]  /*a8c0*/  LOP3.LUT R0, R0, R3, RZ, 0xfc, !PT ;  /* 0x0000000300007212 */ /* 0x000fc800078efcff */
[----:B------:R-:W-:-:S07]  /*a8d0*/  PRMT R4, R0, 0x7610, R4 ;  /* 0x0000761000047816 */ /* 0x000fce0000000004 */
.L_x_752:
[----:B------:R-:W-:Y:S05]  /*a8e0*/  BSYNC B0 ;  /* 0x0000000000007941 */ /* 0x000fea0003800000 */
.L_x_751:
[----:B------:R0:W-:Y:S01]  /*a8f0*/  STG.E.U8 desc[UR36][R8.64], R4 ;  /* 0x0000000408007986 */ /* 0x0001e2000c101124 */
[----:B------:R-:W-:Y:S05]  /*a900*/  BRA `(.L_x_731) ;  /* 0x0000000400187947 */ /* 0x000fea0003800000 */
.L_x_749:
        /* <DEDUP_REMOVED lines=17> */
.L_x_756:
[----:B------:R-:W-:-:S04]  /*aa20*/  LOP3.LUT R3, R5, 0x80000000, RZ, 0xc0, !PT ;  /* 0x8000000005037812 */ /* 0x000fc800078ec0ff */
[----:B------:R-:W-:-:S04]  /*aa30*/  SHF.R.U32.HI R3, RZ, 0x18, R3 ;  /* 0x00000018ff037819 */ /* 0x000fc80000011603 */
[----:B------:R-:W-:-:S04]  /*aa40*/  LOP3.LUT R0, R0, R3, RZ, 0xfc, !PT ;  /* 0x0000000300007212 */ /* 0x000fc800078efcff */
[----:B------:R-:W-:-:S07]  /*aa50*/  PRMT R4, R0, 0x7610, R4 ;  /* 0x0000761000047816 */ /* 0x000fce0000000004 */
.L_x_755:
[----:B------:R-:W-:Y:S05]  /*aa60*/  BSYNC B0 ;  /* 0x0000000000007941 */ /* 0x000fea0003800000 */
.L_x_754:
[----:B------:R0:W-:Y:S01]  /*aa70*/  STG.E.U8 desc[UR36][R8.64], R4 ;  /* 0x0000000408007986 */ /* 0x0001e2000c101124 */
[----:B------:R-:W-:Y:S05]  /*aa80*/  BRA `(.L_x_731) ;  /* 0x0000000000b87947 */ /* 0x000fea0003800000 */
.L_x_748:
        /* <DEDUP_REMOVED lines=22> */
.L_x_730:
        /* <DEDUP_REMOVED lines=16> */
.L_x_759:
[----:B------:R-:W-:Y:S05]  /*acf0*/  BRA `(.L_x_731) ;  /* 0x00000000001c7947 */ /* 0x000fea0003800000 */
.L_x_758:
[----:B-1----:R-:W-:-:S06]  /*ad00*/  IMAD.U32 R4, R22, 0x10000, RZ ;  /* 0x0001000016047824 */ /* 0x002fcc00078e00ff */
[----:B------:R-:W0:Y:S02]  /*ad10*/  F2I.U64.TRUNC R4, R4 ;  /* 0x0000000400047311 */ /* 0x000e24000020d800 */
[----:B0-----:R0:W-:Y:S01]  /*ad20*/  STG.E.64 desc[UR36][R8.64], R4 ;  /* 0x0000000408007986 */ /* 0x0011e2000c101b24 */
[----:B------:R-:W-:Y:S05]  /*ad30*/  BRA `(.L_x_731) ;  /* 0x00000000000c7947 */ /* 0x000fea0003800000 */
.L_x_757:
[----:B-1----:R-:W-:-:S04]  /*ad40*/  IMAD.U32 R22, R22, 0x10000, RZ ;  /* 0x0001000016167824 */ /* 0x002fc800078e00ff */
[----:B------:R-:W0:Y:S02]  /*ad50*/  F2I.FTZ.U32.TRUNC.NTZ R3, R22 ;  /* 0x0000001600037305 */ /* 0x000e24000021f000 */
[----:B0-----:R0:W-:Y:S02]  /*ad60*/  STG.E desc[UR36][R8.64], R3 ;  /* 0x0000000308007986 */ /* 0x0011e4000c101924 */
.L_x_731:
[----:B------:R-:W-:-:S05]  /*ad70*/  VIADD R25, R25, 0x80 ;  /* 0x0000008019197836 */ /* 0x000fca0000000000 */
[----:B------:R-:W-:-:S13]  /*ad80*/  ISETP.GE.AND P0, PT, R25, R16, PT ;  /* 0x000000101900720c */ /* 0x000fda0003f06270 */
[----:B------:R-:W-:Y:S05]  /*ad90*/  @P0 BRA `(.L_x_725) ;  /* 0x0000000c00f00947 */ /* 0x000fea0003800000 */
[----:B0123--:R-:W0:Y:S01]  /*ada0*/  LDC.64 R8, c[0x0][0x218] ;  /* 0x00008600ff087b82 */ /* 0x00fe220000000a00 */
[----:B------:R-:W-:Y:S01]  /*adb0*/  IMAD R0, R2, 0x200, R25 ;  /* 0x0000020002007824 */ /* 0x000fe200078e0219 */
[----:B------:R-:W-:Y:S01]  /*adc0*/  PRMT R4, R17, 0x9910, RZ ;  /* 0x0000991011047816 */ /* 0x000fe200000000ff */
        /* <DEDUP_REMOVED lines=15> */
[----:B----4-:R-:W-:-:S04]  /*aec0*/  IMAD.U32 R18, R18, 0x10000, RZ ;  /* 0x0001000012127824 */ /* 0x010fc800078e00ff */
[----:B------:R-:W0:Y:S02]  /*aed0*/  F2I.FTZ.TRUNC.NTZ R3, R18 ;  /* 0x0000001200037305 */ /* 0x000e24000021f100 */
[----:B0-----:R0:W-:Y:S01]  /*aee0*/  STG.E.U8 desc[UR36][R8.64], R3 ;  /* 0x0000000308007986 */ /* 0x0011e2000c101124 */
[----:B------:R-:W-:Y:S05]  /*aef0*/  BRA `(.L_x_765) ;  /* 0x0000000c00947947 */ /* 0x000fea0003800000 */
.L_x_763:
[----:B----4-:R-:W-:-:S06]  /*af00*/  IMAD.U32 R5, R18, 0x10000, RZ ;  /* 0x0001000012057824 */ /* 0x010fcc00078e00ff */
[----:B------:R-:W0:Y:S02]  /*af10*/  F2I.S64.TRUNC R4, R5 ;  /* 0x0000000500047311 */ /* 0x000e24000020d900 */
[----:B0-----:R0:W-:Y:S01]  /*af20*/  STG.E.U8 desc[UR36][R8.64], R4 ;  /* 0x0000000408007986 */ /* 0x0011e2000c101124 */
[----:B------:R-:W-:Y:S05]  /*af30*/  BRA `(.L_x_765) ;  /* 0x0000000c00847947 */ /* 0x000fea0003800000 */
.L_x_762:
[----:B------:R-:W-:-:S13]  /*af40*/  ISETP.NE.AND P0, PT, R0, 0x2, PT ;  /* 0x000000020000780c */ /* 0x000fda0003f05270 */
[----:B------:R-:W-:Y:S05]  /*af50*/  @!P0 BRA `(.L_x_766) ;  /* 0x0000000000308947 */ /* 0x000fea0003800000 */
[----:B------:R-:W-:-:S13]  /*af60*/  ISETP.NE.AND P0, PT, R0, 0x3, PT ;  /* 0x000000030000780c */ /* 0x000fda0003f05270 */
[----:B------:R-:W-:Y:S05]  /*af70*/  @!P0 BRA `(.L_x_767) ;  /* 0x0000000000188947 */ /* 0x000fea0003800000 */
[----:B------:R-:W-:-:S13]  /*af80*/  ISETP.NE.AND P0, PT, R0, 0x4, PT ;  /* 0x000000040000780c */ /* 0x000fda0003f05270 */
[----:B------:R-:W-:Y:S05]  /*af90*/  @P0 BRA `(.L_x_764) ;  /* 0x0000000c000c0947 */ /* 0x000fea0003800000 */
[----:B----4-:R-:W-:-:S06]  /*afa0*/  IMAD.U32 R4, R18, 0x10000, RZ ;  /* 0x0001000012047824 */ /* 0x010fcc00078e00ff */
[----:B------:R-:W0:Y:S02]  /*afb0*/  F2I.S64.TRUNC R4, R4 ;  /* 0x0000000400047311 */ /* 0x000e24000020d900 */
[----:B0-----:R0:W-:Y:S01]  /*afc0*/  STG.E.64 desc[UR36][R8.64], R4 ;  /* 0x0000000408007986 */ /* 0x0011e2000c101b24 */
[----:B------:R-:W-:Y:S05]  /*afd0*/  BRA `(.L_x_765) ;  /* 0x0000000c005c7947 */ /* 0x000fea0003800000 */
.L_x_767:
[----:B----4-:R-:W-:-:S04]  /*afe0*/  IMAD.U32 R18, R18, 0x10000, RZ ;  /* 0x0001000012127824 */ /* 0x010fc800078e00ff */
[----:B------:R-:W0:Y:S02]  /*aff0*/  F2I.FTZ.TRUNC.NTZ R3, R18 ;  /* 0x0000001200037305 */ /* 0x000e24000021f100 */
[----:B0-----:R0:W-:Y:S01]  /*b000*/  STG.E desc[UR36][R8.64], R3 ;  /* 0x0000000308007986 */ /* 0x0011e2000c101924 */
[----:B------:R-:W-:Y:S05]  /*b010*/  BRA `(.L_x_765) ;  /* 0x0000000c004c7947 */ /* 0x000fea0003800000 */
.L_x_766:
[----:B----4-:R-:W-:-:S04]  /*b020*/  IMAD.U32 R18, R18, 0x10000, RZ ;  /* 0x0001000012127824 */ /* 0x010fc800078e00ff */
[----:B------:R-:W0:Y:S02]  /*b030*/  F2I.FTZ.TRUNC.NTZ R3, R18 ;  /* 0x0000001200037305 */ /* 0x000e24000021f100 */
[----:B0-----:R0:W-:Y:S01]  /*b040*/  STG.E.U16 desc[UR36][R8.64], R3 ;  /* 0x0000000308007986 */ /* 0x0011e2000c101524 */
[----:B------:R-:W-:Y:S05]  /*b050*/  BRA `(.L_x_765) ;  /* 0x0000000c003c7947 */ /* 0x000fea0003800000 */
.L_x_761:
[----:B------:R-:W-:-:S13]  /*b060*/  ISETP.GT.AND P0, PT, R0, 0x6, PT ;  /* 0x000000060000780c */ /* 0x000fda0003f04270 */
[----:B------:R-:W-:Y:S05]  /*b070*/  @P0 BRA `(.L_x_768) ;  /* 0x00000000002c0947 */ /* 0x000fea0003800000 */
[----:B------:R-:W-:-:S13]  /*b080*/  ISETP.NE.AND P0, PT, R0, 0x5, PT ;  /* 0x000000050000780c */ /* 0x000fda0003f05270 */
[----:B------:R-:W-:Y:S05]  /*b090*/  @!P0 BRA `(.L_x_769) ;  /* 0x0000000000148947 */ /* 0x000fea0003800000 */
[----:B------:R-:W-:-:S13]  /*b0a0*/  ISETP.NE.AND P0, PT, R0, 0x6, PT ;  /* 0x000000060000780c */ /* 0x000fda0003f05270 */
[----:B------:R-:W-:Y:S05]  /*b0b0*/  @P0 BRA `(.L_x_764) ;  /* 0x0000000800c40947 */ /* 0x000fea0003800000 */
[----:B----4-:R-:W-:-:S05]  /*b0c0*/  IMAD.U32 R3, R18, 0x10000, RZ ;  /* 0x0001000012037824 */ /* 0x010fca00078e00ff */
[----:B------:R1:W-:Y:S01]  /*b0d0*/  STG.E desc[UR36][R8.64], R3 ;  /* 0x0000000308007986 */ /* 0x0003e2000c101924 */
[----:B------:R-:W-:Y:S05]  /*b0e0*/  BRA `(.L_x_765) ;  /* 0x0000000c00187947 */ /* 0x000fea0003800000 */
.L_x_769:
[----:B----4-:R-:W-:-:S05]  /*b0f0*/  IMAD.U32 R0, R18, 0x10000, RZ ;  /* 0x0001000012007824 */ /* 0x010fca00078e00ff */
[----:B------:R-:W-:-:S05]  /*b100*/  F2FP.F16.F32.PACK_AB R0, RZ, R0 ;  /* 0x00000000ff00723e */ /* 0x000fca00000000ff */
[----:B------:R0:W-:Y:S01]  /*b110*/  STG.E.U16 desc[UR36][R8.64], R0 ;  /* 0x0000000008007986 */ /* 0x0001e2000c101524 */
[----:B------:R-:W-:Y:S05]  /*b120*/  BRA `(.L_x_765) ;  /* 0x0000000c00087947 */ /* 0x000fea0003800000 */
.L_x_768:
[----:B------:R-:W-:-:S13]  /*b130*/  ISETP.NE.AND P0, PT, R0, 0x7, PT ;  /* 0x000000070000780c */ /* 0x000fda0003f05270 */
[----:B------:R-:W-:Y:S05]  /*b140*/  @!P0 BRA `(.L_x_770) ;  /* 0x0000000000348947 */ /* 0x000fea0003800000 */
[----:B------:R-:W-:-:S13]  /*b150*/  ISETP.NE.AND P0, PT, R0, 0x8, PT ;  /* 0x000000080000780c */ /* 0x000fda0003f05270 */
[----:B------:R-:W-:Y:S05]  /*b160*/  @!P0 BRA `(.L_x_771) ;  /* 0x0000000000188947 */ /* 0x000fea0003800000 */
[----:B------:R-:W-:-:S13]  /*b170*/  ISETP.NE.AND P0, PT, R0, 0x9, PT ;  /* 0x000000090000780c */ /* 0x000fda0003f05270 */
[----:B------:R-:W-:Y:S05]  /*b180*/  @P0 BRA `(.L_x_764) ;  /* 0x0000000800900947 */ /* 0x000fea0003800000 */
[----:B----4-:R-:W-:Y:S02]  /*b190*/  IMAD.U32 R4, R18, 0x10000, RZ ;  /* 0x0001000012047824 */ /* 0x010fe400078e00ff */
[----:B------:R-:W-:-:S05]  /*b1a0*/  IMAD.MOV.U32 R5, RZ, RZ, RZ ;  /* 0x000000ffff057224 */ /* 0x000fca00078e00ff */
[----:B------:R3:W-:Y:S01]  /*b1b0*/  STG.E.64 desc[UR36][R8.64], R4 ;  /* 0x0000000408007986 */ /* 0x0007e2000c101b24 */
[----:B------:R-:W-:Y:S05]  /*b1c0*/  BRA `(.L_x_765) ;  /* 0x0000000800e07947 */ /* 0x000fea0003800000 */
.L_x_771:
[----:B----4-:R-:W-:-:S05]  /*b1d0*/  IMAD.U32 R18, R18, 0x10000, RZ ;  /* 0x0001000012127824 */ /* 0x010fca00078e00ff */
[----:B------:R-:W-:-:S04]  /*b1e0*/  F2FP.F16.F32.PACK_AB R3, RZ, R18 ;  /* 0x00000012ff03723e */ /* 0x000fc800000000ff */
[----:B------:R-:W-:-:S05]  /*b1f0*/  PRMT R3, R3, 0x5410, RZ ;  /* 0x0000541003037816 */ /* 0x000fca00000000ff */
[----:B------:R2:W-:Y:S01]  /*b200*/  STG.E desc[UR36][R8.64], R3 ;  /* 0x0000000308007986 */ /* 0x0005e2000c101924 */
[----:B------:R-:W-:Y:S05]  /*b210*/  BRA `(.L_x_765) ;  /* 0x0000000800cc7947 */ /* 0x000fea0003800000 */
.L_x_770:
[----:B----4-:R-:W-:-:S04]  /*b220*/  IMAD.U32 R4, R18, 0x10000, RZ ;  /* 0x0001000012047824 */ /* 0x010fc800078e00ff */
[----:B------:R-:W-:-:S06]  /*b230*/  FMUL.FTZ R4, R4, 1 ;  /* 0x3f80000004047820 */ /* 0x000fcc0000410000 */
[----:B------:R-:W0:Y:S02]  /*b240*/  F2F.F64.F32 R4, R4 ;  /* 0x0000000400047310 */ /* 0x000e240000201800 */
[----:B0-----:R4:W-:Y:S01]  /*b250*/  STG.E.64 desc[UR36][R8.64], R4 ;  /* 0x0000000408007986 */ /* 0x0019e2000c101b24 */
[----:B------:R-:W-:Y:S05]  /*b260*/  BRA `(.L_x_765) ;  /* 0x0000000800b87947 */ /* 0x000fea0003800000 */
.L_x_760:
        /* <DEDUP_REMOVED lines=8> */
[----:B----4-:R-:W-:-:S05]  /*b2f0*/  IMAD.U32 R18, R18, 0x10000, RZ ;  /* 0x0001000012127824 */ /* 0x010fca00078e00ff */
[----:B------:R-:W-:-:S04]  /*b300*/  FSETP.NEU.FTZ.AND P0, PT, R18, RZ, PT ;  /* 0x000000ff1200720b */ /* 0x000fc80003f1d000 */
[----:B------:R-:W-:-:S05]  /*b310*/  SEL R3, RZ, 0x1, !P0 ;  /* 0x00000001ff037807 */ /* 0x000fca0004000000 */
[----:B------:R0:W-:Y:S01]  /*b320*/  STG.E.U8 desc[UR36][R8.64], R3 ;  /* 0x0000000308007986 */ /* 0x0001e2000c101124 */
[----:B------:R-:W-:Y:S05]  /*b330*/  BRA `(.L_x_765) ;  /* 0x0000000800847947 */ /* 0x000fea0003800000 */
.L_x_774:
[----:B----4-:R-:W-:Y:S01]  /*b340*/  IMAD.U32 R18, R18, 0x10000, RZ ;  /* 0x0001000012127824 */ /* 0x010fe200078e00ff */
[----:B------:R-:W-:-:S03]  /*b350*/  CS2R R6, SRZ ;  /* 0x0000000000067805 */ /* 0x000fc6000001ff00 */
[----:B------:R-:W-:-:S06]  /*b360*/  FMUL.FTZ R4, R18, 1 ;  /* 0x3f80000012047820 */ /* 0x000fcc0000410000 */
[----:B------:R-:W0:Y:S02]  /*b370*/  F2F.F64.F32 R4, R4 ;  /* 0x0000000400047310 */ /* 0x000e240000201800 */
[----:B0-----:R0:W-:Y:S01]  /*b380*/  STG.E.128 desc[UR36][R8.64], R4 ;  /* 0x0000000408007986 */ /* 0x0011e2000c101d24 */
[----:B------:R-:W-:Y:S05]  /*b390*/  BRA `(.L_x_765) ;  /* 0x00000008006c7947 */ /* 0x000fea0003800000 */
.L_x_773:
[----:B------:R-:W-:-:S13]  /*b3a0*/  ISETP.NE.AND P0, PT, R0, 0xf, PT ;  /* 0x0000000f0000780c */ /* 0x000fda0003f05270 */
[----:B------:R-:W-:Y:S05]  /*b3b0*/  @!P0 BRA `(.L_x_775) ;  /* 0x0000000000b48947 */ /* 0x000fea0003800000 */
[----:B------:R-:W-:-:S13]  /*b3c0*/  ISETP.NE.AND P0, PT, R0, 0x17, PT ;  /* 0x000000170000780c */ /* 0x000fda0003f05270 */
[----:B------:R-:W-:Y:S05]  /*b3d0*/  @!P0 BRA `(.L_x_776) ;  /* 0x0000000000548947 */ /* 0x000fea0003800000 */
[----:B------:R-:W-:-:S13]  /*b3e0*/  ISETP.NE.AND P0, PT, R0, 0x18, PT ;  /* 0x000000180000780c */ /* 0x000fda0003f05270 */
[----:B------:R-:W-:Y:S05]  /*b3f0*/  @P0 BRA `(.L_x_764) ;  /* 0x0000000400f40947 */ /* 0x000fea0003800000 */
[----:B----4-:R-:W-:Y:S01]  /*b400*/  IMAD.U32 R7, R18, 0x10000, RZ ;  /* 0x0001000012077824 */ /* 0x010fe200078e00ff */
        /* <DEDUP_REMOVED lines=14> */
.L_x_778:
[----:B------:R-:W-:Y:S05]  /*b4f0*/  BSYNC B0 ;  /* 0x0000000000007941 */ /* 0x000fea0003800000 */
.L_x_777:
[----:B------:R-:W-:-:S05]  /*b500*/  LOP3.LUT R5, R0, R5, RZ, 0xfc, !PT ;  /* 0x0000000500057212 */ /* 0x000fca00078efcff */
[----:B------:R0:W-:Y:S01]  /*b510*/  STG.E.U8 desc[UR36][R8.64], R5 ;  /* 0x0000000508007986 */ /* 0x0001e2000c101124 */
[----:B------:R-:W-:Y:S05]  /*b520*/  BRA `(.L_x_765) ;  /* 0x0000000800087947 */ /* 0x000fea0003800000 */
.L_x_776:
[----:B----4-:R-:W-:Y:S01]  /*b530*/  IMAD.U32 R5, R18, 0x10000, RZ ;  /* 0x0001000012057824 */ /* 0x010fe200078e00ff */
        /* <DEDUP_REMOVED lines=12> */
.L_x_780:
[----:B------:R-:W-:Y:S01]  /*b600*/  IMAD.MOV.U32 R0, RZ, RZ, 0x7f ;  /* 0x0000007fff007424 */ /* 0x000fe200078e00ff */
[----:B------:R-:W-:-:S04]  /*b610*/  ISETP.GT.U32.AND P0, PT, R3, 0x7f800000, PT ;  /* 0x7f8000000300780c */ /* 0x000fc80003f04070 */
[----:B------:R-:W-:-:S09]  /*b620*/  SEL R0, R0, 0x7c, P0 ;  /* 0x0000007c00007807 */ /* 0x000fd20000000000 */
.L_x_781:
[----:B------:R-:W-:Y:S05]  /*b630*/  BSYNC B0 ;  /* 0x0000000000007941 */ /* 0x000fea0003800000 */
.L_x_779:
[----:B------:R-:W-:-:S04]  /*b640*/  LOP3.LUT R3, R5, 0x80000000, RZ, 0xc0, !PT ;  /* 0x8000000005037812 */ /* 0x000fc800078ec0ff */
[----:B------:R-:W-:-:S04]  /*b650*/  SHF.R.U32.HI R3, RZ, 0x18, R3 ;  /* 0x00000018ff037819 */ /* 0x000fc80000011603 */
[----:B------:R-:W-:-:S05]  /*b660*/  LOP3.LUT R3, R0, R3, RZ, 0xfc, !PT ;  /* 0x0000000300037212 */ /* 0x000fca00078efcff */
[----:B------:R0:W-:Y:S01]  /*b670*/  STG.E.U8 desc[UR36][R8.64], R3 ;  /* 0x0000000308007986 */ /* 0x0001e2000c101124 */
[----:B------:R-:W-:Y:S05]  /*b680*/  BRA `(.L_x_765) ;  /* 0x0000000400b07947 */ /* 0x000fea0003800000 */
.L_x_775:
[----:B----4-:R0:W-:Y:S01]  /*b690*/  STG.E.U16 desc[UR36][R8.64], R18 ;  /* 0x0000001208007986 */ /* 0x0101e2000c101524 */
[----:B------:R-:W-:Y:S05]  /*b6a0*/  BRA `(.L_x_765) ;  /* 0x0000000400a87947 */ /* 0x000fea0003800000 */
.L_x_772:
        /* <DEDUP_REMOVED lines=8> */
[----:B----4-:R-:W-:-:S06]  /*b730*/  IMAD.U32 R3, R18, 0x10000, RZ ;  /* 0x0001000012037824 */ /* 0x010fcc00078e00ff */
[----:B------:R-:W0:Y:S02]  /*b740*/  F2I.FTZ.U32.TRUNC.NTZ R3, R3 ;  /* 0x0000000300037305 */ /* 0x000e24000021f000 */
[----:B0-----:R0:W-:Y:S01]  /*b750*/  STG.E.U16 desc[UR36][R8.64], R3 ;  /* 0x0000000308007986 */ /* 0x0011e2000c101524 */
[----:B------:R-:W-:Y:S05]  /*b760*/  BRA `(.L_x_765) ;  /* 0x0000000400787947 */ /* 0x000fea0003800000 */
.L_x_784:
[----:B----4-:R-:W-:Y:S01]  /*b770*/  IMAD.U32 R5, R18, 0x10000, RZ ;  /* 0x0001000012057824 */ /* 0x010fe200078e00ff */
        /* <DEDUP_REMOVED lines=16> */
.L_x_787:
[----:B------:R-:W-:-:S04]  /*b880*/  LOP3.LUT R3, R5, 0x80000000, RZ, 0xc0, !PT ;  /* 0x8000000005037812 */ /* 0x000fc800078ec0ff */
[----:B------:R-:W-:-:S04]  /*b890*/  SHF.R.U32.HI R3, RZ, 0x18, R3 ;  /* 0x00000018ff037819 */ /* 0x000fc80000011603 */
[----:B------:R-:W-:-:S04]  /*b8a0*/  LOP3.LUT R0, R0, R3, RZ, 0xfc, !PT ;  /* 0x0000000300007212 */ /* 0x000fc800078efcff */
[----:B------:R-:W-:-:S07]  /*b8b0*/  PRMT R4, R0, 0x7610, R4 ;  /* 0x0000761000047816 */ /* 0x000fce0000000004 */
.L_x_786:
[----:B------:R-:W-:Y:S05]  /*b8c0*/  BSYNC B0 ;  /* 0x0000000000007941 */ /* 0x000fea0003800000 */
.L_x_785:
[----:B------:R0:W-:Y:S01]  /*b8d0*/  STG.E.U8 desc[UR36][R8.64], R4 ;  /* 0x0000000408007986 */ /* 0x0001e2000c101124 */
[----:B------:R-:W-:Y:S05]  /*b8e0*/  BRA `(.L_x_765) ;  /* 0x0000000400187947 */ /* 0x000fea0003800000 */
.L_x_783:
        /* <DEDUP_REMOVED lines=17> */
.L_x_790:
[----:B------:R-:W-:-:S04]  /*ba00*/  LOP3.LUT R3, R5, 0x80000000, RZ, 0xc0, !PT ;  /* 0x8000000005037812 */ /* 0x000fc800078ec0ff */
[----:B------:R-:W-:-:S04]  /*ba10*/  SHF.R.U32.HI R3, RZ, 0x18, R3 ;  /* 0x00000018ff037819 */ /* 0x000fc80000011603 */
[----:B------:R-:W-:-:S04]  /*ba20*/  LOP3.LUT R0, R0, R3, RZ, 0xfc, !PT ;  /* 0x0000000300007212 */ /* 0x000fc800078efcff */
[----:B------:R-:W-:-:S07]  /*ba30*/  PRMT R4, R0, 0x7610, R4 ;  /* 0x0000761000047816 */ /* 0x000fce0000000004 */
.L_x_789:
[----:B------:R-:W-:Y:S05]  /*ba40*/  BSYNC B0 ;  /* 0x0000000000007941 */ /* 0x000fea0003800000 */
.L_x_788:
[----:B------:R0:W-:Y:S01]  /*ba50*/  STG.E.U8 desc[UR36][R8.64], R4 ;  /* 0x0000000408007986 */ /* 0x0001e2000c101124 */
[----:B------:R-:W-:Y:S05]  /*ba60*/  BRA `(.L_x_765) ;  /* 0x0000000000b87947 */ /* 0x000fea0003800000 */
.L_x_782:
[----:B------:R-:W-:-:S13]  /*ba70*/  ISETP.NE.AND P0, PT, R0, 0x1c, PT ;  /* 0x0000001c0000780c */ /* 0x000fda0003f05270 */
[----:B------:R-:W-:Y:S05]  /*ba80*/  @!P0 BRA `(.L_x_791) ;  /* 0x0000000000a48947 */ /* 0x000fea0003800000 */
[----:B------:R-:W-:-:S13]  /*ba90*/  ISETP.NE.AND P0, PT, R0, 0x1d, PT ;  /* 0x0000001d0000780c */ /* 0x000fda0003f05270 */
[----:B------:R-:W-:Y:S05]  /*baa0*/  @!P0 BRA `(.L_x_792) ;  /* 0x00000000008c8947 */ /* 0x000fea0003800000 */
[----:B------:R-:W-:-:S13]  /*bab0*/  ISETP.NE.AND P0, PT, R0, 0x2c, PT ;  /* 0x0000002c0000780c */ /* 0x000fda0003f05270 */
[----:B------:R-:W-:Y:S05]  /*bac0*/  @P0 BRA `(.L_x_764) ;  /* 0x0000000000400947 */ /* 0x000fea0003800000 */
[----:B----4-:R-:W-:-:S05]  /*bad0*/  IMAD.U32 R18, R18, 0x10000, RZ ;  /* 0x0001000012127824 */ /* 0x010fca00078e00ff */
        /* <DEDUP_REMOVED lines=15> */
.L_x_764:
        /* <DEDUP_REMOVED lines=15> */
[----:B0---4-:R-:W-:Y:S05]  /*bcc0*/  CALL.ABS.NOINC R14 ;  /* 0x000000000e007343 */ /* 0x011fea0003c00000 */
.L_x_793:
[----:B------:R-:W-:Y:S05]  /*bcd0*/  BRA `(.L_x_765) ;  /* 0x00000000001c7947 */ /* 0x000fea0003800000 */
.L_x_792:
[----:B----4-:R-:W-:-:S06]  /*bce0*/  IMAD.U32 R4, R18, 0x10000, RZ ;  /* 0x0001000012047824 */ /* 0x010fcc00078e00ff */
[----:B------:R-:W0:Y:S02]  /*bcf0*/  F2I.U64.TRUNC R4, R4 ;  /* 0x0000000400047311 */ /* 0x000e24000020d800 */
[----:B0-----:R0:W-:Y:S01]  /*bd00*/  STG.E.64 desc[UR36][R8.64], R4 ;  /* 0x0000000408007986 */ /* 0x0011e2000c101b24 */
[----:B------:R-:W-:Y:S05]  /*bd10*/  BRA `(.L_x_765) ;  /* 0x00000000000c7947 */ /* 0x000fea0003800000 */
.L_x_791:
[----:B----4-:R-:W-:-:S04]  /*bd20*/  IMAD.U32 R18, R18, 0x10000, RZ ;  /* 0x0001000012127824 */ /* 0x010fc800078e00ff */
[----:B------:R-:W0:Y:S02]  /*bd30*/  F2I.FTZ.U32.TRUNC.NTZ R3, R18 ;  /* 0x0000001200037305 */ /* 0x000e24000021f000 */
[----:B0-----:R0:W-:Y:S02]  /*bd40*/  STG.E desc[UR36][R8.64], R3 ;  /* 0x0000000308007986 */ /* 0x0011e4000c101924 */
.L_x_765:
[----:B------:R-:W-:-:S07]  /*bd50*/  VIADD R25, R25, 0x80 ;  /* 0x0000008019197836 */ /* 0x000fce0000000000 */
.L_x_725:
[----:B------:R-:W-:Y:S05]  /*bd60*/  BSYNC B6 ;  /* 0x0000000000067941 */ /* 0x000fea0003800000 */
.L_x_724:
[----:B------:R-:W-:-:S13]  /*bd70*/  ISETP.GE.AND P0, PT, R25, R16, PT ;  /* 0x000000101900720c */ /* 0x000fda0003f06270 */
[----:B------:R-:W-:Y:S05]  /*bd80*/  @P0 EXIT ;  /* 0x000000000000094d */ /* 0x000fea0003800000 */
[----:B0-234-:R-:W0:Y:S01]  /*bd90*/  LDC.64 R4, c[0x0][0x218] ;  /* 0x00008600ff047b82 */ /* 0x01de220000000a00 */
[----:B-----5:R-:W-:Y:S01]  /*bda0*/  PRMT R0, R17, 0x9910, RZ ;  /* 0x0000991011007816 */ /* 0x020fe200000000ff */
[----:B------:R-:W-:Y:S01]  /*bdb0*/  IMAD R2, R2, 0x200, R25 ;  /* 0x0000020002027824 */ /* 0x000fe200078e0219 */
[----:B------:R-:W-:Y:S02]  /*bdc0*/  ULDC UR4, c[0x0][0x244] ;  /* 0x0000910000047ab9 */ /* 0x000fe40000000800 */
[----:B------:R-:W-:Y:S01]  /*bdd0*/  ISETP.GT.AND P1, PT, R0, 0x9, PT ;  /* 0x000000090000780c */ /* 0x000fe20003f24270 */
[----:B-1----:R-:W-:-:S05]  /*bde0*/  IMAD R3, R2, UR4, RZ ;  /* 0x0000000402037c24 */ /* 0x002fca000f8e02ff */
        /* <DEDUP_REMOVED lines=11> */
[----:B------:R-:W-:-:S06]  /*bea0*/  IMAD.U32 R19, R19, 0x10000, RZ ;  /* 0x0001000013137824 */ /* 0x000fcc00078e00ff */
[----:B------:R-:W0:Y:S02]  /*beb0*/  F2I.FTZ.TRUNC.NTZ R19, R19 ;  /* 0x0000001300137305 */ /* 0x000e24000021f100 */
[----:B0-----:R-:W-:Y:S01]  /*bec0*/  STG.E.U8 desc[UR36][R2.64], R19 ;  /* 0x0000001302007986 */ /* 0x001fe2000c101124 */
[----:B------:R-:W-:Y:S05]  /*bed0*/  EXIT ;  /* 0x000000000000794d */ /* 0x000fea0003800000 */
.L_x_797:
[----:B------:R-:W-:-:S06]  /*bee0*/  IMAD.U32 R5, R19, 0x10000, RZ ;  /* 0x0001000013057824 */ /* 0x000fcc00078e00ff */
[----:B------:R-:W0:Y:S02]  /*bef0*/  F2I.S64.TRUNC R4, R5 ;  /* 0x0000000500047311 */ /* 0x000e24000020d900 */
[----:B0-----:R-:W-:Y:S01]  /*bf00*/  STG.E.U8 desc[UR36][R2.64], R4 ;  /* 0x0000000402007986 */ /* 0x001fe2000c101124 */
[----:B------:R-:W-:Y:S05]  /*bf10*/  EXIT ;  /* 0x000000000000794d */ /* 0x000fea0003800000 */
.L_x_796:
[----:B------:R-:W-:-:S13]  /*bf20*/  ISETP.NE.AND P0, PT, R0, 0x2, PT ;  /* 0x000000020000780c */ /* 0x000fda0003f05270 */
[----:B------:R-:W-:Y:S05]  /*bf30*/  @!P0 BRA `(.L_x_799) ;  /* 0x0000000000308947 */ /* 0x000fea0003800000 */
[----:B------:R-:W-:-:S13]  /*bf40*/  ISETP.NE.AND P0, PT, R0, 0x3, PT ;  /* 0x000000030000780c */ /* 0x000fda0003f05270 */
[----:B------:R-:W-:Y:S05]  /*bf50*/  @!P0 BRA `(.L_x_800) ;  /* 0x0000000000188947 */ /* 0x000fea0003800000 */
[----:B------:R-:W-:-:S13]  /*bf60*/  ISETP.NE.AND P0, PT, R0, 0x4, PT ;  /* 0x000000040000780c */ /* 0x000fda0003f05270 */
[----:B------:R-:W-:Y:S05]  /*bf70*/  @P0 BRA `(.L_x_798) ;  /* 0x0000000c000c0947 */ /* 0x000fea0003800000 */
[----:B------:R-:W-:-:S06]  /*bf80*/  IMAD.U32 R4, R19, 0x10000, RZ ;  /* 0x0001000013047824 */ /* 0x000fcc00078e00ff */
[----:B------:R-:W0:Y:S02]  /*bf90*/  F2I.S64.TRUNC R4, R4 ;  /* 0x0000000400047311 */ /* 0x000e24000020d900 */
[----:B0-----:R-:W-:Y:S01]  /*bfa0*/  STG.E.64 desc[UR36][R2.64], R4 ;  /* 0x0000000402007986 */ /* 0x001fe2000c101b24 */
[----:B------:R-:W-:Y:S05]  /*bfb0*/  EXIT ;  /* 0x000000000000794d */ /* 0x000fea0003800000 */
.L_x_800:
[----:B------:R-:W-:-:S06]  /*bfc0*/  IMAD.U32 R19, R19, 0x10000, RZ ;  /* 0x0001000013137824 */ /* 0x000fcc00078e00ff */
[----:B------:R-:W0:Y:S02]  /*bfd0*/  F2I.FTZ.TRUNC.NTZ R19, R19 ;  /* 0x0000001300137305 */ /* 0x000e24000021f100 */
[----:B0-----:R-:W-:Y:S01]  /*bfe0*/  STG.E desc[UR36][R2.64], R19 ;  /* 0x0000001302007986 */ /* 0x001fe2000c101924 */
[----:B------:R-:W-:Y:S05]  /*bff0*/  EXIT ;  /* 0x000000000000794d */ /* 0x000fea0003800000 */
.L_x_799:
[----:B------:R-:W-:-:S06]  /*c000*/  IMAD.U32 R19, R19, 0x10000, RZ ;  /* 0x0001000013137824 */ /* 0x000fcc00078e00ff */
[----:B------:R-:W0:Y:S02]  /*c010*/  F2I.FTZ.TRUNC.NTZ R19, R19 ;  /* 0x0000001300137305 */ /* 0x000e24000021f100 */
[----:B0-----:R-:W-:Y:S01]  /*c020*/  STG.E.U16 desc[UR36][R2.64], R19 ;  /* 0x0000001302007986 */ /* 0x001fe2000c101524 */
[----:B------:R-:W-:Y:S05]  /*c030*/  EXIT ;  /* 0x000000000000794d */ /* 0x000fea0003800000 */
.L_x_795:
[----:B------:R-:W-:-:S13]  /*c040*/  ISETP.GT.AND P0, PT, R0, 0x6, PT ;  /* 0x000000060000780c */ /* 0x000fda0003f04270 */
[----:B------:R-:W-:Y:S05]  /*c050*/  @P0 BRA `(.L_x_801) ;  /* 0x00000000002c0947 */ /* 0x000fea0003800000 */
[----:B------:R-:W-:-:S13]  /*c060*/  ISETP.NE.AND P0, PT, R0, 0x5, PT ;  /* 0x000000050000780c */ /* 0x000fda0003f05270 */
[----:B------:R-:W-:Y:S05]  /*c070*/  @!P0 BRA `(.L_x_802) ;  /* 0x0000000000148947 */ /* 0x000fea0003800000 */
[----:B------:R-:W-:-:S13]  /*c080*/  ISETP.NE.AND P0, PT, R0, 0x6, PT ;  /* 0x000000060000780c */ /* 0x000fda0003f05270 */
[----:B------:R-:W-:Y:S05]  /*c090*/  @P0 BRA `(.L_x_798) ;  /* 0x0000000800c40947 */ /* 0x000fea0003800000 */
[----:B------:R-:W-:-:S05]  /*c0a0*/  IMAD.U32 R19, R19, 0x10000, RZ ;  /* 0x0001000013137824 */ /* 0x000fca00078e00ff */
[----:B------:R-:W-:Y:S01]  /*c0b0*/  STG.E desc[UR36][R2.64], R19 ;  /* 0x0000001302007986 */ /* 0x000fe2000c101924 */
[----:B------:R-:W-:Y:S05]  /*c0c0*/  EXIT ;  /* 0x000000000000794d */ /* 0x000fea0003800000 */
.L_x_802:
[----:B------:R-:W-:-:S05]  /*c0d0*/  IMAD.U32 R0, R19, 0x10000, RZ ;  /* 0x0001000013007824 */ /* 0x000fca00078e00ff */
[----:B------:R-:W-:-:S05]  /*c0e0*/  F2FP.F16.F32.PACK_AB R0, RZ, R0 ;  /* 0x00000000ff00723e */ /* 0x000fca00000000ff */
[----:B------:R-:W-:Y:S01]  /*c0f0*/  STG.E.U16 desc[UR36][R2.64], R0 ;  /* 0x0000000002007986 */ /* 0x000fe2000c101524 */
[----:B------:R-:W-:Y:S05]  /*c100*/  EXIT ;  /* 0x000000000000794d */ /* 0x000fea0003800000 */
.L_x_801:
[----:B------:R-:W-:-:S13]  /*c110*/  ISETP.NE.AND P0, PT, R0, 0x7, PT ;  /* 0x000000070000780c */ /* 0x000fda0003f05270 */
[----:B------:R-:W-:Y:S05]  /*c120*/  @!P0 BRA `(.L_x_803) ;  /* 0x0000000000348947 */ /* 0x000fea0003800000 */
[----:B------:R-:W-:-:S13]  /*c130*/  ISETP.NE.AND P0, PT, R0, 0x8, PT ;  /* 0x000000080000780c */ /* 0x000fda0003f05270 */
[----:B------:R-:W-:Y:S05]  /*c140*/  @!P0 BRA `(.L_x_804) ;  /* 0x0000000000188947 */ /* 0x000fea0003800000 */
[----:B------:R-:W-:-:S13]  /*c150*/  ISETP.NE.AND P0, PT, R0, 0x9, PT ;  /* 0x000000090000780c */ /* 0x000fda0003f05270 */
[----:B------:R-:W-:Y:S05]  /*c160*/  @P0 BRA `(.L_x_798) ;  /* 0x0000000800900947 */ /* 0x000fea0003800000 */
[----:B------:R-:W-:Y:S02]  /*c170*/  IMAD.U32 R4, R19, 0x10000, RZ ;  /* 0x0001000013047824 */ /* 0x000fe400078e00ff */
[----:B------:R-:W-:-:S05]  /*c180*/  IMAD.MOV.U32 R5, RZ, RZ, RZ ;  /* 0x000000ffff057224 */ /* 0x000fca00078e00ff */
[----:B------:R-:W-:Y:S01]  /*c190*/  STG.E.64 desc[UR36][R2.64], R4 ;  /* 0x0000000402007986 */ /* 0x000fe2000c101b24 */
[----:B------:R-:W-:Y:S05]  /*c1a0*/  EXIT ;  /* 0x000000000000794d */ /* 0x000fea0003800000 */
.L_x_804:
[----:B------:R-:W-:-:S05]  /*c1b0*/  IMAD.U32 R19, R19, 0x10000, RZ ;  /* 0x0001000013137824 */ /* 0x000fca00078e00ff */
[----:B------:R-:W-:-:S04]  /*c1c0*/  F2FP.F16.F32.PACK_AB R5, RZ, R19 ;  /* 0x00000013ff05723e */ /* 0x000fc800000000ff */
[----:B------:R-:W-:-:S05]  /*c1d0*/  PRMT R5, R5, 0x5410, RZ ;  /* 0x0000541005057816 */ /* 0x000fca00000000ff */
[----:B------:R-:W-:Y:S01]  /*c1e0*/  STG.E desc[UR36][R2.64], R5 ;  /* 0x0000000502007986 */ /* 0x000fe2000c101924 */
[----:B------:R-:W-:Y:S05]  /*c1f0*/  EXIT ;  /* 0x000000000000794d */ /* 0x000fea0003800000 */
.L_x_803:
[----:B------:R-:W-:-:S04]  /*c200*/  IMAD.U32 R4, R19, 0x10000, RZ ;  /* 0x0001000013047824 */ /* 0x000fc800078e00ff */
[----:B------:R-:W-:-:S06]  /*c210*/  FMUL.FTZ R4, R4, 1 ;  /* 0x3f80000004047820 */ /* 0x000fcc0000410000 */
[----:B------:R-:W0:Y:S02]  /*c220*/  F2F.F64.F32 R4, R4 ;  /* 0x0000000400047310 */ /* 0x000e240000201800 */
[----:B0-----:R-:W-:Y:S01]  /*c230*/  STG.E.64 desc[UR36][R2.64], R4 ;  /* 0x0000000402007986 */ /* 0x001fe2000c101b24 */
[----:B------:R-:W-:Y:S05]  /*c240*/  EXIT ;  /* 0x000000000000794d */ /* 0x000fea0003800000 */
.L_x_794:
        /* <DEDUP_REMOVED lines=8> */
[----:B------:R-:W-:-:S05]  /*c2d0*/  IMAD.U32 R19, R19, 0x10000, RZ ;  /* 0x0001000013137824 */ /* 0x000fca00078e00ff */
[----:B------:R-:W-:-:S04]  /*c2e0*/  FSETP.NEU.FTZ.AND P0, PT, R19, RZ, PT ;  /* 0x000000ff1300720b */ /* 0x000fc80003f1d000 */
[----:B------:R-:W-:-:S05]  /*c2f0*/  SEL R5, RZ, 0x1, !P0 ;  /* 0x00000001ff057807 */ /* 0x000fca0004000000 */
[----:B------:R-:W-:Y:S01]  /*c300*/  STG.E.U8 desc[UR36][R2.64], R5 ;  /* 0x0000000502007986 */ /* 0x000fe2000c101124 */
[----:B------:R-:W-:Y:S05]  /*c310*/  EXIT ;  /* 0x000000000000794d */ /* 0x000fea0003800000 */
.L_x_807:
[----:B------:R-:W-:Y:S01]  /*c320*/  IMAD.U32 R19, R19, 0x10000, RZ ;  /* 0x0001000013137824 */ /* 0x000fe200078e00ff */
[----:B------:R-:W-:-:S03]  /*c330*/  CS2R R6, SRZ ;  /* 0x0000000000067805 */ /* 0x000fc6000001ff00 */
[----:B------:R-:W-:-:S06]  /*c340*/  FMUL.FTZ R4, R19, 1 ;  /* 0x3f80000013047820 */ /* 0x000fcc0000410000 */
[----:B------:R-:W0:Y:S02]  /*c350*/  F2F.F64.F32 R4, R4 ;  /* 0x0000000400047310 */ /* 0x000e240000201800 */
[----:B0-----:R-:W-:Y:S01]  /*c360*/  STG.E.128 desc[UR36][R2.64], R4 ;  /* 0x0000000402007986 */ /* 0x001fe2000c101d24 */
[----:B------:R-:W-:Y:S05]  /*c370*/  EXIT ;  /* 0x000000000000794d */ /* 0x000fea0003800000 */
.L_x_806:
        /* <DEDUP_REMOVED lines=21> */
.L_x_811:
[----:B------:R-:W-:Y:S05]  /*c4d0*/  BSYNC B0 ;  /* 0x0000000000007941 */ /* 0x000fea0003800000 */
.L_x_810:
[----:B------:R-:W-:-:S05]  /*c4e0*/  LOP3.LUT R5, R0, R5, RZ, 0xfc, !PT ;  /* 0x0000000500057212 */ /* 0x000fca00078efcff */
[----:B------:R-:W-:Y:S01]  /*c4f0*/  STG.E.U8 desc[UR36][R2.64], R5 ;  /* 0x0000000502007986 */ /* 0x000fe2000c101124 */
[----:B------:R-:W-:Y:S05]  /*c500*/  EXIT ;  /* 0x000000000000794d */ /* 0x000fea0003800000 */
.L_x_809:
        /* <DEDUP_REMOVED lines=13> */
.L_x_813:
[----:B------:R-:W-:Y:S01]  /*c5e0*/  IMAD.MOV.U32 R0, RZ, RZ, 0x7f ;  /* 0x0000007fff007424 */ /* 0x000fe200078e00ff */
[----:B------:R-:W-:-:S04]  /*c5f0*/  ISETP.GT.U32.AND P0, PT, R4, 0x7f800000, PT ;  /* 0x7f8000000400780c */ /* 0x000fc80003f04070 */
[----:B------:R-:W-:-:S09]  /*c600*/  SEL R0, R0, 0x7c, P0 ;  /* 0x0000007c00007807 */ /* 0x000fd20000000000 */
.L_x_814:
[----:B------:R-:W-:Y:S05]  /*c610*/  BSYNC B0 ;  /* 0x0000000000007941 */ /* 0x000fea0003800000 */
.L_x_812:
[----:B------:R-:W-:-:S04]  /*c620*/  LOP3.LUT R4, R19, 0x80000000, RZ, 0xc0, !PT ;  /* 0x8000000013047812 */ /* 0x000fc800078ec0ff */
[----:B------:R-:W-:-:S04]  /*c630*/  SHF.R.U32.HI R5, RZ, 0x18, R4 ;  /* 0x00000018ff057819 */ /* 0x000fc80000011604 */
[----:B------:R-:W-:-:S05]  /*c640*/  LOP3.LUT R5, R0, R5, RZ, 0xfc, !PT ;  /* 0x0000000500057212 */ /* 0x000fca00078efcff */
[----:B------:R-:W-:Y:S01]  /*c650*/  STG.E.U8 desc[UR36][R2.64], R5 ;  /* 0x0000000502007986 */ /* 0x000fe2000c101124 */
[----:B------:R-:W-:Y:S05]  /*c660*/  EXIT ;  /* 0x000000000000794d */ /* 0x000fea0003800000 */
.L_x_808:
[----:B------:R-:W-:Y:S01]  /*c670*/  STG.E.U16 desc[UR36][R2.64], R19 ;  /* 0x0000001302007986 */ /* 0x000fe2000c101524 */
[----:B------:R-:W-:Y:S05]  /*c680*/  EXIT ;  /* 0x000000000000794d */ /* 0x000fea0003800000 */
.L_x_805:
        /* <DEDUP_REMOVED lines=8> */
[----:B------:R-:W-:-:S06]  /*c710*/  IMAD.U32 R5, R19, 0x10000, RZ ;  /* 0x0001000013057824 */ /* 0x000fcc00078e00ff */
[----:B------:R-:W0:Y:S02]  /*c720*/  F2I.FTZ.U32.TRUNC.NTZ R5, R5 ;  /* 0x0000000500057305 */ /* 0x000e24000021f000 */
[----:B0-----:R-:W-:Y:S01]  /*c730*/  STG.E.U16 desc[UR36][R2.64], R5 ;  /* 0x0000000502007986 */ /* 0x001fe2000c101524 */
[----:B------:R-:W-:Y:S05]  /*c740*/  EXIT ;  /* 0x000000000000794d */ /* 0x000fea0003800000 */
.L_x_817:
        /* <DEDUP_REMOVED lines=13> */
[----:B------:R-:W-:-:S05]  /*c820*/  FADD.FTZ R0, R5, 8192 ;  /* 0x4600000005007421 */ /* 0x000fca0000010000 */
[----:B------:R-:W-:Y:S02]  /*c830*/  LOP3.LUT P0, R4, R0, 0xff, RZ, 0xc0, !PT ;  /* 0x000000ff00047812 */ /* 0x000fe4000780c0ff */
[----:B------:R-:W-:-:S11]  /*c840*/  PRMT R0, RZ, 0x7610, R0 ;  /* 0x00007610ff007816 */ /* 0x000fd60000000000 */
[----:B------:R-:W-:Y:S05]  /*c850*/  @!P0 BRA `(.L_x_819) ;  /* 0x0000000000108947 */ /* 0x000fea0003800000 */
.L_x_820:
[----:B------:R-:W-:-:S04]  /*c860*/  LOP3.LUT R0, R19, 0x80000000, RZ, 0xc0, !PT ;  /* 0x8000000013007812 */ /* 0x000fc800078ec0ff */
[----:B------:R-:W-:-:S04]  /*c870*/  SHF.R.U32.HI R5, RZ, 0x18, R0 ;  /* 0x00000018ff057819 */ /* 0x000fc80000011600 */
[----:B------:R-:W-:-:S04]  /*c880*/  LOP3.LUT R4, R4, R5, RZ, 0xfc, !PT ;  /* 0x0000000504047212 */ /* 0x000fc800078efcff */
[----:B------:R-:W-:-:S07]  /*c890*/  PRMT R0, R4, 0x7610, R0 ;  /* 0x0000761004007816 */ /* 0x000fce0000000000 */
.L_x_819:
[----:B------:R-:W-:Y:S05]  /*c8a0*/  BSYNC B0 ;  /* 0x0000000000007941 */ /* 0x000fea0003800000 */
.L_x_818:
[----:B------:R-:W-:Y:S01]  /*c8b0*/  STG.E.U8 desc[UR36][R2.64], R0 ;  /* 0x0000000002007986 */ /* 0x000fe2000c101124 */
[----:B------:R-:W-:Y:S05]  /*c8c0*/  EXIT ;  /* 0x000000000000794d */ /* 0x000fea0003800000 */
.L_x_816:
        /* <DEDUP_REMOVED lines=17> */
.L_x_823:
[----:B------:R-:W-:-:S04]  /*c9e0*/  LOP3.LUT R0, R19, 0x80000000, RZ, 0xc0, !PT ;  /* 0x8000000013007812 */ /* 0x000fc800078ec0ff */
[----:B------:R-:W-:-:S04]  /*c9f0*/  SHF.R.U32.HI R5, RZ, 0x18, R0 ;  /* 0x00000018ff057819 */ /* 0x000fc80000011600 */
[----:B------:R-:W-:-:S04]  /*ca00*/  LOP3.LUT R4, R4, R5, RZ, 0xfc, !PT ;  /* 0x0000000504047212 */ /* 0x000fc800078efcff */
[----:B------:R-:W-:-:S07]  /*ca10*/  PRMT R0, R4, 0x7610, R0 ;  /* 0x0000761004007816 */ /* 0x000fce0000000000 */
.L_x_822:
[----:B------:R-:W-:Y:S05]  /*ca20*/  BSYNC B0 ;  /* 0x0000000000007941 */ /* 0x000fea0003800000 */
.L_x_821:
[----:B------:R-:W-:Y:S01]  /*ca30*/  STG.E.U8 desc[UR36][R2.64], R0 ;  /* 0x0000000002007986 */ /* 0x000fe2000c101124 */
[----:B------:R-:W-:Y:S05]  /*ca40*/  EXIT ;  /* 0x000000000000794d */ /* 0x000fea0003800000 */
.L_x_815:
[----:B------:R-:W-:-:S13]  /*ca50*/  ISETP.NE.AND P0, PT, R0, 0x1c, PT ;  /* 0x0000001c0000780c */ /* 0x000fda0003f05270 */
[----:B------:R-:W-:Y:S05]  /*ca60*/  @!P0 BRA `(.L_x_824) ;  /* 0x0000000000a48947 */ /* 0x000fea0003800000 */
[----:B------:R-:W-:-:S13]  /*ca70*/  ISETP.NE.AND P0, PT, R0, 0x1d, PT ;  /* 0x0000001d0000780c */ /* 0x000fda0003f05270 */
[----:B------:R-:W-:Y:S05]  /*ca80*/  @!P0 BRA `(.L_x_825) ;  /* 0x00000000008c8947 */ /* 0x000fea0003800000 */
[----:B------:R-:W-:-:S13]  /*ca90*/  ISETP.NE.AND P0, PT, R0, 0x2c, PT ;  /* 0x0000002c0000780c */ /* 0x000fda0003f05270 */
[----:B------:R-:W-:Y:S05]  /*caa0*/  @P0 BRA `(.L_x_798) ;  /* 0x0000000000400947 */ /* 0x000fea0003800000 */
[----:B------:R-:W-:Y:S02]  /*cab0*/  IMAD.U32 R19, R19, 0x10000, RZ ;  /* 0x0001000013137824 */ /* 0x000fe400078e00ff */
[----:B------:R-:W-:-:S03]  /*cac0*/  IMAD.MOV.U32 R5, RZ, RZ, 0xff ;  /* 0x000000ffff057424 */ /* 0x000fc600078e00ff */
[----:B------:R-:W-:-:S04]  /*cad0*/  SHF.R.U32.HI R6, RZ, 0x17, R19 ;  /* 0x00000017ff067819 */ /* 0x000fc80000011613 */
[----:B------:R-:W-:-:S04]  /*cae0*/  LOP3.LUT R4, R6, 0xff, RZ, 0xc0, !PT ;  /* 0x000000ff06047812 */ /* 0x000fc800078ec0ff */
[----:B------:R-:W-:-:S13]  /*caf0*/  ISETP.NE.AND P2, PT, R4, 0xff, PT ;  /* 0x000000ff0400780c */ /* 0x000fda0003f45270 */
[--C-:B------:R-:W-:Y:S02]  /*cb00*/  @P2 SHF.R.U32.HI R0, RZ, 0x16, R19.reuse ;  /* 0x00000016ff002819 */ /* 0x100fe40000011613 */
[----:B------:R-:W-:Y:S02]  /*cb10*/  @P2 LOP3.LUT P0, RZ, R4, 0x3fffff, R19, 0xf8, !PT ;  /* 0x003fffff04ff2812 */ /* 0x000fe4000780f813 */
        /* <DEDUP_REMOVED lines=9> */
.L_x_798:
[----:B------:R-:W-:Y:S01]  /*cbb0*/  MOV R0, 0x0 ;  /* 0x0000000000007802 */ /* 0x000fe20000000f00 */
[----:B------:R-:W-:Y:S01]  /*cbc0*/  ULDC.64 UR4, c[0x4][0x128] ;  /* 0x01004a0000047ab9 */ /* 0x000fe20000000a00 */
[----:B------:R-:W-:Y:S01]  /*cbd0*/  ULDC.64 UR6, c[0x4][0x40] ;  /* 0x0100100000067ab9 */ /* 0x000fe20000000a00 */
[----:B------:R-:W-:Y:S01]  /*cbe0*/  IMAD.U32 R4, RZ, RZ, UR4 ;  /* 0x00000004ff047e24 */ /* 0x000fe2000f8e00ff */
[----:B------:R0:W1:Y:S01]  /*cbf0*/  LDC.64 R2, c[0x4][R0] ;  /* 0x0100000000027b82 */ /* 0x0000620000000a00 */
        /* <DEDUP_REMOVED lines=11> */
.L_x_826:
[----:B------:R-:W-:Y:S05]  /*ccb0*/  EXIT ;  /* 0x000000000000794d */ /* 0x000fea0003800000 */
.L_x_825:
[----:B------:R-:W-:-:S06]  /*ccc0*/  IMAD.U32 R4, R19, 0x10000, RZ ;  /* 0x0001000013047824 */ /* 0x000fcc00078e00ff */
[----:B------:R-:W0:Y:S02]  /*ccd0*/  F2I.U64.TRUNC R4, R4 ;  /* 0x0000000400047311 */ /* 0x000e24000020d800 */
[----:B0-----:R-:W-:Y:S01]  /*cce0*/  STG.E.64 desc[UR36][R2.64], R4 ;  /* 0x0000000402007986 */ /* 0x001fe2000c101b24 */
[----:B------:R-:W-:Y:S05]  /*ccf0*/  EXIT ;  /* 0x000000000000794d */ /* 0x000fea0003800000 */
.L_x_824:
[----:B------:R-:W-:-:S06]  /*cd00*/  IMAD.U32 R19, R19, 0x10000, RZ ;  /* 0x0001000013137824 */ /* 0x000fcc00078e00ff */
[----:B------:R-:W0:Y:S02]  /*cd10*/  F2I.FTZ.U32.TRUNC.NTZ R19, R19 ;  /* 0x0000001300137305 */ /* 0x000e24000021f000 */
[----:B0-----:R-:W-:Y:S01]  /*cd20*/  STG.E desc[UR36][R2.64], R19 ;  /* 0x0000001302007986 */ /* 0x001fe2000c101924 */
[----:B------:R-:W-:Y:S05]  /*cd30*/  EXIT ;  /* 0x000000000000794d */ /* 0x000fea0003800000 */
.L_x_827:
        /* <DEDUP_REMOVED lines=12> */
.L_x_7342:


//--------------------- .text._ZN2at6native18elementwise_kernelILi128ELi4EZNS0_22gpu_kernel_impl_nocastIZZZNS0_62_GLOBAL__N__e6aa1b1b_29_ActivationLogSigmoidKernel_cu_9d16a0dc27log_sigmoid_backward_kernelERNS_14TensorIteratorEENKUlvE_clEvENKUlvE2_clEvEUlN3c108BFloat16ES9_E_EEvRNS_18TensorIteratorBaseERKT_EUliE_EEviT1_ --------------------------
	.section	.text._ZN2at6native18elementwise_kernelILi128ELi4EZNS0_22gpu_kernel_impl_nocastIZZZNS0_62_GLOBAL__N__e6aa1b1b_29_ActivationLogSigmoidKernel_cu_9d16a0dc27log_sigmoid_backward_kernelERNS_14TensorIteratorEENKUlvE_clEvENKUlvE2_clEvEUlN3c108BFloat16ES9_E_EEvRNS_18TensorIteratorBaseERKT_EUliE_EEviT1_,"ax",@progbits
	.align	128
        .global         _ZN2at6native18elementwise_kernelILi128ELi4EZNS0_22gpu_kernel_impl_nocastIZZZNS0_62_GLOBAL__N__e6aa1b1b_29_ActivationLogSigmoidKernel_cu_9d16a0dc27log_sigmoid_backward_kernelERNS_14TensorIteratorEENKUlvE_clEvENKUlvE2_clEvEUlN3c108BFloat16ES9_E_EEvRNS_18TensorIteratorBaseERKT_EUliE_EEviT1_
        .type           _ZN2at6native18elementwise_kernelILi128ELi4EZNS0_22gpu_kernel_impl_nocastIZZZNS0_62_GLOBAL__N__e6aa1b1b_29_ActivationLogSigmoidKernel_cu_9d16a0dc27log_sigmoid_backward_kernelERNS_14TensorIteratorEENKUlvE_clEvENKUlvE2_clEvEUlN3c108BFloat16ES9_E_EEvRNS_18TensorIteratorBaseERKT_EUliE_EEviT1_,@function
        .size           _ZN2at6native18elementwise_kernelILi128ELi4EZNS0_22gpu_kernel_impl_nocastIZZZNS0_62_GLOBAL__N__e6aa1b1b_29_ActivationLogSigmoidKernel_cu_9d16a0dc27log_sigmoid_backward_kernelERNS_14TensorIteratorEENKUlvE_clEvENKUlvE2_clEvEUlN3c108BFloat16ES9_E_EEvRNS_18TensorIteratorBaseERKT_EUliE_EEviT1_,(.L_x_7343 - _ZN2at6native18elementwise_kernelILi128ELi4EZNS0_22gpu_kernel_impl_nocastIZZZNS0_62_GLOBAL__N__e6aa1b1b_29_ActivationLogSigmoidKernel_cu_9d16a0dc27log_sigmoid_backward_kernelERNS_14TensorIteratorEENKUlvE_clEvENKUlvE2_clEvEUlN3c108BFloat16ES9_E_EEvRNS_18TensorIteratorBaseERKT_EUliE_EEviT1_)
        .other          _ZN2at6native18elementwise_kernelILi128ELi4EZNS0_22gpu_kernel_impl_nocastIZZZNS0_62_GLOBAL__N__e6aa1b1b_29_ActivationLogSigmoidKernel_cu_9d16a0dc27log_sigmoid_backward_kernelERNS_14TensorIteratorEENKUlvE_clEvENKUlvE2_clEvEUlN3c108BFloat16ES9_E_EEvRNS_18TensorIteratorBaseERKT_EUliE_EEviT1_,@"STO_CUDA_ENTRY STV_DEFAULT"
_ZN2at6native18elementwise_kernelILi128ELi4EZNS0_22gpu_kernel_impl_nocastIZZZNS0_62_GLOBAL__N__e6aa1b1b_29_ActivationLogSigmoidKernel_cu_9d16a0dc27log_sigmoid_backward_kernelERNS_14TensorIteratorEENKUlvE_clEvENKUlvE2_clEvEUlN3c108BFloat16ES9_E_EEvRNS_18TensorIteratorBaseERKT_EUliE_EEviT1_:
.text._ZN2at6native18elementwise_kernelILi128ELi4EZNS0_22gpu_kernel_impl_nocastIZZZNS0_62_GLOBAL__N__e6aa1b1b_29_ActivationLogSigmoidKernel_cu_9d16a0dc27log_sigmoid_backward_kernelERNS_14TensorIteratorEENKUlvE_clEvENKUlvE2_clEvEUlN3c108BFloat16ES9_E_EEvRNS_18TensorIteratorBaseERKT_EUliE_EEviT1_:
[----:B------:R-:W-:Y:S01]  /*0000*/  LDC R1, c[0x0][0x28] ;  /* 0x00000a00ff017b82 */ /* 0x000fe20000000800 */
[----:B------:R-:W0:Y:S01]  /*0010*/  S2R R3, SR_CTAID.X ;  /* 0x0000000000037919 */ /* 0x000e220000002500 */
[----:B------:R-:W-:Y:S01]  /*0020*/  ULDC UR6, c[0x0][0x210] ;  /* 0x0000840000067ab9 */ /* 0x000fe20000000800 */
[----:B------:R-:W-:Y:S01]  /*0030*/  ULDC.64 UR4, c[0x0][0x208] ;  /* 0x0000820000047ab9 */ /* 0x000fe20000000a00 */
[----:B------:R-:W-:Y:S01]  /*0040*/  BSSY B0, `(.L_x_828) ;  /* 0x0000182000007945 */ /* 0x000fe20003800000 */
[----:B------:R-:W0:Y:S02]  /*0050*/  S2R R0, SR_TID.X ;  /* 0x0000000000007919 */ /* 0x000e240000002100 */
[----:B0-----:R-:W-:-:S04]  /*0060*/  LEA R3, R3, R0, 0x9 ;  /* 0x0000000003037211 */ /* 0x001fc800078e48ff */
[----:B------:R-:W-:-:S13]  /*0070*/  ISETP.GE.AND P0, PT, R3, UR6, PT ;  /* 0x0000000603007c0c */ /* 0x000fda000bf06270 */
[----:B------:R-:W-:Y:S05]  /*0080*/  @P0 BRA `(.L_x_829) ;  /* 0x0000001400f40947 */ /* 0x000fea0003800000 */
[----:B------:R-:W0:Y:S01]  /*0090*/  LDC R10, c[0x0][0x218] ;  /* 0x00008600ff0a7b82 */ /* 0x000e220000000800 */
[----:B------:R-:W-:Y:S01]  /*00a0*/  HFMA2.MMA R0, -RZ, RZ, 0, 0 ;  /* 0x00000000ff007435 */ /* 0x000fe200000001ff */
[----:B------:R-:W-:Y:S01]  /*00b0*/  MOV R2, RZ ;  /* 0x000000ff00027202 */ /* 0x000fe20000000f00 */
[----:B------:R-:W-:Y:S01]  /*00c0*/  HFMA2.MMA R5, -RZ, RZ, 0, 0 ;  /* 0x00000000ff057435 */ /* 0x000fe200000001ff */
[----:B0-----:R-:W-:-:S13]  /*00d0*/  ISETP.NE.AND P0, PT, R10, RZ, PT ;  /* 0x000000ff0a00720c */ /* 0x001fda0003f05270 */
[----:B------:R-:W-:Y:S05]  /*00e0*/  @!P0 BRA `(.L_x_830) ;  /* 0x0000001400708947 */ /* 0x000fea0003800000 */
[----:B------:R-:W-:Y:S01]  /*00f0*/  MOV R4, RZ ;  /* 0x000000ff00047202 */ /* 0x000fe20000000f00 */
[----:B------:R-:W-:Y:S01]  /*0100*/  ULDC.64 UR8, c[0x0][0x220] ;  /* 0x0000880000087ab9 */ /* 0x000fe20000000a00 */
[----:B------:R-:W-:Y:S01]  /*0110*/  MOV R5, R3 ;  /* 0x0000000300057202 */ /* 0x000fe20000000f00 */
[----:B------:R-:W-:Y:S01]  /*0120*/  ULDC UR7, c[0x0][0x21c] ;  /* 0x0000870000077ab9 */ /* 0x000fe20000000800 */
[----:B------:R-:W-:Y:S01]  /*0130*/  ISETP.NE.AND P0, PT, R10, 0x1, PT ;  /* 0x000000010a00780c */ /* 0x000fe20003f05270 */
[----:B------:R-:W-:-:S05]  /*0140*/  IMAD.HI.U32 R6, R3, UR8, R4 ;  /* 0x0000000803067c27 */ /* 0x000fca000f8e0004 */
[----:B------:R-:W-:Y:S01]  /*0150*/  SHF.R.U32.HI R7, RZ, UR9, R6 ;  /* 0x00000009ff077c19 */ /* 0x000fe20008011606 */
[----:B------:R-:W-:-:S03]  /*0160*/  ULDC.64 UR8, c[0x0][0x348] ;  /* 0x0000d20000087ab9 */ /* 0x000fc60000000a00 */
[----:B------:R-:W-:-:S05]  /*0170*/  IADD3 R0, -R7, RZ, RZ ;  /* 0x000000ff07007210 */ /* 0x000fca0007ffe1ff */
[----:B------:R-:W-:Y:S01]  /*0180*/  IMAD R0, R0, UR7, R3 ;  /* 0x0000000700007c24 */ /* 0x000fe2000f8e0203 */
[----:B------:R-:W-:-:S03]  /*0190*/  ULDC UR7, c[0x0][0x350] ;  /* 0x0000d40000077ab9 */ /* 0x000fc60000000800 */
[C---:B------:R-:W-:Y:S02]  /*01a0*/  IMAD R5, R0.reuse, UR8, RZ ;  /* 0x0000000800057c24 */ /* 0x040fe4000f8e02ff */
[C---:B------:R-:W-:Y:S02]  /*01b0*/  IMAD R2, R0.reuse, UR9, RZ ;  /* 0x0000000900027c24 */ /* 0x040fe4000f8e02ff */
[----:B------:R-:W-:Y:S01]  /*01c0*/  IMAD R0, R0, UR7, RZ ;  /* 0x0000000700007c24 */ /* 0x000fe2000f8e02ff */
[----:B------:R-:W-:Y:S06]  /*01d0*/  @!P0 BRA `(.L_x_830) ;  /* 0x0000001400348947 */ /* 0x000fec0003800000 */
[----:B------:R-:W-:Y:S01]  /*01e0*/  MOV R6, RZ ;  /* 0x000000ff00067202 */ /* 0x000fe20000000f00 */
[----:B------:R-:W-:Y:S01]  /*01f0*/  ULDC.64 UR8, c[0x0][0x228] ;  /* 0x00008a0000087ab9 */ /* 0x000fe20000000a00 */
[----:B------:R-:W-:Y:S01]  /*0200*/  ULDC UR7, c[0x0][0x230] ;  /* 0x00008c0000077ab9 */ /* 0x000fe20000000800 */
[----:B------:R-:W-:Y:S02]  /*0210*/  ISETP.NE.AND P0, PT, R10, 0x2, PT ;  /* 0x000000020a00780c */ /* 0x000fe40003f05270 */
[----:B------:R-:W-:-:S05]  /*0220*/  IMAD.HI.U32 R8, R7, UR9, R6 ;  /* 0x0000000907087c27 */ /* 0x000fca000f8e0006 */
[----:B------:R-:W-:Y:S01]  /*0230*/  SHF.R.U32.HI R9, RZ, UR7, R8 ;  /* 0x00000007ff097c19 */ /* 0x000fe20008011608 */
[----:B------:R-:W-:-:S03]  /*0240*/  ULDC UR7, c[0x0][0x354] ;  /* 0x0000d50000077ab9 */ /* 0x000fc60000000800 */
[----:B------:R-:W-:-:S05]  /*0250*/  IADD3 R6, -R9, RZ, RZ ;  /* 0x000000ff09067210 */ /* 0x000fca0007ffe1ff */
[----:B------:R-:W-:Y:S01]  /*0260*/  IMAD R7, R6, UR8, R7 ;  /* 0x0000000806077c24 */ /* 0x000fe2000f8e0207 */
[----:B------:R-:W-:-:S03]  /*0270*/  ULDC.64 UR8, c[0x0][0x358] ;  /* 0x0000d60000087ab9 */ /* 0x000fc60000000a00 */
[C---:B------:R-:W-:Y:S02]  /*0280*/  IMAD R5, R7.reuse, UR7, R5 ;  /* 0x0000000707057c24 */ /* 0x040fe4000f8e0205 */
[C---:B------:R-:W-:Y:S02]  /*0290*/  IMAD R2, R7.reuse, UR8, R2 ;  /* 0x0000000807027c24 */ /* 0x040fe4000f8e0202 */
[----:B------:R-:W-:Y:S01]  /*02a0*/  IMAD R0, R7, UR9, R0 ;  /* 0x0000000907007c24 */ /* 0x000fe2000f8e0200 */
[----:B------:R-:W-:Y:S06]  /*02b0*/  @!P0 BRA `(.L_x_830) ;  /* 0x0000001000fc8947 */ /* 0x000fec0003800000 */
[----:B------:R-:W-:Y:S01]  /*02c0*/  HFMA2.MMA R8, -RZ, RZ, 0, 0 ;  /* 0x00000000ff087435 */ /* 0x000fe200000001ff */
[----:B------:R-:W-:Y:S01]  /*02d0*/  ULDC.64 UR8, c[0x0][0x238] ;  /* 0x00008e0000087ab9 */ /* 0x000fe20000000a00 */
[----:B------:R-:W-:Y:S01]  /*02e0*/  ISETP.NE.AND P0, PT, R10, 0x3, PT ;  /* 0x000000030a00780c */ /* 0x000fe20003f05270 */
[----:B------:R-:W-:-:S07]  /*02f0*/  ULDC UR7, c[0x0][0x234] ;  /* 0x00008d0000077ab9 */ /* 0x000fce0000000800 */
[----:B------:R-:W-:-:S05]  /*0300*/  IMAD.HI.U32 R6, R9, UR8, R8 ;  /* 0x0000000809067c27 */ /* 0x000fca000f8e0008 */
[----:B------:R-:W-:Y:S01]  /*0310*/  SHF.R.U32.HI R7, RZ, UR9, R6 ;  /* 0x00000009ff077c19 */ /* 0x000fe20008011606 */
[----:B------:R-:W-:-:S03]  /*0320*/  ULDC.64 UR8, c[0x0][0x360] ;  /* 0x0000d80000087ab9 */ /* 0x000fc60000000a00 */
[----:B------:R-:W-:-:S05]  /*0330*/  IADD3 R8, -R7, RZ, RZ ;  /* 0x000000ff07087210 */ /* 0x000fca0007ffe1ff */
[----:B------:R-:W-:Y:S01]  /*0340*/  IMAD R9, R8, UR7, R9 ;  /* 0x0000000708097c24 */ /* 0x000fe2000f8e0209 */
[----:B------:R-:W-:-:S03]  /*0350*/  ULDC UR7, c[0x0][0x368] ;  /* 0x0000da0000077ab9 */ /* 0x000fc60000000800 */
[C---:B------:R-:W-:Y:S02]  /*0360*/  IMAD R5, R9.reuse, UR8, R5 ;  /* 0x0000000809057c24 */ /* 0x040fe4000f8e0205 */
[C---:B------:R-:W-:Y:S02]  /*0370*/  IMAD R2, R9.reuse, UR9, R2 ;  /* 0x0000000909027c24 */ /* 0x040fe4000f8e0202 */
[----:B------:R-:W-:Y:S01]  /*0380*/  IMAD R0, R9, UR7, R0 ;  /* 0x0000000709007c24 */ /* 0x000fe2000f8e0200 */
        /* <DEDUP_REMOVED lines=15> */
[----:B------:R-:W-:Y:S01]  /*0480*/  MOV R8, RZ ;  /* 0x000000ff00087202 */ /* 0x000fe20000000f00 */
[----:B------:R-:W-:Y:S01]  /*0490*/  ULDC.64 UR8, c[0x0][0x250] ;  /* 0x0000940000087ab9 */ /* 0x000fe20000000a00 */
[----:B------:R-:W-:Y:S01]  /*04a0*/  ISETP.NE.AND P0, PT, R10, 0x5, PT ;  /* 0x000000050a00780c */ /* 0x000fe20003f05270 */
[----:B------:R-:W-:Y:S02]  /*04b0*/  ULDC UR7, c[0x0][0x24c] ;  /* 0x0000930000077ab9 */ /* 0x000fe40000000800 */
        /* <DEDUP_REMOVED lines=10> */
[----:B------:R-:W-:Y:S01]  /*0560*/  HFMA2.MMA R6, -RZ, RZ, 0, 0 ;  /* 0x00000000ff067435 */ /* 0x000fe200000001ff */
[----:B------:R-:W-:Y:S01]  /*0570*/  ULDC.64 UR8, c[0x0][0x258] ;  /* 0x0000960000087ab9 */ /* 0x000fe20000000a00 */
[----:B------:R-:W-:Y:S01]  /*0580*/  ULDC UR7, c[0x0][0x260] ;  /* 0x0000980000077ab9 */ /* 0x000fe20000000800 */
[----:B------:R-:W-:-:S07]  /*0590*/  ISETP.NE.AND P0, PT, R10, 0x6, PT ;  /* 0x000000060a00780c */ /* 0x000fce0003f05270 */
        /* <DEDUP_REMOVED lines=248> */
[----:B------:R-:W-:Y:S01]  /*1520*/  ISETP.NE.AND P0, PT, R10, 0x18, PT ;  /* 0x000000180a00780c */ /* 0x000fe20003f05270 */
[----:B------:R-:W-:Y:S01]  /*1530*/  HFMA2.MMA R6, -RZ, RZ, 0, 0 ;  /* 0x00000000ff067435 */ /* 0x000fe200000001ff */
[----:B------:R-:W-:Y:S01]  /*1540*/  ULDC.64 UR8, c[0x0][0x330] ;  /* 0x0000cc0000087ab9 */ /* 0x000fe20000000a00 */
[----:B------:R-:W-:-:S08]  /*1550*/  ULDC UR7, c[0x0][0x338] ;  /* 0x0000ce0000077ab9 */ /* 0x000fd00000000800 */
[----:B------:R-:W-:Y:S02]  /*1560*/  IMAD.HI.U32 R10, R7, UR9, R6 ;  /* 0x00000009070a7c27 */ /* 0x000fe4000f8e0006 */
[----:B------:R-:W0:Y:S03]  /*1570*/  @P0 LDC.64 R12, c[0x0][0x340] ;  /* 0x0000d000ff0c0b82 */ /* 0x000e260000000a00 */
[----:B------:R-:W-:Y:S01]  /*1580*/  SHF.R.U32.HI R11, RZ, UR7, R10 ;  /* 0x00000007ff0b7c19 */ /* 0x000fe2000801160a */
[----:B------:R-:W-:Y:S01]  /*1590*/  ULDC UR7, c[0x0][0x45c] ;  /* 0x0001170000077ab9 */ /* 0x000fe20000000800 */
[----:B------:R-:W-:Y:S02]  /*15a0*/  @P0 MOV R10, RZ ;  /* 0x000000ff000a0202 */ /* 0x000fe40000000f00 */
[----:B------:R-:W-:Y:S01]  /*15b0*/  IADD3 R6, -R11, RZ, RZ ;  /* 0x000000ff0b067210 */ /* 0x000fe20007ffe1ff */
[----:B------:R-:W1:Y:S04]  /*15c0*/  @P0 LDC R15, c[0x0][0x33c] ;  /* 0x0000cf00ff0f0b82 */ /* 0x000e680000000800 */
[----:B------:R-:W-:Y:S01]  /*15d0*/  IMAD R7, R6, UR8, R7 ;  /* 0x0000000806077c24 */ /* 0x000fe2000f8e0207 */
[----:B------:R-:W-:-:S03]  /*15e0*/  ULDC.64 UR8, c[0x0][0x460] ;  /* 0x0001180000087ab9 */ /* 0x000fc60000000a00 */
[----:B------:R-:W2:Y:S01]  /*15f0*/  @P0 LDC.64 R8, c[0x0][0x468] ;  /* 0x00011a00ff080b82 */ /* 0x000ea20000000a00 */
[C---:B------:R-:W-:Y:S02]  /*1600*/  IMAD R5, R7.reuse, UR7, R5 ;  /* 0x0000000707057c24 */ /* 0x040fe4000f8e0205 */
[C---:B------:R-:W-:Y:S02]  /*1610*/  IMAD R2, R7.reuse, UR8, R2 ;  /* 0x0000000807027c24 */ /* 0x040fe4000f8e0202 */
[----:B------:R-:W-:-:S03]  /*1620*/  IMAD R0, R7, UR9, R0 ;  /* 0x0000000907007c24 */ /* 0x000fc6000f8e0200 */
[----:B------:R-:W3:Y:S01]  /*1630*/  @P0 LDC R14, c[0x0][0x470] ;  /* 0x00011c00ff0e0b82 */ /* 0x000ee20000000800 */
[----:B0-----:R-:W-:-:S05]  /*1640*/  @P0 IMAD.HI.U32 R4, R11, R12, R10 ;  /* 0x0000000c0b040227 */ /* 0x001fca00078e000a */
[----:B------:R-:W-:-:S04]  /*1650*/  @P0 SHF.R.U32.HI R4, RZ, R13, R4 ;  /* 0x0000000dff040219 */ /* 0x000fc80000011604 */
[----:B------:R-:W-:-:S05]  /*1660*/  @P0 IADD3 R10, -R4, RZ, RZ ;  /* 0x000000ff040a0210 */ /* 0x000fca0007ffe1ff */
[----:B-1----:R-:W-:-:S04]  /*1670*/  @P0 IMAD R11, R10, R15, R11 ;  /* 0x0000000f0a0b0224 */ /* 0x002fc800078e020b */
[C---:B--2---:R-:W-:Y:S02]  /*1680*/  @P0 IMAD R5, R11.reuse, R8, R5 ;  /* 0x000000080b050224 */ /* 0x044fe400078e0205 */
[C---:B------:R-:W-:Y:S02]  /*1690*/  @P0 IMAD R2, R11.reuse, R9, R2 ;  /* 0x000000090b020224 */ /* 0x040fe400078e0202 */
[----:B---3--:R-:W-:-:S07]  /*16a0*/  @P0 IMAD R0, R11, R14, R0 ;  /* 0x0000000e0b000224 */ /* 0x008fce00078e0200 */
.L_x_830:
[----:B------:R-:W-:Y:S02]  /*16b0*/  ULDC.64 UR8, c[0x0][0x480] ;  /* 0x0001200000087ab9 */ /* 0x000fe40000000a00 */
[----:B------:R-:W-:-:S04]  /*16c0*/  IADD3 R6, P0, R2, UR8, RZ ;  /* 0x0000000802067c10 */ /* 0x000fc8000ff1e0ff */
[----:B------:R-:W-:Y:S01]  /*16d0*/  IADD3.X R7, RZ, UR9, RZ, P0, !PT ;  /* 0x00000009ff077c10 */ /* 0x000fe200087fe4ff */
[----:B------:R-:W-:-:S04]  /*16e0*/  ULDC.64 UR8, c[0x0][0x488] ;  /* 0x0001220000087ab9 */ /* 0x000fc80000000a00 */
[----:B------:R-:W2:Y:S01]  /*16f0*/  LDG.E.U16 R6, desc[UR4][R6.64] ;  /* 0x0000000406067981 */ /* 0x000ea2000c1e1500 */
[----:B------:R-:W-:-:S04]  /*1700*/  IADD3 R8, P0, R0, UR8, RZ ;  /* 0x0000000800087c10 */ /* 0x000fc8000ff1e0ff */
[----:B------:R-:W-:Y:S01]  /*1710*/  IADD3.X R9, RZ, UR9, RZ, P0, !PT ;  /* 0x00000009ff097c10 */ /* 0x000fe200087fe4ff */
[----:B------:R-:W-:-:S04]  /*1720*/  ULDC.64 UR8, c[0x0][0x478] ;  /* 0x00011e0000087ab9 */ /* 0x000fc80000000a00 */
[----:B------:R-:W3:Y:S01]  /*1730*/  LDG.E.U16 R8, desc[UR4][R8.64] ;  /* 0x0000000408087981 */ /* 0x000ee2000c1e1500 */
[----:B------:R-:W-:Y:S02]  /*1740*/  MOV R4, 0x3f800000 ;  /* 0x3f80000000047802 */ /* 0x000fe40000000f00 */
[----:B------:R-:W-:Y:S02]  /*1750*/  IADD3 R3, R3, 0x80, RZ ;  /* 0x0000008003037810 */ /* 0x000fe40007ffe0ff */
[----:B--2---:R-:W-:-:S04]  /*1760*/  SHF.L.U32 R0, R6, 0x10, RZ ;  /* 0x0000001006007819 */ /* 0x004fc800000006ff */
[C---:B------:R-:W-:Y:S01]  /*1770*/  FSETP.GEU.FTZ.AND P0, PT, R0.reuse, RZ, PT ;  /* 0x000000ff0000720b */ /* 0x040fe20003f1e000 */
[C---:B------:R-:W-:Y:S01]  /*1780*/  FMUL.FTZ R2, |R0|.reuse, -1.4426950216293334961 ;  /* 0xbfb8aa3b00027820 */ /* 0x040fe20000410200 */
[----:B------:R-:W-:Y:S02]  /*1790*/  FSET.BF.LT.FTZ.AND R0, R0, RZ, PT ;  /* 0x000000ff0000720a */ /* 0x000fe40003811000 */
[----:B------:R-:W-:Y:S02]  /*17a0*/  FSEL R7, R4, -1, !P0 ;  /* 0xbf80000004077808 */ /* 0x000fe40004000000 */
[----:B---3--:R-:W-:Y:S01]  /*17b0*/  SHF.L.U32 R8, R8, 0x10, RZ ;  /* 0x0000001008087819 */ /* 0x008fe200000006ff */
[----:B------:R-:W0:Y:S02]  /*17c0*/  MUFU.EX2 R2, R2 ;  /* 0x0000000200027308 */ /* 0x000e240000000800 */
[----:B0-----:R-:W-:-:S06]  /*17d0*/  FADD.FTZ R10, R2, 1 ;  /* 0x3f800000020a7421 */ /* 0x001fcc0000010000 */
[----:B------:R-:W0:Y:S02]  /*17e0*/  MUFU.RCP R11, R10 ;  /* 0x0000000a000b7308 */ /* 0x000e240000001000 */
[----:B0-----:R-:W-:-:S04]  /*17f0*/  FMUL.FTZ R4, R2, R11 ;  /* 0x0000000b02047220 */ /* 0x001fc80000410000 */
[----:B------:R-:W-:Y:S01]  /*1800*/  FFMA.FTZ R7, -R7, R4, R0 ;  /* 0x0000000407077223 */ /* 0x000fe20000010100 */
[----:B------:R-:W-:-:S03]  /*1810*/  IADD3 R4, P0, R5, UR8, RZ ;  /* 0x0000000805047c10 */ /* 0x000fc6000ff1e0ff */
[----:B------:R-:W-:Y:S01]  /*1820*/  FMUL.FTZ R7, R8, R7 ;  /* 0x0000000708077220 */ /* 0x000fe20000410000 */
[----:B------:R-:W-:-:S04]  /*1830*/  IADD3.X R5, RZ, UR9, RZ, P0, !PT ;  /* 0x00000009ff057c10 */ /* 0x000fc800087fe4ff */
[----:B------:R-:W-:-:S05]  /*1840*/  F2FP.BF16.F32.PACK_AB R7, RZ, R7 ;  /* 0x00000007ff07723e */ /* 0x000fca00000010ff */
[----:B------:R0:W-:Y:S02]  /*1850*/  STG.E.U16 desc[UR4][R4.64], R7 ;  /* 0x0000000704007986 */ /* 0x0001e4000c101504 */
.L_x_829:
[----:B------:R-:W-:Y:S05]  /*1860*/  BSYNC B0 ;  /* 0x0000000000007941 */ /* 0x000fea0003800000 */
.L_x_828:
[----:B------:R-:W-:Y:S01]  /*1870*/  ISETP.GE.AND P0, PT, R3, UR6, PT ;  /* 0x0000000603007c0c */ /* 0x000fe2000bf06270 */
[----:B------:R-:W-:-:S12]  /*1880*/  BSSY B0, `(.L_x_831) ;  /* 0x00002fc000007945 */ /* 0x000fd80003800000 */
[----:B------:R-:W-:Y:S05]  /*1890*/  @P0 BRA `(.L_x_832) ;  /* 0x0000002c00e80947 */ /* 0x000fea0003800000 */
[----:B0-----:R-:W0:Y:S01]  /*18a0*/  LDC R4, c[0x0][0x218] ;  /* 0x00008600ff047b82 */ /* 0x001e220000000800 */
[----:B------:R-:W-:Y:S01]  /*18b0*/  HFMA2.MMA R0, -RZ, RZ, 0, 0 ;  /* 0x00000000ff007435 */ /* 0x000fe200000001ff */
[----:B------:R-:W-:Y:S01]  /*18c0*/  MOV R2, RZ ;  /* 0x000000ff00027202 */ /* 0x000fe20000000f00 */
[----:B------:R-:W-:Y:S01]  /*18d0*/  HFMA2.MMA R5, -RZ, RZ, 0, 0 ;  /* 0x00000000ff057435 */ /* 0x000fe200000001ff */
[----:B0-----:R-:W-:-:S13]  /*18e0*/  ISETP.NE.AND P0, PT, R4, RZ, PT ;  /* 0x000000ff0400720c */ /* 0x001fda0003f05270 */
[----:B------:R-:W-:Y:S05]  /*18f0*/  @!P0 BRA `(.L_x_833) ;  /* 0x00000014006c8947 */ /* 0x000fea0003800000 */
        /* <DEDUP_REMOVED lines=347> */
.L_x_833:
        /* <DEDUP_REMOVED lines=24> */
[----:B------:R-:W-:Y:S02]  /*3030*/  IADD3.X R5, RZ, UR9, RZ, P0, !PT ;  /* 0x00000009ff057c10 */ /* 0x000fe400087fe4ff */
[----:B------:R-:W-:Y:S02]  /*3040*/  ISETP.GE.AND P0, PT, R3, UR6, PT ;  /* 0x0000000603007c0c */ /* 0x000fe4000bf06270 */
[----:B------:R-:W-:-:S05]  /*3050*/  F2FP.BF16.F32.PACK_AB R7, RZ, R7 ;  /* 0x00000007ff07723e */ /* 0x000fca00000010ff */
[----:B------:R1:W-:Y:S06]  /*3060*/  STG.E.U16 desc[UR4][R4.64], R7 ;  /* 0x0000000704007986 */ /* 0x0003ec000c101504 */
[----:B------:R-:W-:Y:S05]  /*3070*/  @P0 BRA `(.L_x_832) ;  /* 0x0000001400f00947 */ /* 0x000fea0003800000 */
[----:B-1----:R-:W0:Y:S01]  /*3080*/  LDC R4, c[0x0][0x218] ;  /* 0x00008600ff047b82 */ /* 0x002e220000000800 */
        /* <DEDUP_REMOVED lines=352> */
.L_x_834:
        /* <DEDUP_REMOVED lines=27> */
.L_x_832:
[----:B------:R-:W-:Y:S05]  /*4840*/  BSYNC B0 ;  /* 0x0000000000007941 */ /* 0x000fea0003800000 */
.L_x_831:
[----:B------:R-:W-:-:S13]  /*4850*/  ISETP.GE.AND P0, PT, R3, UR6, PT ;  /* 0x0000000603007c0c */ /* 0x000fda000bf06270 */
[----:B------:R-:W-:Y:S05]  /*4860*/  @P0 EXIT ;  /* 0x000000000000094d */ /* 0x000fea0003800000 */
[----:B012---:R-:W0:Y:S01]  /*4870*/  LDC R4, c[0x0][0x218] ;  /* 0x00008600ff047b82 */ /* 0x007e220000000800 */
        /* <DEDUP_REMOVED lines=9> */
[----:B------:R-:W-:Y:S01]  /*4910*/  IMAD.HI.U32 R6, R3, UR6, R2 ;  /* 0x0000000603067c27 */ /* 0x000fe2000f8e0002 */
[----:B------:R-:W-:-:S04]  /*4920*/  ULDC UR6, c[0x0][0x21c] ;  /* 0x0000870000067ab9 */ /* 0x000fc80000000800 */
[----:B------:R-:W-:-:S04]  /*4930*/  SHF.R.U32.HI R7, RZ, UR7, R6 ;  /* 0x00000007ff077c19 */ /* 0x000fc80008011606 */
[----:B------:R-:W-:-:S05]  /*4940*/  IADD3 R0, -R7, RZ, RZ ;  /* 0x000000ff07007210 */ /* 0x000fca0007ffe1ff */
[----:B------:R-:W-:Y:S01]  /*4950*/  IMAD R0, R0, UR6, R3 ;  /* 0x0000000600007c24 */ /* 0x000fe2000f8e0203 */
[----:B------:R-:W-:-:S03]  /*4960*/  ULDC.64 UR6, c[0x0][0x348] ;  /* 0x0000d20000067ab9 */ /* 0x000fc60000000a00 */
        /* <DEDUP_REMOVED lines=22> */
[----:B------:R-:W-:Y:S01]  /*4ad0*/  IMAD.HI.U32 R6, R9, UR6, R8 ;  /* 0x0000000609067c27 */ /* 0x000fe2000f8e0008 */
[----:B------:R-:W-:-:S04]  /*4ae0*/  ULDC UR6, c[0x0][0x234] ;  /* 0x00008d0000067ab9 */ /* 0x000fc80000000800 */
[----:B------:R-:W-:-:S04]  /*4af0*/  SHF.R.U32.HI R7, RZ, UR7, R6 ;  /* 0x00000007ff077c19 */ /* 0x000fc80008011606 */
        /* <DEDUP_REMOVED lines=312> */
.L_x_835:
        /* <DEDUP_REMOVED lines=22> */
[----:B------:R-:W-:-:S05]  /*5fe0*/  FMUL.FTZ R3, R6, R3 ;  /* 0x0000000306037220 */ /* 0x000fca0000410000 */
[----:B------:R-:W-:Y:S02]  /*5ff0*/  F2FP.BF16.F32.PACK_AB R0, RZ, R3 ;  /* 0x00000003ff00723e */ /* 0x000fe400000010ff */
[----:B------:R-:W-:-:S05]  /*6000*/  IADD3.X R3, RZ, UR7, RZ, P0, !PT ;  /* 0x00000007ff037c10 */ /* 0x000fca00087fe4ff */
[----:B------:R-:W-:Y:S01]  /*6010*/  STG.E.U16 desc[UR4][R2.64], R0 ;  /* 0x0000000002007986 */ /* 0x000fe2000c101504 */
[----:B------:R-:W-:Y:S05]  /*6020*/  EXIT ;  /* 0x000000000000794d */ /* 0x000fea0003800000 */
.L_x_836:
        /* <DEDUP_REMOVED lines=13> */
.L_x_7343:


//--------------------- .text._ZN2at6native27unrolled_elementwise_kernelIZZZNS0_62_GLOBAL__N__e6aa1b1b_29_ActivationLogSigmoidKernel_cu_9d16a0dc27log_sigmoid_backward_kernelERNS_14TensorIteratorEENKUlvE_clEvENKUlvE2_clEvEUlN3c108BFloat16ES8_E_St5arrayIPcLm3EELi4E23TrivialOffsetCalculatorILi2EjESD_ILi1EjENS0_6memory15LoadWithoutCastENSG_16StoreWithoutCastEEEviT_T0_T2_T3_T4_T5_ --------------------------
	.section	.text._ZN2at6native27unrolled_elementwise_kernelIZZZNS0_62_GLOBAL__N__e6aa1b1b_29_ActivationLogSigmoidKernel_cu_9d16a0dc27log_sigmoid_backward_kernelERNS_14TensorIteratorEENKUlvE_clEvENKUlvE2_clEvEUlN3c108BFloat16ES8_E_St5arrayIPcLm3EELi4E23TrivialOffsetCalculatorILi2EjESD_ILi1EjENS0_6memory15LoadWithoutCastENSG_16StoreWithoutCastEEEviT_T0_T2_T3_T4_T5_,"ax",@progbits
	.align	128
        .global         _ZN2at6native27unrolled_elementwise_kernelIZZZNS0_62_GLOBAL__N__e6aa1b1b_29_ActivationLogSigmoidKernel_cu_9d16a0dc27log_sigmoid_backward_kernelERNS_14TensorIteratorEENKUlvE_clEvENKUlvE2_clEvEUlN3c108BFloat16ES8_E_St5arrayIPcLm3EELi4E23TrivialOffsetCalculatorILi2EjESD_ILi1EjENS0_6memory15LoadWithoutCastENSG_16StoreWithoutCastEEEviT_T0_T2_T3_T4_T5_
        .type           _ZN2at6native27unrolled_elementwise_kernelIZZZNS0_62_GLOBAL__N__e6aa1b1b_29_ActivationLogSigmoidKernel_cu_9d16a0dc27log_sigmoid_backward_kernelERNS_14TensorIteratorEENKUlvE_clEvENKUlvE2_clEvEUlN3c108BFloat16ES8_E_St5arrayIPcLm3EELi4E23TrivialOffsetCalculatorILi2EjESD_ILi1EjENS0_6memory15LoadWithoutCastENSG_16StoreWithoutCastEEEviT_T0_T2_T3_T4_T5_,@function
        .size           _ZN2at6native27unrolled_elementwise_kernelIZZZNS0_62_GLOBAL__N__e6aa1b1b_29_ActivationLogSigmoidKernel_cu_9d16a0dc27log_sigmoid_backward_kernelERNS_14TensorIteratorEENKUlvE_clEvENKUlvE2_clEvEUlN3c108BFloat16ES8_E_St5arrayIPcLm3EELi4E23TrivialOffsetCalculatorILi2EjESD_ILi1EjENS0_6memory15LoadWithoutCastENSG_16StoreWithoutCastEEEviT_T0_T2_T3_T4_T5_,(.L_x_7344 - _ZN2at6native27unrolled_elementwise_kernelIZZZNS0_62_GLOBAL__N__e6aa1b1b_29_ActivationLogSigmoidKernel_cu_9d16a0dc27log_sigmoid_backward_kernelERNS_14TensorIteratorEENKUlvE_clEvENKUlvE2_clEvEUlN3c108BFloat16ES8_E_St5arrayIPcLm3EELi4E23TrivialOffsetCalculatorILi2EjESD_ILi1EjENS0_6memory15LoadWithoutCastENSG_16StoreWithoutCastEEEviT_T0_T2_T3_T4_T5_)
        .other          _ZN2at6native27unrolled_elementwise_kernelIZZZNS0_62_GLOBAL__N__e6aa1b1b_29_ActivationLogSigmoidKernel_cu_9d16a0dc27log_sigmoid_backward_kernelERNS_14TensorIteratorEENKUlvE_clEvENKUlvE2_clEvEUlN3c108BFloat16ES8_E_St5arrayIPcLm3EELi4E23TrivialOffsetCalculatorILi2EjESD_ILi1EjENS0_6memory15LoadWithoutCastENSG_16StoreWithoutCastEEEviT_T0_T2_T3_T4_T5_,@"STO_CUDA_ENTRY STV_DEFAULT"
_ZN2at6native27unrolled_elementwise_kernelIZZZNS0_62_GLOBAL__N__e6aa1b1b_29_ActivationLogSigmoidKernel_cu_9d16a0dc27log_sigmoid_backward_kernelERNS_14TensorIteratorEENKUlvE_clEvENKUlvE2_clEvEUlN3c108BFloat16ES8_E_St5arrayIPcLm3EELi4E23TrivialOffsetCalculatorILi2EjESD_ILi1EjENS0_6memory15LoadWithoutCastENSG_16StoreWithoutCastEEEviT_T0_T2_T3_T4_T5_:
.text._ZN2at6native27unrolled_elementwise_kernelIZZZNS0_62_GLOBAL__N__e6aa1b1b_29_ActivationLogSigmoidKernel_cu_9d16a0dc27log_sigmoid_backward_kernelERNS_14TensorIteratorEENKUlvE_clEvENKUlvE2_clEvEUlN3c108BFloat16ES8_E_St5arrayIPcLm3EELi4E23TrivialOffsetCalculatorILi2EjESD_ILi1EjENS0_6memory15LoadWithoutCastENSG_16StoreWithoutCastEEEviT_T0_T2_T3_T4_T5_:
[----:B------:R-:W-:Y:S01]  /*0000*/  LDC R1, c[0x0][0x28] ;  /* 0x00000a00ff017b82 */ /* 0x000fe20000000800 */
[----:B------:R-:W0:Y:S07]  /*0010*/  S2R R0, SR_CTAID.X ;  /* 0x0000000000007919 */ /* 0x000e2e0000002500 */
[----:B------:R-:W0:Y:S01]  /*0020*/  LDC R3, c[0x0][0x210] ;  /* 0x00008400ff037b82 */ /* 0x000e220000000800 */
[----:B------:R-:W-:Y:S01]  /*0030*/  PRMT R13, RZ, 0x7610, R13 ;  /* 0x00007610ff0d7816 */ /* 0x000fe2000000000d */
[----:B------:R-:W-:Y:S01]  /*0040*/  ULDC.64 UR4, c[0x0][0x208] ;  /* 0x0000820000047ab9 */ /* 0x000fe20000000a00 */
[----:B------:R-:W1:Y:S01]  /*0050*/  S2R R15, SR_TID.X ;  /* 0x00000000000f7919 */ /* 0x000e620000002100 */
[----:B0-----:R-:W-:-:S02]  /*0060*/  IMAD R12, R0, -0x200, R3 ;  /* 0xfffffe00000c7824 */ /* 0x001fc400078e0203 */
[----:B-1----:R-:W-:-:S03]  /*0070*/  IMAD.MOV.U32 R17, RZ, RZ, R15 ;  /* 0x000000ffff117224 */ /* 0x002fc600078e000f */
[----:B------:R-:W-:-:S13]  /*0080*/  ISETP.GE.AND P0, PT, R15, R12, PT ;  /* 0x0000000c0f00720c */ /* 0x000fda0003f06270 */
[----:B------:R-:W-:Y:S01]  /*0090*/  @!P0 LEA R14, R0, R17, 0x9 ;  /* 0x00000011000e8211 */ /* 0x000fe200078e48ff */
[----:B------:R-:W-:Y:S01]  /*00a0*/  @!P0 VIADD R17, R17, 0x80 ;  /* 0x0000008011118836 */ /* 0x000fe20000000000 */
[----:B------:R-:W0:Y:S04]  /*00b0*/  @!P0 LDC.64 R24, c[0x0][0x228] ;  /* 0x00008a00ff188b82 */ /* 0x000e280000000a00 */
[----:B------:R-:W-:-:S13]  /*00c0*/  ISETP.GE.AND P1, PT, R17, R12, PT ;  /* 0x0000000c1100720c */ /* 0x000fda0003f26270 */
[----:B------:R-:W1:Y:S01]  /*00d0*/  @!P1 LDC.64 R22, c[0x0][0x220] ;  /* 0x00008800ff169b82 */ /* 0x000e620000000a00 */
[----:B------:R-:W-:Y:S01]  /*00e0*/  @!P1 LEA R19, R0, R17, 0x9 ;  /* 0x0000001100139211 */ /* 0x000fe200078e48ff */
[----:B------:R-:W-:-:S05]  /*00f0*/  @!P1 VIADD R17, R17, 0x80 ;  /* 0x0000008011119836 */ /* 0x000fca0000000000 */
[C---:B------:R-:W-:Y:S01]  /*0100*/  ISETP.GE.AND P3, PT, R17.reuse, R12, PT ;  /* 0x0000000c1100720c */ /* 0x040fe20003f66270 */
[----:B0-----:R-:W-:Y:S01]  /*0110*/  @!P0 IMAD.WIDE.U32 R24, R14, 0x2, R24 ;  /* 0x000000020e188825 */ /* 0x001fe200078e0018 */
[----:B------:R-:W0:Y:S11]  /*0120*/  @!P1 LDC.64 R2, c[0x0][0x228] ;  /* 0x00008a00ff029b82 */ /* 0x000e360000000a00 */
[----:B------:R-:W2:Y:S01]  /*0130*/  @!P3 LDC.64 R4, c[0x0][0x220] ;  /* 0x00008800ff04bb82 */ /* 0x000ea20000000a00 */
[----:B------:R-:W-:Y:S01]  /*0140*/  @!P3 LEA R21, R0, R17, 0x9 ;  /* 0x000000110015b211 */ /* 0x000fe200078e48ff */
[----:B------:R-:W-:-:S02]  /*0150*/  @!P3 VIADD R17, R17, 0x80 ;  /* 0x000000801111b836 */ /* 0x000fc40000000000 */
[----:B-1----:R-:W-:-:S03]  /*0160*/  @!P1 IMAD.WIDE.U32 R22, R19, 0x2, R22 ;  /* 0x0000000213169825 */ /* 0x002fc600078e0016 */
[----:B------:R-:W-:Y:S01]  /*0170*/  ISETP.GE.AND P2, PT, R17, R12, PT ;  /* 0x0000000c1100720c */ /* 0x000fe20003f46270 */
[----:B------:R-:W1:Y:S01]  /*0180*/  @!P3 LDC.64 R6, c[0x0][0x228] ;  /* 0x00008a00ff06bb82 */ /* 0x000e620000000a00 */
[----:B------:R3:W5:Y:S07]  /*0190*/  @!P1 LDG.E.U16 R13, desc[UR4][R22.64] ;  /* 0x00000004160d9981 */ /* 0x00076e000c1e1500 */
[----:B---3--:R-:W3:Y:S01]  /*01a0*/  @!P0 LDC.64 R22, c[0x0][0x220] ;  /* 0x00008800ff168b82 */ /* 0x008ee20000000a00 */
[----:B------:R-:W-:Y:S01]  /*01b0*/  PRMT R20, RZ, 0x7610, R20 ;  /* 0x00007610ff147816 */ /* 0x000fe20000000014 */
[----:B0-----:R-:W-:-:S02]  /*01c0*/  @!P1 IMAD.WIDE.U32 R2, R19, 0x2, R2 ;  /* 0x0000000213029825 */ /* 0x001fc400078e0002 */
[----:B------:R-:W-:Y:S02]  /*01d0*/  @!P2 LEA R17, R0, R17, 0x9 ;  /* 0x000000110011a211 */ /* 0x000fe400078e48ff */
[C---:B--2---:R-:W-:Y:S01]  /*01e0*/  @!P3 IMAD.WIDE.U32 R4, R21.reuse, 0x2, R4 ;  /* 0x000000021504b825 */ /* 0x044fe200078e0004 */
[----:B------:R0:W5:Y:S01]  /*01f0*/  @!P1 LDG.E.U16 R20, desc[UR4][R2.64] ;  /* 0x0000000402149981 */ /* 0x000162000c1e1500 */
[----:B------:R-:W2:Y:S02]  /*0200*/  @!P2 LDC.64 R10, c[0x0][0x228] ;  /* 0x00008a00ff0aab82 */ /* 0x000ea40000000a00 */
[----:B-1----:R-:W-:Y:S01]  /*0210*/  @!P3 IMAD.WIDE.U32 R6, R21, 0x2, R6 ;  /* 0x000000021506b825 */ /* 0x002fe200078e0006 */
[----:B------:R-:W-:-:S05]  /*0220*/  PRMT R21, RZ, 0x7610, R21 ;  /* 0x00007610ff157816 */ /* 0x000fca0000000015 */
[----:B------:R-:W1:Y:S01]  /*0230*/  @!P2 LDC.64 R8, c[0x0][0x220] ;  /* 0x00008800ff08ab82 */ /* 0x000e620000000a00 */
[----:B---3--:R-:W-:Y:S01]  /*0240*/  @!P0 IMAD.WIDE.U32 R22, R14, 0x2, R22 ;  /* 0x000000020e168825 */ /* 0x008fe200078e0016 */
[----:B------:R-:W-:-:S06]  /*0250*/  PRMT R14, RZ, 0x7610, R14 ;  /* 0x00007610ff0e7816 */ /* 0x000fcc000000000e */
[----:B0-----:R-:W0:Y:S01]  /*0260*/  @!P0 LDC.64 R2, c[0x0][0x218] ;  /* 0x00008600ff028b82 */ /* 0x001e220000000a00 */
[----:B------:R-:W5:Y:S04]  /*0270*/  @!P0 LDG.E.U16 R21, desc[UR4][R22.64] ;  /* 0x0000000416158981 */ /* 0x000f68000c1e1500 */
[----:B------:R-:W5:Y:S01]  /*0280*/  @!P0 LDG.E.U16 R14, desc[UR4][R24.64] ;  /* 0x00000004180e8981 */ /* 0x000f62000c1e1500 */
[----:B------:R-:W-:Y:S02]  /*0290*/  PRMT R19, RZ, 0x7610, R19 ;  /* 0x00007610ff137816 */ /* 0x000fe40000000013 */
[----:B------:R-:W-:Y:S01]  /*02a0*/  PRMT R18, RZ, 0x7610, R18 ;  /* 0x00007610ff127816 */ /* 0x000fe20000000012 */
[----:B--2---:R-:W-:Y:S01]  /*02b0*/  @!P2 IMAD.WIDE.U32 R10, R17, 0x2, R10 ;  /* 0x00000002110aa825 */ /* 0x004fe200078e000a */
[----:B------:R-:W-:-:S02]  /*02c0*/  PRMT R16, RZ, 0x7610, R16 ;  /* 0x00007610ff107816 */ /* 0x000fc40000000010 */
[----:B------:R2:W5:Y:S01]  /*02d0*/  @!P3 LDG.E.U16 R19, desc[UR4][R4.64] ;  /* 0x000000040413b981 */ /* 0x000562000c1e1500 */
[----:B-1----:R-:W-:Y:S01]  /*02e0*/  @!P2 IMAD.WIDE.U32 R8, R17, 0x2, R8 ;  /* 0x000000021108a825 */ /* 0x002fe200078e0008 */
[----:B------:R-:W-:Y:S02]  /*02f0*/  PRMT R17, RZ, 0x7610, R17 ;  /* 0x00007610ff117816 */ /* 0x000fe40000000011 */
[----:B------:R1:W5:Y:S04]  /*0300*/  @!P3 LDG.E.U16 R18, desc[UR4][R6.64] ;  /* 0x000000040612b981 */ /* 0x000368000c1e1500 */
[----:B------:R3:W5:Y:S01]  /*0310*/  @!P2 LDG.E.U16 R16, desc[UR4][R10.64] ;  /* 0x000000040a10a981 */ /* 0x000762000c1e1500 */
[----:B--2---:R-:W-:-:S03]  /*0320*/  IMAD.MOV.U32 R5, RZ, RZ, R15 ;  /* 0x000000ffff057224 */ /* 0x004fc600078e000f */
[----:B------:R2:W5:Y:S01]  /*0330*/  @!P2 LDG.E.U16 R17, desc[UR4][R8.64] ;  /* 0x000000040811a981 */ /* 0x000562000c1e1500 */
[C---:B-1----:R-:W-:Y:S01]  /*0340*/  VIADD R7, R5.reuse, 0x100 ;  /* 0x0000010005077836 */ /* 0x042fe20000000000 */
[----:B---3--:R-:W-:-:S04]  /*0350*/  IADD3 R11, R5, 0x80, RZ ;  /* 0x00000080050b7810 */ /* 0x008fc80007ffe0ff */
[-C--:B------:R-:W-:Y:S02]  /*0360*/  ISETP.GE.AND P1, PT, R7, R12.reuse, PT ;  /* 0x0000000c0700720c */ /* 0x080fe40003f26270 */
[----:B--2---:R-:W-:Y:S01]  /*0370*/  IADD3 R9, R5, 0x180, RZ ;  /* 0x0000018005097810 */ /* 0x004fe20007ffe0ff */
[----:B------:R-:W-:Y:S01]  /*0380*/  @!P0 IMAD.MOV.U32 R5, RZ, RZ, R11 ;  /* 0x000000ffff058224 */ /* 0x000fe200078e000b */
[----:B------:R-:W-:Y:S01]  /*0390*/  @!P0 LEA R7, R0, R15, 0x9 ;  /* 0x0000000f00078211 */ /* 0x000fe200078e48ff */
[----:B------:R-:W-:Y:S01]  /*03a0*/  BSSY B0, `(.L_x_837) ;  /* 0x0000014000007945 */ /* 0x000fe20003800000 */
[-C--:B------:R-:W-:Y:S02]  /*03b0*/  ISETP.GE.AND P5, PT, R11, R12.reuse, PT ;  /* 0x0000000c0b00720c */ /* 0x080fe40003fa6270 */
[-C--:B------:R-:W-:Y:S01]  /*03c0*/  ISETP.GE.AND P2, PT, R9, R12.reuse, PT ;  /* 0x0000000c0900720c */ /* 0x080fe20003f46270 */
[----:B0-----:R-:W-:Y:S01]  /*03d0*/  @!P0 IMAD.WIDE.U32 R2, R7, 0x2, R2 ;  /* 0x0000000207028825 */ /* 0x001fe200078e0002 */
[----:B------:R-:W-:Y:S01]  /*03e0*/  ISETP.GE.AND P3, PT, R5, R12, PT ;  /* 0x0000000c0500720c */ /* 0x000fe20003f66270 */
[----:B------:R-:W-:-:S12]  /*03f0*/  @P0 BRA `(.L_x_838) ;  /* 0x0000000000380947 */ /* 0x000fd80003800000 */
[----:B-----5:R-:W-:Y:S01]  /*0400*/  IMAD.U32 R21, R21, 0x10000, RZ ;  /* 0x0001000015157824 */ /* 0x020fe200078e00ff */
[----:B------:R-:W-:Y:S01]  /*0410*/  HFMA2.MMA R4, -RZ, RZ, 1.875, 0 ;  /* 0x3f800000ff047435 */ /* 0x000fe200000001ff */
[----:B------:R-:W-:Y:S02]  /*0420*/  IMAD.U32 R14, R14, 0x10000, RZ ;  /* 0x000100000e0e7824 */ /* 0x000fe400078e00ff */
[C---:B------:R-:W-:Y:S01]  /*0430*/  FMUL.FTZ R6, |R21|.reuse, -1.4426950216293334961 ;  /* 0xbfb8aa3b15067820 */ /* 0x040fe20000410200 */
[C---:B------:R-:W-:Y:S02]  /*0440*/  FSETP.GEU.FTZ.AND P4, PT, R21.reuse, RZ, PT ;  /* 0x000000ff1500720b */ /* 0x040fe40003f9e000 */
[----:B------:R-:W-:-:S03]  /*0450*/  FSET.BF.LT.FTZ.AND R21, R21, RZ, PT ;  /* 0x000000ff1515720a */ /* 0x000fc60003811000 */
[----:B------:R-:W0:Y:S01]  /*0460*/  MUFU.EX2 R6, R6 ;  /* 0x0000000600067308 */ /* 0x000e220000000800 */
[----:B------:R-:W-:Y:S01]  /*0470*/  FSEL R4, R4, -1, !P4 ;  /* 0xbf80000004047808 */ /* 0x000fe20006000000 */
[----:B0-----:R-:W-:-:S06]  /*0480*/  FADD.FTZ R7, R6, 1 ;  /* 0x3f80000006077421 */ /* 0x001fcc0000010000 */
[----:B------:R-:W0:Y:S02]  /*0490*/  MUFU.RCP R7, R7 ;  /* 0x0000000700077308 */ /* 0x000e240000001000 */
[----:B0-----:R-:W-:-:S04]  /*04a0*/  FMUL.FTZ R8, R6, R7 ;  /* 0x0000000706087220 */ /* 0x001fc80000410000 */
[----:B------:R-:W-:-:S04]  /*04b0*/  FFMA.FTZ R21, -R4, R8, R21 ;  /* 0x0000000804157223 */ /* 0x000fc80000010115 */
[----:B------:R-:W-:-:S05]  /*04c0*/  FMUL.FTZ R4, R14, R21 ;  /* 0x000000150e047220 */ /* 0x000fca0000410000 */
[----:B------:R-:W-:-:S07]  /*04d0*/  F2FP.BF16.F32.PACK_AB R4, RZ, R4 ;  /* 0x00000004ff04723e */ /* 0x000fce00000010ff */
.L_x_838:
[----:B------:R-:W-:Y:S05]  /*04e0*/  BSYNC B0 ;  /* 0x0000000000007941 */ /* 0x000fea0003800000 */
.L_x_837:
[----:B------:R-:W-:Y:S04]  /*04f0*/  BSSY B0, `(.L_x_839) ;  /* 0x0000010000007945 */ /* 0x000fe80003800000 */
[----:B------:R-:W-:Y:S05]  /*0500*/  @P5 BRA `(.L_x_840) ;  /* 0x0000000000385947 */ /* 0x000fea0003800000 */
[----:B-----5:R-:W-:Y:S01]  /*0510*/  SHF.L.U32 R13, R13, 0x10, RZ ;  /* 0x000000100d0d7819 */ /* 0x020fe200000006ff */
[----:B------:R-:W-:Y:S01]  /*0520*/  IMAD.MOV.U32 R6, RZ, RZ, 0x3f800000 ;  /* 0x3f800000ff067424 */ /* 0x000fe200078e00ff */
[----:B------:R-:W-:Y:S02]  /*0530*/  SHF.L.U32 R20, R20, 0x10, RZ ;  /* 0x0000001014147819 */ /* 0x000fe400000006ff */
[C---:B------:R-:W-:Y:S01]  /*0540*/  FSETP.GEU.FTZ.AND P4, PT, R13.reuse, RZ, PT ;  /* 0x000000ff0d00720b */ /* 0x040fe20003f9e000 */
[C---:B------:R-:W-:Y:S01]  /*0550*/  FMUL.FTZ R7, |R13|.reuse, -1.4426950216293334961 ;  /* 0xbfb8aa3b0d077820 */ /* 0x040fe20000410200 */
[----:B------:R-:W-:Y:S02]  /*0560*/  FSET.BF.LT.FTZ.AND R13, R13, RZ, PT ;  /* 0x000000ff0d0d720a */ /* 0x000fe40003811000 */
[----:B------:R-:W-:-:S03]  /*0570*/  FSEL R6, R6, -1, !P4 ;  /* 0xbf80000006067808 */ /* 0x000fc60006000000 */
[----:B------:R-:W0:Y:S02]  /*0580*/  MUFU.EX2 R7, R7 ;  /* 0x0000000700077308 */ /* 0x000e240000000800 */
[----:B0-----:R-:W-:-:S06]  /*0590*/  FADD.FTZ R8, R7, 1 ;  /* 0x3f80000007087421 */ /* 0x001fcc0000010000 */
[----:B------:R-:W0:Y:S02]  /*05a0*/  MUFU.RCP R8, R8 ;  /* 0x0000000800087308 */ /* 0x000e240000001000 */
[----:B0-----:R-:W-:-:S04]  /*05b0*/  FMUL.FTZ R9, R7, R8 ;  /* 0x0000000807097220 */ /* 0x001fc80000410000 */
[----:B------:R-:W-:-:S04]  /*05c0*/  FFMA.FTZ R9, -R6, R9, R13 ;  /* 0x0000000906097223 */ /* 0x000fc8000001010d */
[----:B------:R-:W-:-:S05]  /*05d0*/  FMUL.FTZ R6, R20, R9 ;  /* 0x0000000914067220 */ /* 0x000fca0000410000 */
[----:B------:R-:W-:-:S07]  /*05e0*/  F2FP.BF16.F32.PACK_AB R6, RZ, R6 ;  /* 0x00000006ff06723e */ /* 0x000fce00000010ff */
.L_x_840:
[----:B------:R-:W-:Y:S05]  /*05f0*/  BSYNC B0 ;  /* 0x0000000000007941 */ /* 0x000fea0003800000 */
.L_x_839:
[----:B------:R-:W-:Y:S04]  /*0600*/  BSSY B0, `(.L_x_841) ;  /* 0x0000010000007945 */ /* 0x000fe80003800000 */
[----:B------:R-:W-:Y:S05]  /*0610*/  @P1 BRA `(.L_x_842) ;  /* 0x0000000000381947 */ /* 0x000fea0003800000 */
[----:B-----5:R-:W-:Y:S01]  /*0620*/  IMAD.U32 R19, R19, 0x10000, RZ ;  /* 0x0001000013137824 */ /* 0x020fe200078e00ff */
[----:B------:R-:W-:Y:S01]  /*0630*/  MOV R8, 0x3f800000 ;  /* 0x3f80000000087802 */ /* 0x000fe20000000f00 */
[----:B------:R-:W-:Y:S02]  /*0640*/  IMAD.U32 R18, R18, 0x10000, RZ ;  /* 0x0001000012127824 */ /* 0x000fe400078e00ff */
[C---:B------:R-:W-:Y:S01]  /*0650*/  FMUL.FTZ R7, |R19|.reuse, -1.4426950216293334961 ;  /* 0xbfb8aa3b13077820 */ /* 0x040fe20000410200 */
[C---:B------:R-:W-:Y:S02]  /*0660*/  FSETP.GEU.FTZ.AND P1, PT, R19.reuse, RZ, PT ;  /* 0x000000ff1300720b */ /* 0x040fe40003f3e000 */
[----:B------:R-:W-:Y:S02]  /*0670*/  FSET.BF.LT.FTZ.AND R19, R19, RZ, PT ;  /* 0x000000ff1313720a */ /* 0x000fe40003811000 */
[----:B------:R-:W-:Y:S01]  /*0680*/  FSEL R8, R8, -1, !P1 ;  /* 0xbf80000008087808 */ /* 0x000fe20004800000 */
[----:B------:R-:W0:Y:S02]  /*0690*/  MUFU.EX2 R7, R7 ;  /* 0x0000000700077308 */ /* 0x000e240000000800 */
[----:B0-----:R-:W-:-:S06]  /*06a0*/  FADD.FTZ R9, R7, 1 ;  /* 0x3f80000007097421 */ /* 0x001fcc0000010000 */
[----:B------:R-:W0:Y:S02]  /*06b0*/  MUFU.RCP R10, R9 ;  /* 0x00000009000a7308 */ /* 0x000e240000001000 */
[----:B0-----:R-:W-:-:S04]  /*06c0*/  FMUL.FTZ R10, R7, R10 ;  /* 0x0000000a070a7220 */ /* 0x001fc80000410000 */
[----:B------:R-:W-:-:S04]  /*06d0*/  FFMA.FTZ R19, -R8, R10, R19 ;  /* 0x0000000a08137223 */ /* 0x000fc80000010113 */
[----:B------:R-:W-:-:S05]  /*06e0*/  FMUL.FTZ R18, R18, R19 ;  /* 0x0000001312127220 */ /* 0x000fca0000410000 */
[----:B------:R-:W-:-:S07]  /*06f0*/  F2FP.BF16.F32.PACK_AB R7, RZ, R18 ;  /* 0x00000012ff07723e */ /* 0x000fce00000010ff */
.L_x_842:
[----:B------:R-:W-:Y:S05]  /*0700*/  BSYNC B0 ;  /* 0x0000000000007941 */ /* 0x000fea0003800000 */
.L_x_841:
        /* <DEDUP_REMOVED lines=16> */
.L_x_844:
[----:B------:R-:W-:Y:S05]  /*0810*/  BSYNC B0 ;  /* 0x0000000000007941 */ /* 0x000fea0003800000 */
.L_x_843:
[----:B------:R0:W-:Y:S01]  /*0820*/  @!P0 STG.E.U16 desc[UR4][R2.64], R4 ;  /* 0x0000000402008986 */ /* 0x0001e2000c101504 */
[----:B------:R-:W-:Y:S04]  /*0830*/  BSSY B0, `(.L_x_845) ;  /* 0x000000c000007945 */ /* 0x000fe80003800000 */
[----:B------:R-:W-:Y:S05]  /*0840*/  @P3 BRA `(.L_x_846) ;  /* 0x0000000000283947 */ /* 0x000fea0003800000 */
[----:B------:R-:W1:Y:S01]  /*0850*/  LDC.64 R8, c[0x0][0x218] ;  /* 0x00008600ff087b82 */ /* 0x000e620000000a00 */
[----:B0-----:R-:W-:Y:S01]  /*0860*/  IMAD R3, R0, 0x200, R5 ;  /* 0x0000020000037824 */ /* 0x001fe200078e0205 */
[----:B------:R-:W-:-:S04]  /*0870*/  IADD3 R5, R5, 0x80, RZ ;  /* 0x0000008005057810 */ /* 0x000fc80007ffe0ff */
[----:B------:R-:W-:-:S13]  /*0880*/  ISETP.GE.AND P0, PT, R5, R12, PT ;  /* 0x0000000c0500720c */ /* 0x000fda0003f06270 */
[----:B-----5:R-:W-:Y:S01]  /*0890*/  @!P0 IMAD R13, R0, 0x200, R5 ;  /* 0x00000200000d8824 */ /* 0x020fe200078e0205 */
[----:B------:R-:W-:Y:S01]  /*08a0*/  @!P0 IADD3 R5, R5, 0x80, RZ ;  /* 0x0000008005058810 */ /* 0x000fe20007ffe0ff */
[----:B-1----:R-:W-:-:S04]  /*08b0*/  IMAD.WIDE.U32 R2, R3, 0x2, R8 ;  /* 0x0000000203027825 */ /* 0x002fc800078e0008 */
[----:B------:R-:W-:Y:S01]  /*08c0*/  @!P0 IMAD.WIDE.U32 R8, R13, 0x2, R8 ;  /* 0x000000020d088825 */ /* 0x000fe200078e0008 */
[----:B------:R1:W-:Y:S04]  /*08d0*/  STG.E.U16 desc[UR4][R2.64], R6 ;  /* 0x0000000602007986 */ /* 0x0003e8000c101504 */
[----:B------:R1:W-:Y:S02]  /*08e0*/  @!P0 STG.E.U16 desc[UR4][R8.64], R7 ;  /* 0x0000000708008986 */ /* 0x0003e4000c101504 */
.L_x_846:
[----:B------:R-:W-:Y:S05]  /*08f0*/  BSYNC B0 ;  /* 0x0000000000007941 */ /* 0x000fea0003800000 */
.L_x_845:
[----:B------:R-:W-:-:S13]  /*0900*/  ISETP.GE.AND P0, PT, R5, R12, PT ;  /* 0x0000000c0500720c */ /* 0x000fda0003f06270 */
[----:B------:R-:W-:Y:S05]  /*0910*/  @P0 EXIT ;  /* 0x000000000000094d */ /* 0x000fea0003800000 */
[----:B01----:R-:W0:Y:S01]  /*0920*/  LDC.64 R2, c[0x0][0x218] ;  /* 0x00008600ff027b82 */ /* 0x003e220000000a00 */
[----:B------:R-:W-:-:S04]  /*0930*/  IMAD R5, R0, 0x200, R5 ;  /* 0x0000020000057824 */ /* 0x000fc800078e0205 */
[----:B0-----:R-:W-:-:S05]  /*0940*/  IMAD.WIDE.U32 R2, R5, 0x2, R2 ;  /* 0x0000000205027825 */ /* 0x001fca00078e0002 */
[----:B------:R-:W-:Y:S01]  /*0950*/  STG.E.U16 desc[UR4][R2.64], R11 ;  /* 0x0000000b02007986 */ /* 0x000fe2000c101504 */
[----:B------:R-:W-:Y:S05]  /*0960*/  EXIT ;  /* 0x000000000000794d */ /* 0x000fea0003800000 */
.L_x_847:
        /* <DEDUP_REMOVED lines=9> */
.L_x_7344:


//--------------------- .text._ZN2at6native29vectorized_elementwise_kernelILi2EZZZNS0_62_GLOBAL__N__e6aa1b1b_29_ActivationLogSigmoidKernel_cu_9d16a0dc27log_sigmoid_backward_kernelERNS_14TensorIteratorEENKUlvE_clEvENKUlvE2_clEvEUlN3c108BFloat16ES8_E_St5arrayIPcLm3EEEEviT0_T1_ --------------------------
	.section	.text._ZN2at6native29vectorized_elementwise_kernelILi2EZZZNS0_62_GLOBAL__N__e6aa1b1b_29_ActivationLogSigmoidKernel_cu_9d16a0dc27log_sigmoid_backward_kernelERNS_14TensorIteratorEENKUlvE_clEvENKUlvE2_clEvEUlN3c108BFloat16ES8_E_St5arrayIPcLm3EEEEviT0_T1_,"ax",@progbits
	.align	128
        .global         _ZN2at6native29vectorized_elementwise_kernelILi2EZZZNS0_62_GLOBAL__N__e6aa1b1b_29_ActivationLogSigmoidKernel_cu_9d16a0dc27log_sigmoid_backward_kernelERNS_14TensorIteratorEENKUlvE_clEvENKUlvE2_clEvEUlN3c108BFloat16ES8_E_St5arrayIPcLm3EEEEviT0_T1_
        .type           _ZN2at6native29vectorized_elementwise_kernelILi2EZZZNS0_62_GLOBAL__N__e6aa1b1b_29_ActivationLogSigmoidKernel_cu_9d16a0dc27log_sigmoid_backward_kernelERNS_14TensorIteratorEENKUlvE_clEvENKUlvE2_clEvEUlN3c108BFloat16ES8_E_St5arrayIPcLm3EEEEviT0_T1_,@function
        .size           _ZN2at6native29vectorized_elementwise_kernelILi2EZZZNS0_62_GLOBAL__N__e6aa1b1b_29_ActivationLogSigmoidKernel_cu_9d16a0dc27log_sigmoid_backward_kernelERNS_14TensorIteratorEENKUlvE_clEvENKUlvE2_clEvEUlN3c108BFloat16ES8_E_St5arrayIPcLm3EEEEviT0_T1_,(.L_x_7345 - _ZN2at6native29vectorized_elementwise_kernelILi2EZZZNS0_62_GLOBAL__N__e6aa1b1b_29_ActivationLogSigmoidKernel_cu_9d16a0dc27log_sigmoid_backward_kernelERNS_14TensorIteratorEENKUlvE_clEvENKUlvE2_clEvEUlN3c108BFloat16ES8_E_St5arrayIPcLm3EEEEviT0_T1_)
        .other          _ZN2at6native29vectorized_elementwise_kernelILi2EZZZNS0_62_GLOBAL__N__e6aa1b1b_29_ActivationLogSigmoidKernel_cu_9d16a0dc27log_sigmoid_backward_kernelERNS_14TensorIteratorEENKUlvE_clEvENKUlvE2_clEvEUlN3c108BFloat16ES8_E_St5arrayIPcLm3EEEEviT0_T1_,@"STO_CUDA_ENTRY STV_DEFAULT"
_ZN2at6native29vectorized_elementwise_kernelILi2EZZZNS0_62_GLOBAL__N__e6aa1b1b_29_ActivationLogSigmoidKernel_cu_9d16a0dc27log_sigmoid_backward_kernelERNS_14TensorIteratorEENKUlvE_clEvENKUlvE2_clEvEUlN3c108BFloat16ES8_E_St5arrayIPcLm3EEEEviT0_T1_:
.text._ZN2at6native29vectorized_elementwise_kernelILi2EZZZNS0_62_GLOBAL__N__e6aa1b1b_29_ActivationLogSigmoidKernel_cu_9d16a0dc27log_sigmoid_backward_kernelERNS_14TensorIteratorEENKUlvE_clEvENKUlvE2_clEvEUlN3c108BFloat16ES8_E_St5arrayIPcLm3EEEEviT0_T1_:
[----:B------:R-:W-:Y:S01]  /*0000*/  LDC R1, c[0x0][0x28] ;  /* 0x00000a00ff017b82 */ /* 0x000fe20000000800 */
[----:B------:R-:W0:Y:S01]  /*0010*/  S2R R0, SR_CTAID.X ;  /* 0x0000000000007919 */ /* 0x000e220000002500 */
[----:B------:R-:W-:Y:S01]  /*0020*/  ULDC UR4, c[0x0][0x210] ;  /* 0x0000840000047ab9 */ /* 0x000fe20000000800 */
[----:B0-----:R-:W-:-:S04]  /*0030*/  SHF.L.U32 R0, R0, 0xa, RZ ;  /* 0x0000000a00007819 */ /* 0x001fc800000006ff */
[----:B------:R-:W-:Y:S01]  /*0040*/  IADD3 R2, -R0, UR4, RZ ;  /* 0x0000000400027c10 */ /* 0x000fe2000fffe1ff */
[----:B------:R-:W-:-:S03]  /*0050*/  ULDC.64 UR4, c[0x0][0x208] ;  /* 0x0000820000047ab9 */ /* 0x000fc60000000a00 */
[----:B------:R-:W-:-:S13]  /*0060*/  ISETP.GE.U32.AND P0, PT, R2, 0x400, PT ;  /* 0x000004000200780c */ /* 0x000fda0003f06070 */
[----:B------:R-:W-:Y:S05]  /*0070*/  @!P0 BRA `(.L_x_848) ;  /* 0x0000000800108947 */ /* 0x000fea0003800000 */
[----:B------:R-:W0:Y:S01]  /*0080*/  S2R R4, SR_TID.X ;  /* 0x0000000000047919 */ /* 0x000e220000002100 */
[----:B------:R-:W1:Y:S02]  /*0090*/  LDC.64 R2, c[0x0][0x220] ;  /* 0x00008800ff027b82 */ /* 0x000e640000000a00 */
[----:B-1----:R-:W-:-:S04]  /*00a0*/  IMAD.WIDE R2, R0, 0x2, R2 ;  /* 0x0000000200027825 */ /* 0x002fc800078e0202 */
[----:B0-----:R-:W-:Y:S02]  /*00b0*/  IMAD.WIDE.U32 R16, R4, 0x4, R2 ;  /* 0x0000000404107825 */ /* 0x001fe400078e0002 */
[----:B------:R-:W0:Y:S03]  /*00c0*/  LDC.64 R2, c[0x0][0x228] ;  /* 0x00008a00ff027b82 */ /* 0x000e260000000a00 */
[----:B------:R-:W2:Y:S04]  /*00d0*/  LDG.E R19, desc[UR4][R16.64] ;  /* 0x0000000410137981 */ /* 0x000ea8000c1e1900 */
[----:B------:R-:W3:Y:S04]  /*00e0*/  LDG.E R9, desc[UR4][R16.64+0x200] ;  /* 0x0002000410097981 */ /* 0x000ee8000c1e1900 */
[----:B------:R-:W4:Y:S04]  /*00f0*/  LDG.E R6, desc[UR4][R16.64+0x400] ;  /* 0x0004000410067981 */ /* 0x000f28000c1e1900 */
[----:B------:R-:W5:Y:S01]  /*0100*/  LDG.E R13, desc[UR4][R16.64+0x600] ;  /* 0x00060004100d7981 */ /* 0x000f62000c1e1900 */
[----:B0-----:R-:W-:-:S04]  /*0110*/  IMAD.WIDE R2, R0, 0x2, R2 ;  /* 0x0000000200027825 */ /* 0x001fc800078e0202 */
[----:B------:R-:W-:-:S05]  /*0120*/  IMAD.WIDE.U32 R22, R4, 0x4, R2 ;  /* 0x0000000404167825 */ /* 0x000fca00078e0002 */
[----:B------:R-:W5:Y:S04]  /*0130*/  LDG.E R2, desc[UR4][R22.64] ;  /* 0x0000000416027981 */ /* 0x000f68000c1e1900 */
[----:B------:R-:W5:Y:S04]  /*0140*/  LDG.E R15, desc[UR4][R22.64+0x200] ;  /* 0x00020004160f7981 */ /* 0x000f68000c1e1900 */
[----:B------:R-:W5:Y:S04]  /*0150*/  LDG.E R8, desc[UR4][R22.64+0x400] ;  /* 0x0004000416087981 */ /* 0x000f68000c1e1900 */
[----:B------:R0:W5:Y:S01]  /*0160*/  LDG.E R7, desc[UR4][R22.64+0x600] ;  /* 0x0006000416077981 */ /* 0x000162000c1e1900 */
[C---:B--2---:R-:W-:Y:S01]  /*0170*/  IMAD.U32 R10, R19.reuse, 0x10000, RZ ;  /* 0x00010000130a7824 */ /* 0x044fe200078e00ff */
[----:B------:R-:W-:-:S03]  /*0180*/  PRMT R19, R19, 0x7632, R19 ;  /* 0x0000763213137816 */ /* 0x000fc60000000013 */
[----:B------:R-:W-:Y:S01]  /*0190*/  FMUL.FTZ R5, |R10|, -1.4426950216293334961 ;  /* 0xbfb8aa3b0a057820 */ /* 0x000fe20000410200 */
[----:B---3--:R-:W-:Y:S02]  /*01a0*/  SHF.L.U32 R20, R9, 0x10, RZ ;  /* 0x0000001009147819 */ /* 0x008fe400000006ff */
[----:B------:R-:W-:Y:S01]  /*01b0*/  SHF.L.U32 R19, R19, 0x10, RZ ;  /* 0x0000001013137819 */ /* 0x000fe200000006ff */
[----:B----4-:R-:W-:Y:S01]  /*01c0*/  IMAD.U32 R12, R6, 0x10000, RZ ;  /* 0x00010000060c7824 */ /* 0x010fe200078e00ff */
[----:B------:R-:W-:Y:S01]  /*01d0*/  PRMT R3, R9, 0x7632, R3 ;  /* 0x0000763209037816 */ /* 0x000fe20000000003 */
[----:B------:R-:W1:Y:S01]  /*01e0*/  MUFU.EX2 R5, R5 ;  /* 0x0000000500057308 */ /* 0x000e620000000800 */
[----:B------:R-:W-:Y:S01]  /*01f0*/  FMUL.FTZ R21, |R20|, -1.4426950216293334961 ;  /* 0xbfb8aa3b14157820 */ /* 0x000fe20000410200 */
[----:B0-----:R-:W-:Y:S01]  /*0200*/  FMUL.FTZ R22, |R19|, -1.4426950216293334961 ;  /* 0xbfb8aa3b13167820 */ /* 0x001fe20000410200 */
[----:B------:R-:W-:Y:S01]  /*0210*/  PRMT R6, R6, 0x7632, R6 ;  /* 0x0000763206067816 */ /* 0x000fe20000000006 */
[----:B------:R-:W-:Y:S01]  /*0220*/  IMAD.U32 R3, R3, 0x10000, RZ ;  /* 0x0001000003037824 */ /* 0x000fe200078e00ff */
[----:B------:R-:W-:Y:S01]  /*0230*/  FSETP.GEU.FTZ.AND P0, PT, R10, RZ, PT ;  /* 0x000000ff0a00720b */ /* 0x000fe20003f1e000 */
[----:B------:R-:W-:Y:S01]  /*0240*/  FMUL.FTZ R14, |R12|, -1.4426950216293334961 ;  /* 0xbfb8aa3b0c0e7820 */ /* 0x000fe20000410200 */
[----:B-----5:R-:W-:Y:S01]  /*0250*/  SHF.L.U32 R9, R13, 0x10, RZ ;  /* 0x000000100d097819 */ /* 0x020fe200000006ff */
[----:B------:R-:W-:Y:S01]  /*0260*/  FMUL.FTZ R18, |R3|, -1.4426950216293334961 ;  /* 0xbfb8aa3b03127820 */ /* 0x000fe20000410200 */
[----:B------:R-:W0:Y:S01]  /*0270*/  MUFU.EX2 R21, R21 ;  /* 0x0000001500157308 */ /* 0x000e220000000800 */
[----:B------:R-:W-:-:S02]  /*0280*/  FSETP.GEU.FTZ.AND P1, PT, R20, RZ, PT ;  /* 0x000000ff1400720b */ /* 0x000fc40003f3e000 */
[C---:B------:R-:W-:Y:S01]  /*0290*/  FMUL.FTZ R26, |R9|.reuse, -1.4426950216293334961 ;  /* 0xbfb8aa3b091a7820 */ /* 0x040fe20000410200 */
[C---:B------:R-:W-:Y:S02]  /*02a0*/  FSETP.GEU.FTZ.AND P2, PT, R9.reuse, RZ, PT ;  /* 0x000000ff0900720b */ /* 0x040fe40003f5e000 */
[----:B------:R-:W-:Y:S02]  /*02b0*/  FSET.BF.LT.FTZ.AND R9, R9, RZ, PT ;  /* 0x000000ff0909720a */ /* 0x000fe40003811000 */
[----:B------:R-:W2:Y:S01]  /*02c0*/  MUFU.EX2 R22, R22 ;  /* 0x0000001600167308 */ /* 0x000ea20000000800 */
[----:B-1----:R-:W-:-:S07]  /*02d0*/  FADD.FTZ R11, R5, 1 ;  /* 0x3f800000050b7421 */ /* 0x002fce0000010000 */
[----:B------:R-:W1:Y:S01]  /*02e0*/  MUFU.EX2 R18, R18 ;  /* 0x0000001200127308 */ /* 0x000e620000000800 */
[----:B0-----:R-:W-:-:S07]  /*02f0*/  FADD.FTZ R16, R21, 1 ;  /* 0x3f80000015107421 */ /* 0x001fce0000010000 */
[----:B------:R-:W0:Y:S01]  /*0300*/  MUFU.RCP R24, R11 ;  /* 0x0000000b00187308 */ /* 0x000e220000001000 */
[----:B--2---:R-:W-:-:S07]  /*0310*/  FADD.FTZ R25, R22, 1 ;  /* 0x3f80000016197421 */ /* 0x004fce0000010000 */
[----:B------:R-:W2:Y:S01]  /*0320*/  MUFU.RCP R16, R16 ;  /* 0x0000001000107308 */ /* 0x000ea20000001000 */
[----:B-1----:R-:W-:-:S07]  /*0330*/  FADD.FTZ R23, R18, 1 ;  /* 0x3f80000012177421 */ /* 0x002fce0000010000 */
[----:B------:R-:W1:Y:S01]  /*0340*/  MUFU.RCP R25, R25 ;  /* 0x0000001900197308 */ /* 0x000e620000001000 */
[----:B0-----:R-:W-:Y:S01]  /*0350*/  FMUL.FTZ R17, R5, R24 ;  /* 0x0000001805117220 */ /* 0x001fe20000410000 */
[----:B------:R-:W-:Y:S01]  /*0360*/  FSET.BF.LT.FTZ.AND R24, R10, RZ, PT ;  /* 0x000000ff0a18720a */ /* 0x000fe20003811000 */
[----:B------:R-:W-:Y:S01]  /*0370*/  IMAD.MOV.U32 R5, RZ, RZ, 0x3f800000 ;  /* 0x3f800000ff057424 */ /* 0x000fe200078e00ff */
[----:B------:R-:W-:Y:S02]  /*0380*/  SHF.L.U32 R10, R6, 0x10, RZ ;  /* 0x00000010060a7819 */ /* 0x000fe400000006ff */
[----:B------:R-:W-:Y:S02]  /*0390*/  PRMT R6, R13, 0x7632, R6 ;  /* 0x000076320d067816 */ /* 0x000fe40000000006 */
[----:B------:R-:W0:Y:S01]  /*03a0*/  MUFU.RCP R23, R23 ;  /* 0x0000001700177308 */ /* 0x000e220000001000 */
[----:B------:R-:W-:Y:S01]  /*03b0*/  FMUL.FTZ R13, |R10|, -1.4426950216293334961 ;  /* 0xbfb8aa3b0a0d7820 */ /* 0x000fe20000410200 */
[----:B------:R-:W-:Y:S01]  /*03c0*/  FSEL R27, R5, -1, !P0 ;  /* 0xbf800000051b7808 */ /* 0x000fe20004000000 */
[----:B------:R-:W-:Y:S01]  /*03d0*/  IMAD.U32 R6, R6, 0x10000, RZ ;  /* 0x0001000006067824 */ /* 0x000fe200078e00ff */
[----:B------:R-:W-:Y:S01]  /*03e0*/  FSETP.GEU.FTZ.AND P0, PT, R19, RZ, PT ;  /* 0x000000ff1300720b */ /* 0x000fe20003f1e000 */
[----:B--2---:R-:W-:Y:S01]  /*03f0*/  FMUL.FTZ R21, R21, R16 ;  /* 0x0000001015157220 */ /* 0x004fe20000410000 */
[----:B------:R-:W-:Y:S01]  /*0400*/  FSET.BF.LT.FTZ.AND R19, R19, RZ, PT ;  /* 0x000000ff1313720a */ /* 0x000fe20003811000 */
[----:B------:R-:W-:Y:S01]  /*0410*/  FFMA.FTZ R17, -R27, R17, R24 ;  /* 0x000000111b117223 */ /* 0x000fe20000010118 */
[----:B------:R-:W2:Y:S01]  /*0420*/  MUFU.EX2 R14, R14 ;  /* 0x0000000e000e7308 */ /* 0x000ea20000000800 */
[----:B-1----:R-:W-:Y:S01]  /*0430*/  FMUL.FTZ R24, R22, R25 ;  /* 0x0000001916187220 */ /* 0x002fe20000410000 */
[----:B------:R-:W-:Y:S01]  /*0440*/  FMUL.FTZ R16, |R6|, -1.4426950216293334961 ;  /* 0xbfb8aa3b06107820 */ /* 0x000fe20000410200 */
[----:B------:R-:W-:-:S02]  /*0450*/  FSET.BF.LT.FTZ.AND R22, R20, RZ, PT ;  /* 0x000000ff1416720a */ /* 0x000fc40003811000 */
[C---:B------:R-:W-:Y:S02]  /*0460*/  FSEL R20, R5.reuse, -1, !P0 ;  /* 0xbf80000005147808 */ /* 0x040fe40004000000 */
[----:B------:R-:W-:Y:S01]  /*0470*/  FSEL R25, R5, -1, !P1 ;  /* 0xbf80000005197808 */ /* 0x000fe20004800000 */
[----:B------:R-:W1:Y:S01]  /*0480*/  MUFU.EX2 R13, R13 ;  /* 0x0000000d000d7308 */ /* 0x000e620000000800 */
[----:B0-----:R-:W-:Y:S01]  /*0490*/  FMUL.FTZ R23, R18, R23 ;  /* 0x0000001712177220 */ /* 0x001fe20000410000 */
[----:B------:R-:W-:Y:S01]  /*04a0*/  PRMT R18, R2, 0x7632, R18 ;  /* 0x0000763202127816 */ /* 0x000fe20000000012 */
[----:B------:R-:W-:Y:S01]  /*04b0*/  FFMA.FTZ R24, -R20, R24, R19 ;  /* 0x0000001814187223 */ /* 0x000fe20000010113 */
[----:B------:R-:W-:Y:S01]  /*04c0*/  FSETP.GEU.FTZ.AND P0, PT, R3, RZ, PT ;  /* 0x000000ff0300720b */ /* 0x000fe20003f1e000 */
[----:B------:R-:W-:Y:S01]  /*04d0*/  FFMA.FTZ R20, -R25, R21, R22 ;  /* 0x0000001519147223 */ /* 0x000fe20000010116 */
[----:B------:R-:W-:Y:S01]  /*04e0*/  FSET.BF.LT.FTZ.AND R21, R3, RZ, PT ;  /* 0x000000ff0315720a */ /* 0x000fe20003811000 */
[----:B------:R-:W-:Y:S01]  /*04f0*/  IMAD.U32 R3, R18, 0x10000, RZ ;  /* 0x0001000012037824 */ /* 0x000fe200078e00ff */
[----:B------:R0:W3:Y:S01]  /*0500*/  MUFU.EX2 R11, R26 ;  /* 0x0000001a000b7308 */ /* 0x0000e20000000800 */
[----:B------:R-:W-:Y:S01]  /*0510*/  SHF.L.U32 R2, R2, 0x10, RZ ;  /* 0x0000001002027819 */ /* 0x000fe200000006ff */
[----:B--2---:R-:W-:Y:S01]  /*0520*/  FADD.FTZ R19, R14, 1 ;  /* 0x3f8000000e137421 */ /* 0x004fe20000010000 */
[----:B------:R-:W-:Y:S01]  /*0530*/  FMUL.FTZ R18, R3, R24 ;  /* 0x0000001803127220 */ /* 0x000fe20000410000 */
[----:B------:R-:W-:-:S02]  /*0540*/  FSETP.GEU.FTZ.AND P1, PT, R10, RZ, PT ;  /* 0x000000ff0a00720b */ /* 0x000fc40003f3e000 */
[----:B------:R-:W-:Y:S02]  /*0550*/  FMUL.FTZ R17, R2, R17 ;  /* 0x0000001102117220 */ /* 0x000fe40000410000 */
[----:B------:R-:W2:Y:S01]  /*0560*/  MUFU.EX2 R16, R16 ;  /* 0x0000001000107308 */ /* 0x000ea20000000800 */
[----:B0-----:R-:W-:Y:S01]  /*0570*/  FSEL R26, R5, -1, !P0 ;  /* 0xbf800000051a7808 */ /* 0x001fe20004000000 */
[----:B-1----:R-:W-:Y:S01]  /*0580*/  FADD.FTZ R22, R13, 1 ;  /* 0x3f8000000d167421 */ /* 0x002fe20000010000 */
[----:B------:R-:W0:Y:S01]  /*0590*/  LDC.64 R2, c[0x0][0x218] ;  /* 0x00008600ff027b82 */ /* 0x000e220000000a00 */
[----:B------:R-:W-:Y:S02]  /*05a0*/  FSETP.GEU.FTZ.AND P0, PT, R12, RZ, PT ;  /* 0x000000ff0c00720b */ /* 0x000fe40003f1e000 */
[----:B------:R-:W-:Y:S01]  /*05b0*/  FFMA.FTZ R21, -R26, R23, R21 ;  /* 0x000000171a157223 */ /* 0x000fe20000010115 */
[----:B------:R-:W-:Y:S01]  /*05c0*/  PRMT R23, R15, 0x7632, R23 ;  /* 0x000076320f177816 */ /* 0x000fe20000000017 */
[----:B------:R-:W1:Y:S01]  /*05d0*/  MUFU.RCP R19, R19 ;  /* 0x0000001300137308 */ /* 0x000e620000001000 */
[----:B---3--:R-:W-:Y:S01]  /*05e0*/  FADD.FTZ R24, R11, 1 ;  /* 0x3f8000000b187421 */ /* 0x008fe20000010000 */
[----:B------:R-:W-:-:S02]  /*05f0*/  SHF.L.U32 R15, R15, 0x10, RZ ;  /* 0x000000100f0f7819 */ /* 0x000fc400000006ff */
[----:B------:R-:W-:Y:S01]  /*0600*/  IMAD.U32 R26, R23, 0x10000, RZ ;  /* 0x00010000171a7824 */ /* 0x000fe200078e00ff */
[----:B------:R-:W-:Y:S02]  /*0610*/  FSET.BF.LT.FTZ.AND R23, R10, RZ, PT ;  /* 0x000000ff0a17720a */ /* 0x000fe40003811000 */
[----:B------:R-:W-:Y:S01]  /*0620*/  FMUL.FTZ R15, R15, R20 ;  /* 0x000000140f0f7220 */ /* 0x000fe20000410000 */
[----:B------:R-:W3:Y:S01]  /*0630*/  MUFU.RCP R22, R22 ;  /* 0x0000001600167308 */ /* 0x000ee20000001000 */
[----:B--2---:R-:W-:Y:S01]  /*0640*/  FADD.FTZ R25, R16, 1 ;  /* 0x3f80000010197421 */ /* 0x004fe20000010000 */
[----:B------:R-:W-:Y:S01]  /*0650*/  FMUL.FTZ R20, R26, R21 ;  /* 0x000000151a147220 */ /* 0x000fe20000410000 */
[----:B------:R-:W-:Y:S02]  /*0660*/  FSET.BF.LT.FTZ.AND R12, R12, RZ, PT ;  /* 0x000000ff0c0c720a */ /* 0x000fe40003811000 */
[C---:B------:R-:W-:Y:S02]  /*0670*/  FSEL R10, R5.reuse, -1, !P1 ;  /* 0xbf800000050a7808 */ /* 0x040fe40004800000 */
[----:B------:R-:W-:Y:S01]  /*0680*/  F2FP.BF16.F32.PACK_AB R17, R18, R17 ;  /* 0x000000111211723e */ /* 0x000fe200000010ff */
[----:B------:R-:W2:Y:S01]  /*0690*/  MUFU.RCP R24, R24 ;  /* 0x0000001800187308 */ /* 0x000ea20000001000 */
[----:B-1----:R-:W-:Y:S01]  /*06a0*/  FMUL.FTZ R19, R14, R19 ;  /* 0x000000130e137220 */ /* 0x002fe20000410000 */
[----:B------:R-:W-:Y:S01]  /*06b0*/  FSEL R14, R5, -1, !P2 ;  /* 0xbf800000050e7808 */ /* 0x000fe20005000000 */
[----:B0-----:R-:W-:Y:S01]  /*06c0*/  IMAD.WIDE.U32 R2, R0, 0x2, R2 ;  /* 0x0000000200027825 */ /* 0x001fe200078e0002 */
[----:B------:R-:W-:-:S02]  /*06d0*/  PRMT R0, R8, 0x7632, R0 ;  /* 0x0000763208007816 */ /* 0x000fc40000000000 */
[----:B------:R-:W-:Y:S02]  /*06e0*/  SHF.L.U32 R8, R8, 0x10, RZ ;  /* 0x0000001008087819 */ /* 0x000fe400000006ff */
[----:B------:R-:W0:Y:S01]  /*06f0*/  MUFU.RCP R21, R25 ;  /* 0x0000001900157308 */ /* 0x000e220000001000 */
[----:B---3--:R-:W-:Y:S01]  /*0700*/  FMUL.FTZ R22, R13, R22 ;  /* 0x000000160d167220 */ /* 0x008fe20000410000 */
[----:B------:R-:W-:Y:S01]  /*0710*/  FSEL R13, R5, -1, !P0 ;  /* 0xbf800000050d7808 */ /* 0x000fe20004000000 */
[----:B------:R-:W-:Y:S01]  /*0720*/  IMAD.WIDE R2, R4, 0x4, R2 ;  /* 0x0000000404027825 */ /* 0x000fe200078e0202 */
[----:B------:R-:W-:-:S03]  /*0730*/  FSETP.GEU.FTZ.AND P0, PT, R6, RZ, PT ;  /* 0x000000ff0600720b */ /* 0x000fc60003f1e000 */
[----:B------:R-:W-:Y:S01]  /*0740*/  FFMA.FTZ R22, -R10, R22, R23 ;  /* 0x000000160a167223 */ /* 0x000fe20000010117 */
[----:B------:R-:W-:Y:S01]  /*0750*/  FSET.BF.LT.FTZ.AND R6, R6, RZ, PT ;  /* 0x000000ff0606720a */ /* 0x000fe20003811000 */
[----:B------:R-:W-:Y:S01]  /*0760*/  FFMA.FTZ R19, -R13, R19, R12 ;  /* 0x000000130d137223 */ /* 0x000fe2000001010c */
[----:B------:R-:W-:Y:S01]  /*0770*/  F2FP.BF16.F32.PACK_AB R15, R20, R15 ;  /* 0x0000000f140f723e */ /* 0x000fe200000010ff */
[----:B--2---:R-:W-:Y:S01]  /*0780*/  FMUL.FTZ R24, R11, R24 ;  /* 0x000000180b187220 */ /* 0x004fe20000410000 */
[----:B------:R-:W-:Y:S01]  /*0790*/  FSEL R11, R5, -1, !P0 ;  /* 0xbf800000050b7808 */ /* 0x000fe20004000000 */
[----:B------:R-:W-:Y:S02]  /*07a0*/  IMAD.U32 R5, R0, 0x10000, RZ ;  /* 0x0001000000057824 */ /* 0x000fe400078e00ff */
[----:B------:R-:W-:Y:S01]  /*07b0*/  FMUL.FTZ R8, R8, R19 ;  /* 0x0000001308087220 */ /* 0x000fe20000410000 */
[--C-:B------:R-:W-:Y:S01]  /*07c0*/  FFMA.FTZ R14, -R14, R24, R9.reuse ;  /* 0x000000180e0e7223 */ /* 0x100fe20000010109 */
[----:B------:R-:W-:Y:S01]  /*07d0*/  PRMT R9, R7, 0x7632, R9 ;  /* 0x0000763207097816 */ /* 0x000fe20000000009 */
[----:B------:R-:W-:Y:S01]  /*07e0*/  FMUL.FTZ R5, R5, R22 ;  /* 0x0000001605057220 */ /* 0x000fe20000410000 */
[----:B------:R-:W-:Y:S01]  /*07f0*/  SHF.L.U32 R7, R7, 0x10, RZ ;  /* 0x0000001007077819 */ /* 0x000fe200000006ff */
[----:B0-----:R-:W-:Y:S01]  /*0800*/  FMUL.FTZ R21, R16, R21 ;  /* 0x0000001510157220 */ /* 0x001fe20000410000 */
[----:B------:R-:W-:Y:S01]  /*0810*/  STG.E desc[UR4][R2.64], R17 ;  /* 0x0000001102007986 */ /* 0x000fe2000c101904 */
[----:B------:R-:W-:Y:S01]  /*0820*/  IMAD.U32 R9, R9, 0x10000, RZ ;  /* 0x0001000009097824 */ /* 0x000fe200078e00ff */
[----:B------:R-:W-:Y:S01]  /*0830*/  F2FP.BF16.F32.PACK_AB R5, R5, R8 ;  /* 0x000000080505723e */ /* 0x000fe200000010ff */
[----:B------:R-:W-:Y:S01]  /*0840*/  FFMA.FTZ R6, -R11, R21, R6 ;  /* 0x000000150b067223 */ /* 0x000fe20000010106 */
[----:B------:R-:W-:Y:S01]  /*0850*/  FMUL.FTZ R7, R7, R14 ;  /* 0x0000000e07077220 */ /* 0x000fe20000410000 */
[----:B------:R-:W-:Y:S02]  /*0860*/  STG.E desc[UR4][R2.64+0x200], R15 ;  /* 0x0002000f02007986 */ /* 0x000fe4000c101904 */
[----:B------:R-:W-:-:S02]  /*0870*/  FMUL.FTZ R6, R9, R6 ;  /* 0x0000000609067220 */ /* 0x000fc40000410000 */
[----:B------:R-:W-:Y:S03]  /*0880*/  STG.E desc[UR4][R2.64+0x400], R5 ;  /* 0x0004000502007986 */ /* 0x000fe6000c101904 */
[----:B------:R-:W-:-:S05]  /*0890*/  F2FP.BF16.F32.PACK_AB R7, R6, R7 ;  /* 0x000000070607723e */ /* 0x000fca00000010ff */
[----:B------:R-:W-:Y:S01]  /*08a0*/  STG.E desc[UR4][R2.64+0x600], R7 ;  /* 0x0006000702007986 */ /* 0x000fe2000c101904 */
[----:B------:R-:W-:Y:S05]  /*08b0*/  EXIT ;  /* 0x000000000000794d */ /* 0x000fea0003800000 */
.L_x_848:
[----:B------:R-:W0:Y:S02]  /*08c0*/  S2R R3, SR_TID.X ;  /* 0x0000000000037919 */ /* 0x000e240000002100 */
[----:B0-----:R-:W-:Y:S02]  /*08d0*/  ISETP.GE.AND P0, PT, R3, R2, PT ;  /* 0x000000020300720c */ /* 0x001fe40003f06270 */
[----:B------:R-:W-:-:S11]  /*08e0*/  MOV R23, R3 ;  /* 0x0000000300177202 */ /* 0x000fd60000000f00 */
[----:B------:R-:W-:Y:S01]  /*08f0*/  @!P0 IMAD.IADD R22, R0, 0x1, R23 ;  /* 0x0000000100168824 */ /* 0x000fe200078e0217 */
[----:B------:R-:W-:-:S04]  /*0900*/  @!P0 IADD3 R23, R23, 0x80, RZ ;  /* 0x0000008017178810 */ /* 0x000fc80007ffe0ff */
[----:B------:R-:W-:-:S13]  /*0910*/  ISETP.GE.AND P1, PT, R23, R2, PT ;  /* 0x000000021700720c */ /* 0x000fda0003f26270 */
[----:B------:R-:W-:Y:S01]  /*0920*/  @!P1 IMAD.IADD R25, R0, 0x1, R23 ;  /* 0x0000000100199824 */ /* 0x000fe200078e0217 */
[----:B------:R-:W-:Y:S01]  /*0930*/  @!P1 IADD3 R23, R23, 0x80, RZ ;  /* 0x0000008017179810 */ /* 0x000fe20007ffe0ff */
[----:B------:R-:W0:Y:S03]  /*0940*/  @!P1 LDC.64 R20, c[0x0][0x220] ;  /* 0x00008800ff149b82 */ /* 0x000e260000000a00 */
[----:B------:R-:W-:-:S05]  /*0950*/  ISETP.GE.AND P2, PT, R23, R2, PT ;  /* 0x000000021700720c */ /* 0x000fca0003f46270 */
[----:B------:R-:W1:Y:S08]  /*0960*/  @!P1 LDC.64 R4, c[0x0][0x228] ;  /* 0x00008a00ff049b82 */ /* 0x000e700000000a00 */
[----:B------:R-:W-:Y:S01]  /*0970*/  @!P2 IMAD.IADD R7, R0, 0x1, R23 ;  /* 0x000000010007a824 */ /* 0x000fe200078e0217 */
[----:B------:R-:W-:Y:S01]  /*0980*/  @!P2 IADD3 R23, R23, 0x80, RZ ;  /* 0x000000801717a810 */ /* 0x000fe20007ffe0ff */
[----:B------:R-:W2:Y:S03]  /*0990*/  @!P2 LDC.64 R18, c[0x0][0x220] ;  /* 0x00008800ff12ab82 */ /* 0x000ea60000000a00 */
[----:B------:R-:W-:Y:S01]  /*09a0*/  ISETP.GE.AND P3, PT, R23, R2, PT ;  /* 0x000000021700720c */ /* 0x000fe20003f66270 */
[----:B0-----:R-:W-:-:S04]  /*09b0*/  @!P1 IMAD.WIDE.U32 R20, R25, 0x2, R20 ;  /* 0x0000000219149825 */ /* 0x001fc800078e0014 */
[----:B------:R-:W0:Y:S01]  /*09c0*/  @!P2 LDC.64 R16, c[0x0][0x228] ;  /* 0x00008a00ff10ab82 */ /* 0x000e220000000a00 */
[----:B-1----:R-:W-:Y:S01]  /*09d0*/  @!P1 IMAD.WIDE.U32 R24, R25, 0x2, R4 ;  /* 0x0000000219189825 */ /* 0x002fe200078e0004 */
[----:B------:R-:W-:-:S06]  /*09e0*/  PRMT R4, RZ, 0x7610, R4 ;  /* 0x00007610ff047816 */ /* 0x000fcc0000000004 */
[----:B------:R-:W1:Y:S01]  /*09f0*/  @!P3 LDC.64 R26, c[0x0][0x220] ;  /* 0x00008800ff1abb82 */ /* 0x000e620000000a00 */
[----:B------:R-:W-:Y:S01]  /*0a00*/  PRMT R5, RZ, 0x7610, R5 ;  /* 0x00007610ff057816 */ /* 0x000fe20000000005 */
[----:B------:R-:W-:Y:S01]  /*0a10*/  @!P3 IMAD.IADD R9, R0, 0x1, R23 ;  /* 0x000000010009b824 */ /* 0x000fe200078e0217 */
[----:B------:R-:W-:Y:S01]  /*0a20*/  @!P3 IADD3 R23, R23, 0x80, RZ ;  /* 0x000000801717b810 */ /* 0x000fe20007ffe0ff */
[----:B------:R-:W5:Y:S03]  /*0a30*/  @!P1 LDG.E.U16 R4, desc[UR4][R20.64] ;  /* 0x0000000414049981 */ /* 0x000f66000c1e1500 */
[----:B------:R-:W-:Y:S01]  /*0a40*/  ISETP.GE.AND P4, PT, R23, R2, PT ;  /* 0x000000021700720c */ /* 0x000fe20003f86270 */
[C---:B--2---:R-:W-:Y:S01]  /*0a50*/  @!P2 IMAD.WIDE.U32 R18, R7.reuse, 0x2, R18 ;  /* 0x000000020712a825 */ /* 0x044fe200078e0012 */
[----:B------:R2:W5:Y:S01]  /*0a60*/  @!P1 LDG.E.U16 R5, desc[UR4][R24.64] ;  /* 0x0000000418059981 */ /* 0x000562000c1e1500 */
[----:B------:R-:W-:Y:S01]  /*0a70*/  PRMT R6, RZ, 0x7610, R6 ;  /* 0x00007610ff067816 */ /* 0x000fe20000000006 */
[----:B------:R-:W3:Y:S01]  /*0a80*/  @!P3 LDC.64 R14, c[0x0][0x228] ;  /* 0x00008a00ff0ebb82 */ /* 0x000ee20000000a00 */
[----:B0-----:R-:W-:-:S08]  /*0a90*/  @!P2 IMAD.WIDE.U32 R16, R7, 0x2, R16 ;  /* 0x000000020710a825 */ /* 0x001fd000078e0010 */
[----:B------:R-:W-:Y:S01]  /*0aa0*/  @!P4 IMAD.IADD R11, R0, 0x1, R23 ;  /* 0x00000001000bc824 */ /* 0x000fe200078e0217 */
[----:B------:R-:W-:Y:S01]  /*0ab0*/  @!P4 IADD3 R23, R23, 0x80, RZ ;  /* 0x000000801717c810 */ /* 0x000fe20007ffe0ff */
[----:B------:R-:W0:Y:S01]  /*0ac0*/  @!P4 LDC.64 R12, c[0x0][0x220] ;  /* 0x00008800ff0ccb82 */ /* 0x000e220000000a00 */
[----:B------:R4:W5:Y:S02]  /*0ad0*/  @!P2 LDG.E.U16 R6, desc[UR4][R18.64] ;  /* 0x000000041206a981 */ /* 0x000964000c1e1500 */
[----:B------:R-:W-:Y:S02]  /*0ae0*/  ISETP.GE.AND P1, PT, R23, R2, PT ;  /* 0x000000021700720c */ /* 0x000fe40003f26270 */
[----:B------:R-:W-:-:S03]  /*0af0*/  PRMT R7, RZ, 0x7610, R7 ;  /* 0x00007610ff077816 */ /* 0x000fc60000000007 */
[----:B--2---:R-:W2:Y:S03]  /*0b00*/  @!P4 LDC.64 R24, c[0x0][0x228] ;  /* 0x00008a00ff18cb82 */ /* 0x004ea60000000a00 */
[----:B------:R1:W5:Y:S05]  /*0b10*/  @!P2 LDG.E.U16 R7, desc[UR4][R16.64] ;  /* 0x000000041007a981 */ /* 0x00036a000c1e1500 */
[----:B----4-:R-:W-:Y:S01]  /*0b20*/  @!P1 IMAD.IADD R19, R0, 0x1, R23 ;  /* 0x0000000100139824 */ /* 0x010fe200078e0217 */
[----:B------:R-:W-:Y:S01]  /*0b30*/  @!P1 IADD3 R23, R23, 0x80, RZ ;  /* 0x0000008017179810 */ /* 0x000fe20007ffe0ff */
[----:B------:R-:W4:Y:S03]  /*0b40*/  @!P1 LDC.64 R20, c[0x0][0x220] ;  /* 0x00008800ff149b82 */ /* 0x000f260000000a00 */
[----:B------:R-:W-:-:S02]  /*0b50*/  ISETP.GE.AND P2, PT, R23, R2, PT ;  /* 0x000000021700720c */ /* 0x000fc40003f46270 */
[----:B------:R-:W-:Y:S01]  /*0b60*/  PRMT R10, RZ, 0x7610, R10 ;  /* 0x00007610ff0a7816 */ /* 0x000fe2000000000a */
[----:B0-----:R-:W-:Y:S02]  /*0b70*/  @!P4 IMAD.WIDE.U32 R12, R11, 0x2, R12 ;  /* 0x000000020b0cc825 */ /* 0x001fe400078e000c */
[----:B-1----:R-:W0:Y:S03]  /*0b80*/  @!P1 LDC.64 R16, c[0x0][0x228] ;  /* 0x00008a00ff109b82 */ /* 0x002e260000000a00 */
[----:B------:R1:W5:Y:S05]  /*0b90*/  @!P4 LDG.E.U16 R10, desc[UR4][R12.64] ;  /* 0x000000040c0ac981 */ /* 0x00036a000c1e1500 */
[----:B-1----:R-:W1:Y:S01]  /*0ba0*/  @!P2 LDC.64 R12, c[0x0][0x220] ;  /* 0x00008800ff0cab82 */ /* 0x002e620000000a00 */
[----:B------:R-:W-:Y:S01]  /*0bb0*/  PRMT R8, RZ, 0x7610, R8 ;  /* 0x00007610ff087816 */ /* 0x000fe20000000008 */
[----:B------:R-:W-:-:S04]  /*0bc0*/  @!P3 IMAD.WIDE.U32 R26, R9, 0x2, R26 ;  /* 0x00000002091ab825 */ /* 0x000fc800078e001a */
[----:B--2---:R-:W-:Y:S01]  /*0bd0*/  @!P4 IMAD.WIDE.U32 R24, R11, 0x2, R24 ;  /* 0x000000020b18c825 */ /* 0x004fe200078e0018 */
[----:B------:R-:W-:Y:S01]  /*0be0*/  PRMT R11, RZ, 0x7610, R11 ;  /* 0x00007610ff0b7816 */ /* 0x000fe2000000000b */
[----:B------:R2:W5:Y:S02]  /*0bf0*/  @!P3 LDG.E.U16 R8, desc[UR4][R26.64] ;  /* 0x000000041a08b981 */ /* 0x000564000c1e1500 */
[----:B---3--:R-:W-:Y:S01]  /*0c00*/  @!P3 IMAD.WIDE.U32 R14, R9, 0x2, R14 ;  /* 0x00000002090eb825 */ /* 0x008fe200078e000e */
[----:B------:R-:W-:Y:S02]  /*0c10*/  PRMT R9, RZ, 0x7610, R9 ;  /* 0x00007610ff097816 */ /* 0x000fe40000000009 */
[----:B------:R3:W5:Y:S04]  /*0c20*/  @!P4 LDG.E.U16 R11, desc[UR4][R24.64] ;  /* 0x00000004180bc981 */ /* 0x000768000c1e1500 */
[----:B------:R4:W5:Y:S01]  /*0c30*/  @!P3 LDG.E.U16 R9, desc[UR4][R14.64] ;  /* 0x000000040e09b981 */ /* 0x000962000c1e1500 */
[----:B--2---:R-:W-:Y:S01]  /*0c40*/  @!P2 IMAD.IADD R27, R0, 0x1, R23 ;  /* 0x00000001001ba824 */ /* 0x004fe200078e0217 */
[----:B---3--:R-:W-:-:S03]  /*0c50*/  PRMT R24, RZ, 0x7610, R24 ;  /* 0x00007610ff187816 */ /* 0x008fc60000000018 */
[----:B-1----:R-:W-:Y:S01]  /*0c60*/  @!P2 IMAD.WIDE.U32 R12, R27, 0x2, R12 ;  /* 0x000000021b0ca825 */ /* 0x002fe200078e000c */
[----:B----4-:R-:W1:Y:S04]  /*0c70*/  @!P2 LDC.64 R14, c[0x0][0x228] ;  /* 0x00008a00ff0eab82 */ /* 0x010e680000000a00 */
[----:B------:R2:W5:Y:S01]  /*0c80*/  @!P2 LDG.E.U16 R24, desc[UR4][R12.64] ;  /* 0x000000040c18a981 */ /* 0x000562000c1e1500 */
[----:B------:R-:W-:Y:S01]  /*0c90*/  @!P1 IMAD.WIDE.U32 R20, R19, 0x2, R20 ;  /* 0x0000000213149825 */ /* 0x000fe200078e0014 */
[----:B------:R-:W-:-:S03]  /*0ca0*/  PRMT R18, RZ, 0x7610, R18 ;  /* 0x00007610ff127816 */ /* 0x000fc60000000012 */
[----:B0-----:R-:W-:Y:S01]  /*0cb0*/  @!P1 IMAD.WIDE.U32 R16, R19, 0x2, R16 ;  /* 0x0000000213109825 */ /* 0x001fe200078e0010 */
[----:B--2---:R-:W0:Y:S01]  /*0cc0*/  @!P0 LDC.64 R12, c[0x0][0x220] ;  /* 0x00008800ff0c8b82 */ /* 0x004e220000000a00 */
[----:B------:R-:W-:Y:S01]  /*0cd0*/  PRMT R19, RZ, 0x7610, R19 ;  /* 0x00007610ff137816 */ /* 0x000fe20000000013 */
[----:B------:R2:W5:Y:S01]  /*0ce0*/  @!P1 LDG.E.U16 R18, desc[UR4][R20.64] ;  /* 0x0000000414129981 */ /* 0x000562000c1e1500 */
[----:B------:R-:W-:-:S04]  /*0cf0*/  @!P2 IADD3 R23, R23, 0x80, RZ ;  /* 0x000000801717a810 */ /* 0x000fc80007ffe0ff */
[----:B------:R-:W5:Y:S01]  /*0d00*/  @!P1 LDG.E.U16 R19, desc[UR4][R16.64] ;  /* 0x0000000410139981 */ /* 0x000f62000c1e1500 */
[----:B------:R-:W-:Y:S02]  /*0d10*/  ISETP.GE.AND P1, PT, R23, R2, PT ;  /* 0x000000021700720c */ /* 0x000fe40003f26270 */
[----:B------:R-:W-:Y:S01]  /*0d20*/  PRMT R25, RZ, 0x7610, R25 ;  /* 0x00007610ff197816 */ /* 0x000fe20000000019 */
[----:B-1----:R-:W-:-:S05]  /*0d30*/  @!P2 IMAD.WIDE.U32 R14, R27, 0x2, R14 ;  /* 0x000000021b0ea825 */ /* 0x002fca00078e000e */
[----:B------:R0:W5:Y:S05]  /*0d40*/  @!P2 LDG.E.U16 R25, desc[UR4][R14.64] ;  /* 0x000000040e19a981 */ /* 0x00016a000c1e1500 */
[----:B--2---:R-:W1:Y:S01]  /*0d50*/  @!P1 LDC.64 R20, c[0x0][0x220] ;  /* 0x00008800ff149b82 */ /* 0x004e620000000a00 */
[----:B0-----:R-:W-:-:S07]  /*0d60*/  @!P0 IMAD.WIDE.U32 R14, R22, 0x2, R12 ;  /* 0x00000002160e8825 */ /* 0x001fce00078e000c */
[----:B------:R-:W0:Y:S08]  /*0d70*/  @!P1 LDC.64 R16, c[0x0][0x228] ;  /* 0x00008a00ff109b82 */ /* 0x000e300000000a00 */
[----:B------:R-:W2:Y:S01]  /*0d80*/  @!P0 LDC.64 R12, c[0x0][0x228] ;  /* 0x00008a00ff0c8b82 */ /* 0x000ea20000000a00 */
[----:B------:R-:W-:Y:S01]  /*0d90*/  @!P1 IMAD.IADD R23, R0, 0x1, R23 ;  /* 0x0000000100179824 */ /* 0x000fe200078e0217 */
[----:B------:R-:W-:-:S02]  /*0da0*/  PRMT R26, RZ, 0x7610, R26 ;  /* 0x00007610ff1a7816 */ /* 0x000fc4000000001a */
[----:B------:R-:W-:Y:S01]  /*0db0*/  PRMT R27, RZ, 0x7610, R27 ;  /* 0x00007610ff1b7816 */ /* 0x000fe2000000001b */
[----:B-1----:R-:W-:-:S05]  /*0dc0*/  @!P1 IMAD.WIDE.U32 R20, R23, 0x2, R20 ;  /* 0x0000000217149825 */ /* 0x002fca00078e0014 */
[----:B------:R1:W5:Y:S01]  /*0dd0*/  @!P0 LDG.E.U16 R27, desc[UR4][R14.64] ;  /* 0x000000040e1b8981 */ /* 0x000362000c1e1500 */
[----:B0-----:R-:W-:Y:S01]  /*0de0*/  @!P1 IMAD.WIDE.U32 R16, R23, 0x2, R16 ;  /* 0x0000000217109825 */ /* 0x001fe200078e0010 */
[----:B------:R-:W-:-:S04]  /*0df0*/  PRMT R23, RZ, 0x7610, R23 ;  /* 0x00007610ff177816 */ /* 0x000fc80000000017 */
[----:B------:R1:W5:Y:S01]  /*0e00*/  @!P1 LDG.E.U16 R26, desc[UR4][R16.64] ;  /* 0x00000004101a9981 */ /* 0x000362000c1e1500 */
[----:B--2---:R-:W-:Y:S01]  /*0e10*/  @!P0 IMAD.WIDE.U32 R12, R22, 0x2, R12 ;  /* 0x00000002160c8825 */ /* 0x004fe200078e000c */
[----:B------:R-:W-:Y:S02]  /*0e20*/  PRMT R22, RZ, 0x7610, R22 ;  /* 0x00007610ff167816 */ /* 0x000fe40000000016 */
[----:B------:R1:W5:Y:S04]  /*0e30*/  @!P1 LDG.E.U16 R23, desc[UR4][R20.64] ;  /* 0x0000000414179981 */ /* 0x000368000c1e1500 */
[----:B------:R1:W5:Y:S01]  /*0e40*/  @!P0 LDG.E.U16 R22, desc[UR4][R12.64] ;  /* 0x000000040c168981 */ /* 0x000362000c1e1500 */
[----:B------:R-:W-:Y:S04]  /*0e50*/  BSSY B0, `(.L_x_849) ;  /* 0x0000010000007945 */ /* 0x000fe80003800000 */
[----:B------:R-:W-:Y:S05]  /*0e60*/  @P0 BRA `(.L_x_850) ;  /* 0x0000000000380947 */ /* 0x000fea0003800000 */
[----:B-----5:R-:W-:Y:S01]  /*0e70*/  SHF.L.U32 R27, R27, 0x10, RZ ;  /* 0x000000101b1b7819 */ /* 0x020fe200000006ff */
[----:B-1----:R-:W-:Y:S01]  /*0e80*/  IMAD.MOV.U32 R12, RZ, RZ, 0x3f800000 ;  /* 0x3f800000ff0c7424 */ /* 0x002fe200078e00ff */
        /* <DEDUP_REMOVED lines=12> */
.L_x_850:
[----:B------:R-:W-:Y:S05]  /*0f50*/  BSYNC B0 ;  /* 0x0000000000007941 */ /* 0x000fea0003800000 */
.L_x_849:
[----:B-1----:R-:W-:Y:S01]  /*0f60*/  VIADD R13, R3, 0x80 ;  /* 0x00000080030d7836 */ /* 0x002fe20000000000 */
[----:B------:R-:W-:Y:S04]  /*0f70*/  BSSY B0, `(.L_x_851) ;  /* 0x0000011000007945 */ /* 0x000fe80003800000 */
[----:B------:R-:W-:-:S13]  /*0f80*/  ISETP.GE.AND P1, PT, R13, R2, PT ;  /* 0x000000020d00720c */ /* 0x000fda0003f26270 */
        /* <DEDUP_REMOVED lines=15> */
.L_x_852:
[----:B------:R-:W-:Y:S05]  /*1080*/  BSYNC B0 ;  /* 0x0000000000007941 */ /* 0x000fea0003800000 */
.L_x_851:
[----:B-----5:R-:W0:Y:S01]  /*1090*/  @!P0 LDC.64 R4, c[0x0][0x218] ;  /* 0x00008600ff048b82 */ /* 0x020e220000000a00 */
[C---:B------:R-:W-:Y:S01]  /*10a0*/  VIADD R15, R3.reuse, 0x100 ;  /* 0x00000100030f7836 */ /* 0x040fe20000000000 */
[----:B------:R-:W-:Y:S01]  /*10b0*/  IADD3 R17, R3, 0x180, RZ ;  /* 0x0000018003117810 */ /* 0x000fe20007ffe0ff */
[----:B------:R-:W-:Y:S03]  /*10c0*/  BSSY B0, `(.L_x_853) ;  /* 0x000001c000007945 */ /* 0x000fe60003800000 */
[-C--:B------:R-:W-:Y:S01]  /*10d0*/  ISETP.GE.AND P6, PT, R15, R2.reuse, PT ;  /* 0x000000020f00720c */ /* 0x080fe20003fc6270 */
[----:B------:R-:W-:Y:S01]  /*10e0*/  VIADD R15, R3, 0x200 ;  /* 0x00000200030f7836 */ /* 0x000fe20000000000 */
[----:B------:R-:W-:Y:S02]  /*10f0*/  ISETP.GE.AND P1, PT, R17, R2, PT ;  /* 0x000000021100720c */ /* 0x000fe40003f26270 */
[----:B------:R-:W-:-:S02]  /*1100*/  IADD3 R17, R3, 0x280, RZ ;  /* 0x0000028003117810 */ /* 0x000fc40007ffe0ff */
[-C--:B------:R-:W-:Y:S01]  /*1110*/  ISETP.GE.AND P2, PT, R15, R2.reuse, PT ;  /* 0x000000020f00720c */ /* 0x080fe20003f46270 */
[----:B------:R-:W-:Y:S01]  /*1120*/  VIADD R15, R3, 0x300 ;  /* 0x00000300030f7836 */ /* 0x000fe20000000000 */
[-C--:B------:R-:W-:Y:S02]  /*1130*/  ISETP.GE.AND P3, PT, R17, R2.reuse, PT ;  /* 0x000000021100720c */ /* 0x080fe40003f66270 */
[----:B------:R-:W-:Y:S02]  /*1140*/  IADD3 R17, R3, 0x380, RZ ;  /* 0x0000038003117810 */ /* 0x000fe40007ffe0ff */
[-C--:B------:R-:W-:Y:S01]  /*1150*/  ISETP.GE.AND P4, PT, R15, R2.reuse, PT ;  /* 0x000000020f00720c */ /* 0x080fe20003f86270 */
[----:B------:R-:W-:Y:S01]  /*1160*/  @!P0 IMAD.IADD R15, R0, 0x1, R3 ;  /* 0x00000001000f8824 */ /* 0x000fe200078e0203 */
[----:B------:R-:W-:-:S03]  /*1170*/  ISETP.GE.AND P5, PT, R17, R2, PT ;  /* 0x000000021100720c */ /* 0x000fc60003fa6270 */
[----:B0-----:R-:W-:Y:S01]  /*1180*/  @!P0 IMAD.WIDE.U32 R4, R15, 0x2, R4 ;  /* 0x000000020f048825 */ /* 0x001fe200078e0004 */
[----:B------:R-:W-:Y:S09]  /*1190*/  @P6 BRA `(.L_x_854) ;  /* 0x0000000000386947 */ /* 0x000ff20003800000 */
[----:B------:R-:W-:Y:S01]  /*11a0*/  SHF.L.U32 R6, R6, 0x10, RZ ;  /* 0x0000001006067819 */ /* 0x000fe200000006ff */
        /* <DEDUP_REMOVED lines=13> */
.L_x_854:
[----:B------:R-:W-:Y:S05]  /*1280*/  BSYNC B0 ;  /* 0x0000000000007941 */ /* 0x000fea0003800000 */
.L_x_853:
[----:B------:R-:W-:Y:S04]  /*1290*/  BSSY B0, `(.L_x_855) ;  /* 0x0000010000007945 */ /* 0x000fe80003800000 */
[----:B------:R-:W-:Y:S05]  /*12a0*/  @P1 BRA `(.L_x_856) ;  /* 0x0000000000381947 */ /* 0x000fea0003800000 */
[----:B------:R-:W-:Y:S01]  /*12b0*/  IMAD.U32 R8, R8, 0x10000, RZ ;  /* 0x0001000008087824 */ /* 0x000fe200078e00ff */
        /* <DEDUP_REMOVED lines=13> */
.L_x_856:
[----:B------:R-:W-:Y:S05]  /*1390*/  BSYNC B0 ;  /* 0x0000000000007941 */ /* 0x000fea0003800000 */
.L_x_855:
[----:B------:R-:W-:Y:S04]  /*13a0*/  BSSY B0, `(.L_x_857) ;  /* 0x0000010000007945 */ /* 0x000fe80003800000 */
[----:B------:R-:W-:Y:S05]  /*13b0*/  @P2 BRA `(.L_x_858) ;  /* 0x0000000000382947 */ /* 0x000fea0003800000 */
        /* <DEDUP_REMOVED lines=14> */
.L_x_858:
[----:B------:R-:W-:Y:S05]  /*14a0*/  BSYNC B0 ;  /* 0x0000000000007941 */ /* 0x000fea0003800000 */
.L_x_857:
[----:B------:R-:W-:Y:S04]  /*14b0*/  BSSY B0, `(.L_x_859) ;  /* 0x0000010000007945 */ /* 0x000fe80003800000 */
[----:B------:R-:W-:Y:S05]  /*14c0*/  @P3 BRA `(.L_x_860) ;  /* 0x0000000000383947 */ /* 0x000fea0003800000 */
[----:B------:R-:W-:Y:S01]  /*14d0*/  IMAD.U32 R18, R18, 0x10000, RZ ;  /* 0x0001000012127824 */ /* 0x000fe200078e00ff */
        /* <DEDUP_REMOVED lines=13> */
.L_x_860:
[----:B------:R-:W-:Y:S05]  /*15b0*/  BSYNC B0 ;  /* 0x0000000000007941 */ /* 0x000fea0003800000 */
.L_x_859:
        /* <DEDUP_REMOVED lines=16> */
.L_x_862:
[----:B------:R-:W-:Y:S05]  /*16c0*/  BSYNC B0 ;  /* 0x0000000000007941 */ /* 0x000fea0003800000 */
.L_x_861:
        /* <DEDUP_REMOVED lines=16> */
.L_x_864:
[----:B------:R-:W-:Y:S05]  /*17d0*/  BSYNC B0 ;  /* 0x0000000000007941 */ /* 0x000fea0003800000 */
.L_x_863:
[----:B------:R-:W-:Y:S01]  /*17e0*/  @!P0 MOV R3, R13 ;  /* 0x0000000d00038202 */ /* 0x000fe20000000f00 */
[----:B------:R0:W-:Y:S01]  /*17f0*/  @!P0 STG.E.U16 desc[UR4][R4.64], R12 ;  /* 0x0000000c04008986 */ /* 0x0001e2000c101504 */
[----:B------:R-:W-:Y:S04]  /*1800*/  BSSY B0, `(.L_x_865) ;  /* 0x000002d000007945 */ /* 0x000fe80003800000 */
[----:B------:R-:W-:Y:S01]  /*1810*/  BSSY B1, `(.L_x_866) ;  /* 0x0000025000017945 */ /* 0x000fe20003800000 */
[----:B------:R-:W-:-:S13]  /*1820*/  ISETP.GE.AND P0, PT, R3, R2, PT ;  /* 0x000000020300720c */ /* 0x000fda0003f06270 */
[----:B0-----:R-:W-:Y:S05]  /*1830*/  @P0 BRA `(.L_x_867) ;  /* 0x0000000000300947 */ /* 0x001fea0003800000 */
[----:B------:R-:W0:Y:S01]  /*1840*/  LDC.64 R4, c[0x0][0x218] ;  /* 0x00008600ff047b82 */ /* 0x000e220000000a00 */
[----:B------:R-:W-:Y:S01]  /*1850*/  IMAD.IADD R13, R0, 0x1, R3 ;  /* 0x00000001000d7824 */ /* 0x000fe200078e0203 */
[----:B------:R-:W-:-:S04]  /*1860*/  IADD3 R3, R3, 0x80, RZ ;  /* 0x0000008003037810 */ /* 0x000fc80007ffe0ff */
[----:B------:R-:W-:Y:S01]  /*1870*/  ISETP.GE.AND P0, PT, R3, R2, PT ;  /* 0x000000020300720c */ /* 0x000fe20003f06270 */
[----:B0-----:R-:W-:-:S05]  /*1880*/  IMAD.WIDE.U32 R4, R13, 0x2, R4 ;  /* 0x000000020d047825 */ /* 0x001fca00078e0004 */
[----:B------:R0:W-:Y:S07]  /*1890*/  STG.E.U16 desc[UR4][R4.64], R14 ;  /* 0x0000000e04007986 */ /* 0x0001ee000c101504 */
[----:B------:R-:W-:Y:S05]  /*18a0*/  @P0 BRA `(.L_x_868) ;  /* 0x0000000000300947 */ /* 0x000fea0003800000 */
[----:B0-----:R-:W0:Y:S01]  /*18b0*/  LDC.64 R4, c[0x0][0x218] ;  /* 0x00008600ff047b82 */ /* 0x001e220000000a00 */
[----:B------:R-:W-:Y:S01]  /*18c0*/  IMAD.IADD R13, R0, 0x1, R3 ;  /* 0x00000001000d7824 */ /* 0x000fe200078e0203 */
[----:B------:R-:W-:-:S03]  /*18d0*/  IADD3 R3, R3, 0x80, RZ ;  /* 0x0000008003037810 */ /* 0x000fc60007ffe0ff */
[----:B0-----:R-:W-:-:S05]  /*18e0*/  IMAD.WIDE.U32 R4, R13, 0x2, R4 ;  /* 0x000000020d047825 */ /* 0x001fca00078e0004 */
[----:B------:R0:W-:Y:S02]  /*18f0*/  STG.E.U16 desc[UR4][R4.64], R6 ;  /* 0x0000000604007986 */ /* 0x0001e4000c101504 */
.L_x_867:
[----:B------:R-:W-:-:S13]  /*1900*/  ISETP.GE.AND P0, PT, R3, R2, PT ;  /* 0x000000020300720c */ /* 0x000fda0003f06270 */
[----:B------:R-:W-:Y:S05]  /*1910*/  @P0 BRA `(.L_x_869) ;  /* 0x0000000000300947 */ /* 0x000fea0003800000 */
[----:B0-----:R-:W0:Y:S01]  /*1920*/  LDC.64 R4, c[0x0][0x218] ;  /* 0x00008600ff047b82 */ /* 0x001e220000000a00 */
[----:B------:R-:W-:Y:S01]  /*1930*/  IMAD.IADD R13, R0, 0x1, R3 ;  /* 0x00000001000d7824 */ /* 0x000fe200078e0203 */
[----:B------:R-:W-:-:S03]  /*1940*/  IADD3 R3, R3, 0x80, RZ ;  /* 0x0000008003037810 */ /* 0x000fc60007ffe0ff */
[----:B0-----:R-:W-:-:S05]  /*1950*/  IMAD.WIDE.U32 R4, R13, 0x2, R4 ;  /* 0x000000020d047825 */ /* 0x001fca00078e0004 */
[----:B------:R1:W-:Y:S02]  /*1960*/  STG.E.U16 desc[UR4][R4.64], R7 ;  /* 0x0000000704007986 */ /* 0x0003e4000c101504 */
.L_x_868:
[----:B------:R-:W-:-:S13]  /*1970*/  ISETP.GE.AND P0, PT, R3, R2, PT ;  /* 0x000000020300720c */ /* 0x000fda0003f06270 */
[----:B------:R-:W-:Y:S05]  /*1980*/  @P0 BRA `(.L_x_870) ;  /* 0x0000000000340947 */ /* 0x000fea0003800000 */
[----:B01----:R-:W0:Y:S01]  /*1990*/  LDC.64 R4, c[0x0][0x218] ;  /* 0x00008600ff047b82 */ /* 0x003e220000000a00 */
[----:B------:R-:W-:Y:S01]  /*19a0*/  IMAD.IADD R7, R0, 0x1, R3 ;  /* 0x0000000100077824 */ /* 0x000fe200078e0203 */
[----:B------:R-:W-:-:S03]  /*19b0*/  IADD3 R3, R3, 0x80, RZ ;  /* 0x0000008003037810 */ /* 0x000fc60007ffe0ff */
[----:B0-----:R-:W-:-:S05]  /*19c0*/  IMAD.WIDE.U32 R4, R7, 0x2, R4 ;  /* 0x0000000207047825 */ /* 0x001fca00078e0004 */
[----:B------:R1:W-:Y:S02]  /*19d0*/  STG.E.U16 desc[UR4][R4.64], R8 ;  /* 0x0000000804007986 */ /* 0x0003e4000c101504 */
.L_x_869:
[----:B------:R-:W-:-:S13]  /*19e0*/  ISETP.GE.AND P0, PT, R3, R2, PT ;  /* 0x000000020300720c */ /* 0x000fda0003f06270 */
[----:B------:R-:W-:Y:S05]  /*19f0*/  @P0 BREAK B1 ;  /* 0x0000000000010942 */ /* 0x000fea0003800000 */
[----:B------:R-:W-:Y:S05]  /*1a00*/  @P0 BRA `(.L_x_871) ;  /* 0x0000000000300947 */ /* 0x000fea0003800000 */
[----:B01----:R-:W0:Y:S01]  /*1a10*/  LDC.64 R4, c[0x0][0x218] ;  /* 0x00008600ff047b82 */ /* 0x003e220000000a00 */
[----:B------:R-:W-:Y:S01]  /*1a20*/  IMAD.IADD R7, R0, 0x1, R3 ;  /* 0x0000000100077824 */ /* 0x000fe200078e0203 */
[----:B------:R-:W-:-:S03]  /*1a30*/  IADD3 R3, R3, 0x80, RZ ;  /* 0x0000008003037810 */ /* 0x000fc60007ffe0ff */
[----:B0-----:R-:W-:-:S05]  /*1a40*/  IMAD.WIDE.U32 R4, R7, 0x2, R4 ;  /* 0x0000000207047825 */ /* 0x001fca00078e0004 */
[----:B------:R2:W-:Y:S02]  /*1a50*/  STG.E.U16 desc[UR4][R4.64], R9 ;  /* 0x0000000904007986 */ /* 0x0005e4000c101504 */
.L_x_870:
[----:B------:R-:W-:Y:S05]  /*1a60*/  BSYNC B1 ;  /* 0x0000000000017941 */ /* 0x000fea0003800000 */
.L_x_866:
[----:B------:R-:W-:-:S13]  /*1a70*/  ISETP.GE.AND P0, PT, R3, R2, PT ;  /* 0x000000020300720c */ /* 0x000fda0003f06270 */
[----:B012---:R-:W0:Y:S01]  /*1a80*/  @!P0 LDC.64 R4, c[0x0][0x218] ;  /* 0x00008600ff048b82 */ /* 0x007e220000000a00 */
[----:B------:R-:W-:Y:S01]  /*1a90*/  @!P0 IMAD.IADD R7, R0, 0x1, R3 ;  /* 0x0000000100078824 */ /* 0x000fe200078e0203 */
[----:B------:R-:W-:-:S03]  /*1aa0*/  @!P0 IADD3 R3, R3, 0x80, RZ ;  /* 0x0000008003038810 */ /* 0x000fc60007ffe0ff */
[----:B0-----:R-:W-:-:S05]  /*1ab0*/  @!P0 IMAD.WIDE.U32 R4, R7, 0x2, R4 ;  /* 0x0000000207048825 */ /* 0x001fca00078e0004 */
[----:B------:R2:W-:Y:S02]  /*1ac0*/  @!P0 STG.E.U16 desc[UR4][R4.64], R10 ;  /* 0x0000000a04008986 */ /* 0x0005e4000c101504 */
.L_x_871:
[----:B------:R-:W-:Y:S05]  /*1ad0*/  BSYNC B0 ;  /* 0x0000000000007941 */ /* 0x000fea0003800000 */
.L_x_865:
[----:B------:R-:W-:Y:S05]  /*1ae0*/  WARPSYNC.ALL ;  /* 0x0000000000007948 */ /* 0x000fea0003800000 */
[----:B------:R-:W-:-:S13]  /*1af0*/  ISETP.GE.AND P0, PT, R3, R2, PT ;  /* 0x000000020300720c */ /* 0x000fda0003f06270 */
[----:B------:R-:W-:Y:S05]  /*1b00*/  @P0 EXIT ;  /* 0x000000000000094d */ /* 0x000fea0003800000 */
[----:B012---:R-:W0:Y:S01]  /*1b10*/  LDC.64 R4, c[0x0][0x218] ;  /* 0x00008600ff047b82 */ /* 0x007e220000000a00 */
[----:B------:R-:W-:-:S05]  /*1b20*/  IADD3 R3, R0, R3, RZ ;  /* 0x0000000300037210 */ /* 0x000fca0007ffe0ff */
[----:B0-----:R-:W-:-:S05]  /*1b30*/  IMAD.WIDE.U32 R2, R3, 0x2, R4 ;  /* 0x0000000203027825 */ /* 0x001fca00078e0004 */
[----:B------:R-:W-:Y:S01]  /*1b40*/  STG.E.U16 desc[UR4][R2.64], R11 ;  /* 0x0000000b02007986 */ /* 0x000fe2000c101504 */
[----:B------:R-:W-:Y:S05]  /*1b50*/  EXIT ;  /* 0x000000000000794d */ /* 0x000fea0003800000 */
.L_x_872:
        /* <DEDUP_REMOVED lines=10> */
.L_x_7345:


//--------------------- .text._ZN2at6native29vectorized_elementwise_kernelILi4EZZZNS0_62_GLOBAL__N__e6aa1b1b_29_ActivationLogSigmoidKernel_cu_9d16a0dc27log_sigmoid_backward_kernelERNS_14TensorIteratorEENKUlvE_clEvENKUlvE2_clEvEUlN3c108BFloat16ES8_E_St5arrayIPcLm3EEEEviT0_T1_ --------------------------
	.section	.text._ZN2at6native29vectorized_elementwise_kernelILi4EZZZNS0_62_GLOBAL__N__e6aa1b1b_29_ActivationLogSigmoidKernel_cu_9d16a0dc27log_sigmoid_backward_kernelERNS_14TensorIteratorEENKUlvE_clEvENKUlvE2_clEvEUlN3c108BFloat16ES8_E_St5arrayIPcLm3EEEEviT0_T1_,"ax",@progbits
	.align	128
        .global         _ZN2at6native29vectorized_elementwise_kernelILi4EZZZNS0_62_GLOBAL__N__e6aa1b1b_29_ActivationLogSigmoidKernel_cu_9d16a0dc27log_sigmoid_backward_kernelERNS_14TensorIteratorEENKUlvE_clEvENKUlvE2_clEvEUlN3c108BFloat16ES8_E_St5arrayIPcLm3EEEEviT0_T1_
        .type           _ZN2at6native29vectorized_elementwise_kernelILi4EZZZNS0_62_GLOBAL__N__e6aa1b1b_29_ActivationLogSigmoidKernel_cu_9d16a0dc27log_sigmoid_backward_kernelERNS_14TensorIteratorEENKUlvE_clEvENKUlvE2_clEvEUlN3c108BFloat16ES8_E_St5arrayIPcLm3EEEEviT0_T1_,@function
        .size           _ZN2at6native29vectorized_elementwise_kernelILi4EZZZNS0_62_GLOBAL__N__e6aa1b1b_29_ActivationLogSigmoidKernel_cu_9d16a0dc27log_sigmoid_backward_kernelERNS_14TensorIteratorEENKUlvE_clEvENKUlvE2_clEvEUlN3c108BFloat16ES8_E_St5arrayIPcLm3EEEEviT0_T1_,(.L_x_7346 - _ZN2at6native29vectorized_elementwise_kernelILi4EZZZNS0_62_GLOBAL__N__e6aa1b1b_29_ActivationLogSigmoidKernel_cu_9d16a0dc27log_sigmoid_backward_kernelERNS_14TensorIteratorEENKUlvE_clEvENKUlvE2_clEvEUlN3c108BFloat16ES8_E_St5arrayIPcLm3EEEEviT0_T1_)
        .other          _ZN2at6native29vectorized_elementwise_kernelILi4EZZZNS0_62_GLOBAL__N__e6aa1b1b_29_ActivationLogSigmoidKernel_cu_9d16a0dc27log_sigmoid_backward_kernelERNS_14TensorIteratorEENKUlvE_clEvENKUlvE2_clEvEUlN3c108BFloat16ES8_E_St5arrayIPcLm3EEEEviT0_T1_,@"STO_CUDA_ENTRY STV_DEFAULT"
_ZN2at6native29vectorized_elementwise_kernelILi4EZZZNS0_62_GLOBAL__N__e6aa1b1b_29_ActivationLogSigmoidKernel_cu_9d16a0dc27log_sigmoid_backward_kernelERNS_14TensorIteratorEENKUlvE_clEvENKUlvE2_clEvEUlN3c108BFloat16ES8_E_St5arrayIPcLm3EEEEviT0_T1_:
.text._ZN2at6native29vectorized_elementwise_kernelILi4EZZZNS0_62_GLOBAL__N__e6aa1b1b_29_ActivationLogSigmoidKernel_cu_9d16a0dc27log_sigmoid_backward_kernelERNS_14TensorIteratorEENKUlvE_clEvENKUlvE2_clEvEUlN3c108BFloat16ES8_E_St5arrayIPcLm3EEEEviT0_T1_:
        /* <DEDUP_REMOVED lines=13> */
[----:B------:R-:W2:Y:S04]  /*00d0*/  LDG.E.64 R14, desc[UR4][R10.64] ;  /* 0x000000040a0e7981 */ /* 0x000ea8000c1e1b00 */
[----:B------:R-:W3:Y:S01]  /*00e0*/  LDG.E.64 R6, desc[UR4][R10.64+0x400] ;  /* 0x000400040a067981 */ /* 0x000ee2000c1e1b00 */
[----:B0-----:R-:W-:-:S04]  /*00f0*/  IMAD.WIDE R2, R0, 0x2, R2 ;  /* 0x0000000200027825 */ /* 0x001fc800078e0202 */
[----:B------:R-:W-:-:S05]  /*0100*/  IMAD.WIDE.U32 R18, R8, 0x8, R2 ;  /* 0x0000000808127825 */ /* 0x000fca00078e0002 */
[----:B------:R-:W4:Y:S04]  /*0110*/  LDG.E.64 R4, desc[UR4][R18.64] ;  /* 0x0000000412047981 */ /* 0x000f28000c1e1b00 */
[----:B------:R0:W5:Y:S01]  /*0120*/  LDG.E.64 R2, desc[UR4][R18.64+0x400] ;  /* 0x0004000412027981 */ /* 0x000162000c1e1b00 */
[C---:B--2---:R-:W-:Y:S01]  /*0130*/  IMAD.U32 R16, R14.reuse, 0x10000, RZ ;  /* 0x000100000e107824 */ /* 0x044fe200078e00ff */
[C---:B------:R-:W-:Y:S02]  /*0140*/  SHF.L.U32 R22, R15.reuse, 0x10, RZ ;  /* 0x000000100f167819 */ /* 0x040fe400000006ff */
[----:B------:R-:W-:Y:S01]  /*0150*/  PRMT R20, R14, 0x7632, R20 ;  /* 0x000076320e147816 */ /* 0x000fe20000000014 */
[----:B------:R-:W-:Y:S01]  /*0160*/  FMUL.FTZ R13, |R16|, -1.4426950216293334961 ;  /* 0xbfb8aa3b100d7820 */ /* 0x000fe20000410200 */
[----:B0-----:R-:W-:Y:S01]  /*0170*/  PRMT R19, R15, 0x7632, R19 ;  /* 0x000076320f137816 */ /* 0x001fe20000000013 */
[----:B------:R-:W-:Y:S01]  /*0180*/  FMUL.FTZ R23, |R22|, -1.4426950216293334961 ;  /* 0xbfb8aa3b16177820 */ /* 0x000fe20000410200 */
[C---:B---3--:R-:W-:Y:S01]  /*0190*/  IMAD.U32 R9, R6.reuse, 0x10000, RZ ;  /* 0x0001000006097824 */ /* 0x048fe200078e00ff */
[----:B------:R-:W-:Y:S01]  /*01a0*/  PRMT R14, R6, 0x7632, R14 ;  /* 0x00007632060e7816 */ /* 0x000fe2000000000e */
[----:B------:R-:W-:Y:S01]  /*01b0*/  IMAD.U32 R20, R20, 0x10000, RZ ;  /* 0x0001000014147824 */ /* 0x000fe200078e00ff */
[----:B------:R-:W0:Y:S01]  /*01c0*/  MUFU.EX2 R13, R13 ;  /* 0x0000000d000d7308 */ /* 0x000e220000000800 */
[----:B------:R-:W-:Y:S01]  /*01d0*/  SHF.L.U32 R19, R19, 0x10, RZ ;  /* 0x0000001013137819 */ /* 0x000fe200000006ff */
[----:B------:R-:W-:Y:S01]  /*01e0*/  FMUL.FTZ R11, |R9|, -1.4426950216293334961 ;  /* 0xbfb8aa3b090b7820 */ /* 0x000fe20000410200 */
[----:B------:R-:W-:Y:S01]  /*01f0*/  FMUL.FTZ R21, |R20|, -1.4426950216293334961 ;  /* 0xbfb8aa3b14157820 */ /* 0x000fe20000410200 */
[----:B------:R-:W-:Y:S01]  /*0200*/  SHF.L.U32 R10, R7, 0x10, RZ ;  /* 0x00000010070a7819 */ /* 0x000fe200000006ff */
[----:B------:R-:W-:-:S02]  /*0210*/  IMAD.U32 R14, R14, 0x10000, RZ ;  /* 0x000100000e0e7824 */ /* 0x000fc400078e00ff */
[----:B------:R-:W-:Y:S01]  /*0220*/  FMUL.FTZ R25, |R19|, -1.4426950216293334961 ;  /* 0xbfb8aa3b13197820 */ /* 0x000fe20000410200 */
[----:B------:R-:W-:Y:S01]  /*0230*/  PRMT R7, R7, 0x7632, R7 ;  /* 0x0000763207077816 */ /* 0x000fe20000000007 */
[----:B------:R-:W1:Y:S01]  /*0240*/  MUFU.EX2 R23, R23 ;  /* 0x0000001700177308 */ /* 0x000e620000000800 */
[----:B------:R-:W-:Y:S01]  /*0250*/  FMUL.FTZ R12, |R10|, -1.4426950216293334961 ;  /* 0xbfb8aa3b0a0c7820 */ /* 0x000fe20000410200 */
[----:B------:R-:W-:Y:S01]  /*0260*/  FSETP.GEU.FTZ.AND P0, PT, R16, RZ, PT ;  /* 0x000000ff1000720b */ /* 0x000fe20003f1e000 */
[----:B------:R-:W-:Y:S01]  /*0270*/  FMUL.FTZ R27, |R14|, -1.4426950216293334961 ;  /* 0xbfb8aa3b0e1b7820 */ /* 0x000fe20000410200 */
[----:B------:R-:W-:-:S04]  /*0280*/  FSETP.GEU.FTZ.AND P1, PT, R10, RZ, PT ;  /* 0x000000ff0a00720b */ /* 0x000fc80003f3e000 */
[----:B------:R-:W2:Y:S01]  /*0290*/  MUFU.EX2 R21, R21 ;  /* 0x0000001500157308 */ /* 0x000ea20000000800 */
[----:B0-----:R-:W-:-:S07]  /*02a0*/  FADD.FTZ R15, R13, 1 ;  /* 0x3f8000000d0f7421 */ /* 0x001fce0000010000 */
[----:B------:R-:W0:Y:S01]  /*02b0*/  MUFU.RCP R18, R15 ;  /* 0x0000000f00127308 */ /* 0x000e220000001000 */
[----:B-1----:R-:W-:-:S07]  /*02c0*/  FADD.FTZ R24, R23, 1 ;  /* 0x3f80000017187421 */ /* 0x002fce0000010000 */
[----:B------:R-:W1:Y:S01]  /*02d0*/  MUFU.EX2 R6, R25 ;  /* 0x0000001900067308 */ /* 0x000e620000000800 */
[----:B--2---:R-:W-:-:S07]  /*02e0*/  FADD.FTZ R26, R21, 1 ;  /* 0x3f800000151a7421 */ /* 0x004fce0000010000 */
[----:B------:R-:W2:Y:S01]  /*02f0*/  MUFU.RCP R24, R24 ;  /* 0x0000001800187308 */ /* 0x000ea20000001000 */
[----:B0-----:R-:W-:Y:S01]  /*0300*/  FMUL.FTZ R17, R13, R18 ;  /* 0x000000120d117220 */ /* 0x001fe20000410000 */
[----:B------:R-:W-:Y:S01]  /*0310*/  HFMA2.MMA R13, -RZ, RZ, 1.875, 0 ;  /* 0x3f800000ff0d7435 */ /* 0x000fe200000001ff */
[----:B------:R-:W-:Y:S01]  /*0320*/  FSET.BF.LT.FTZ.AND R18, R16, RZ, PT ;  /* 0x000000ff1012720a */ /* 0x000fe20003811000 */
[----:B------:R-:W-:-:S04]  /*0330*/  IMAD.U32 R16, R7, 0x10000, RZ ;  /* 0x0001000007107824 */ /* 0x000fc800078e00ff */
[----:B------:R-:W0:Y:S01]  /*0340*/  MUFU.EX2 R11, R11 ;  /* 0x0000000b000b7308 */ /* 0x000e220000000800 */
[----:B-1----:R-:W-:-:S03]  /*0350*/  FADD.FTZ R7, R6, 1 ;  /* 0x3f80000006077421 */ /* 0x002fc60000010000 */
[----:B------:R-:W-:Y:S02]  /*0360*/  FSEL R25, R13, -1, !P0 ;  /* 0xbf8000000d197808 */ /* 0x000fe40004000000 */
[----:B------:R-:W-:Y:S02]  /*0370*/  FSETP.GEU.FTZ.AND P0, PT, R22, RZ, PT ;  /* 0x000000ff1600720b */ /* 0x000fe40003f1e000 */
[----:B------:R-:W1:Y:S01]  /*0380*/  MUFU.RCP R26, R26 ;  /* 0x0000001a001a7308 */ /* 0x000e620000001000 */
[----:B------:R-:W-:Y:S01]  /*0390*/  FFMA.FTZ R17, -R25, R17, R18 ;  /* 0x0000001119117223 */ /* 0x000fe20000010112 */
[----:B------:R-:W-:Y:S01]  /*03a0*/  FMUL.FTZ R18, |R16|, -1.4426950216293334961 ;  /* 0xbfb8aa3b10127820 */ /* 0x000fe20000410200 */
[----:B--2---:R-:W-:Y:S01]  /*03b0*/  FMUL.FTZ R24, R23, R24 ;  /* 0x0000001817187220 */ /* 0x004fe20000410000 */
[----:B------:R-:W-:Y:S02]  /*03c0*/  FSET.BF.LT.FTZ.AND R22, R22, RZ, PT ;  /* 0x000000ff1616720a */ /* 0x000fe40003811000 */
[----:B------:R-:W-:-:S02]  /*03d0*/  FSEL R23, R13, -1, !P0 ;  /* 0xbf8000000d177808 */ /* 0x000fc40004000000 */
[----:B------:R-:W2:Y:S01]  /*03e0*/  MUFU.EX2 R12, R12 ;  /* 0x0000000c000c7308 */ /* 0x000ea20000000800 */
[C---:B------:R-:W-:Y:S02]  /*03f0*/  FSETP.GEU.FTZ.AND P0, PT, R20.reuse, RZ, PT ;  /* 0x000000ff1400720b */ /* 0x040fe40003f1e000 */
[----:B------:R-:W-:Y:S01]  /*0400*/  FFMA.FTZ R22, -R23, R24, R22 ;  /* 0x0000001817167223 */ /* 0x000fe20000010116 */
[----:B0-----:R-:W-:Y:S01]  /*0410*/  FADD.FTZ R24, R11, 1 ;  /* 0x3f8000000b187421 */ /* 0x001fe20000010000 */
[----:B------:R-:W-:Y:S02]  /*0420*/  FSEL R23, R13, -1, !P0 ;  /* 0xbf8000000d177808 */ /* 0x000fe40004000000 */
[----:B------:R-:W-:Y:S01]  /*0430*/  FSETP.GEU.FTZ.AND P0, PT, R19, RZ, PT ;  /* 0x000000ff1300720b */ /* 0x000fe20003f1e000 */
[----:B------:R-:W0:Y:S01]  /*0440*/  MUFU.RCP R7, R7 ;  /* 0x0000000700077308 */ /* 0x000e220000001000 */
[----:B-1----:R-:W-:Y:S01]  /*0450*/  FMUL.FTZ R26, R21, R26 ;  /* 0x0000001a151a7220 */ /* 0x002fe20000410000 */
[----:B------:R-:W-:-:S02]  /*0460*/  FSET.BF.LT.FTZ.AND R20, R20, RZ, PT ;  /* 0x000000ff1414720a */ /* 0x000fc40003811000 */
[----:B------:R-:W-:-:S03]  /*0470*/  FSET.BF.LT.FTZ.AND R19, R19, RZ, PT ;  /* 0x000000ff1313720a */ /* 0x000fc60003811000 */
[----:B------:R-:W-:Y:S01]  /*0480*/  FFMA.FTZ R20, -R23, R26, R20 ;  /* 0x0000001a17147223 */ /* 0x000fe20000010114 */
[----:B------:R-:W1:Y:S01]  /*0490*/  MUFU.EX2 R15, R27 ;  /* 0x0000001b000f7308 */ /* 0x000e620000000800 */
[----:B--2---:R-:W-:-:S07]  /*04a0*/  FADD.FTZ R21, R12, 1 ;  /* 0x3f8000000c157421 */ /* 0x004fce0000010000 */
[----:B------:R-:W2:Y:S01]  /*04b0*/  MUFU.EX2 R18, R18 ;  /* 0x0000001200127308 */ /* 0x000ea20000000800 */
[----:B0-----:R-:W-:Y:S01]  /*04c0*/  FMUL.FTZ R7, R6, R7 ;  /* 0x0000000706077220 */ /* 0x001fe20000410000 */
[----:B------:R-:W-:Y:S02]  /*04d0*/  FSEL R6, R13, -1, !P0 ;  /* 0xbf8000000d067808 */ /* 0x000fe40004000000 */
[C---:B------:R-:W-:Y:S02]  /*04e0*/  FSETP.GEU.FTZ.AND P0, PT, R9.reuse, RZ, PT ;  /* 0x000000ff0900720b */ /* 0x040fe40003f1e000 */
[----:B------:R-:W-:Y:S01]  /*04f0*/  FSET.BF.LT.FTZ.AND R9, R9, RZ, PT ;  /* 0x000000ff0909720a */ /* 0x000fe20003811000 */
[----:B------:R-:W-:Y:S01]  /*0500*/  FFMA.FTZ R19, -R6, R7, R19 ;  /* 0x0000000706137223 */ /* 0x000fe20000010113 */
[----:B------:R-:W0:Y:S01]  /*0510*/  MUFU.RCP R24, R24 ;  /* 0x0000001800187308 */ /* 0x000e220000001000 */
[----:B-1----:R-:W-:Y:S01]  /*0520*/  FADD.FTZ R26, R15, 1 ;  /* 0x3f8000000f1a7421 */ /* 0x002fe20000010000 */
[----:B------:R-:W1:Y:S06]  /*0530*/  LDC.64 R6, c[0x0][0x218] ;  /* 0x00008600ff067b82 */ /* 0x000e6c0000000a00 */
[----:B------:R-:W3:Y:S01]  /*0540*/  MUFU.RCP R21, R21 ;  /* 0x0000001500157308 */ /* 0x000ee20000001000 */
[----:B--2---:R-:W-:-:S07]  /*0550*/  FADD.FTZ R23, R18, 1 ;  /* 0x3f80000012177421 */ /* 0x004fce0000010000 */
[----:B------:R-:W2:Y:S01]  /*0560*/  MUFU.RCP R26, R26 ;  /* 0x0000001a001a7308 */ /* 0x000ea20000001000 */
[----:B0-----:R-:W-:Y:S01]  /*0570*/  FMUL.FTZ R24, R11, R24 ;  /* 0x000000180b187220 */ /* 0x001fe20000410000 */
[----:B------:R-:W-:Y:S02]  /*0580*/  FSET.BF.LT.FTZ.AND R11, R10, RZ, PT ;  /* 0x000000ff0a0b720a */ /* 0x000fe40003811000 */
[C---:B------:R-:W-:Y:S02]  /*0590*/  FSEL R10, R13.reuse, -1, !P0 ;  /* 0xbf8000000d0a7808 */ /* 0x040fe40004000000 */
[----:B------:R-:W-:Y:S02]  /*05a0*/  FSETP.GEU.FTZ.AND P0, PT, R14, RZ, PT ;  /* 0x000000ff0e00720b */ /* 0x000fe40003f1e000 */
[----:B------:R-:W0:Y:S01]  /*05b0*/  MUFU.RCP R23, R23 ;  /* 0x0000001700177308 */ /* 0x000e220000001000 */
[----:B---3--:R-:W-:Y:S01]  /*05c0*/  FMUL.FTZ R21, R12, R21 ;  /* 0x000000150c157220 */ /* 0x008fe20000410000 */
[----:B------:R-:W-:Y:S01]  /*05d0*/  FSEL R12, R13, -1, !P1 ;  /* 0xbf8000000d0c7808 */ /* 0x000fe20004800000 */
[----:B------:R-:W-:Y:S01]  /*05e0*/  FFMA.FTZ R9, -R10, R24, R9 ;  /* 0x000000180a097223 */ /* 0x000fe20000010109 */
[----:B------:R-:W-:Y:S01]  /*05f0*/  FSETP.GEU.FTZ.AND P1, PT, R16, RZ, PT ;  /* 0x000000ff1000720b */ /* 0x000fe20003f3e000 */
[----:B-1----:R-:W-:Y:S01]  /*0600*/  IMAD.WIDE.U32 R6, R0, 0x2, R6 ;  /* 0x0000000200067825 */ /* 0x002fe200078e0006 */
[----:B------:R-:W-:-:S03]  /*0610*/  FSET.BF.LT.FTZ.AND R14, R14, RZ, PT ;  /* 0x000000ff0e0e720a */ /* 0x000fc60003811000 */
[--C-:B------:R-:W-:Y:S01]  /*0620*/  FFMA.FTZ R10, -R12, R21, R11.reuse ;  /* 0x000000150c0a7223 */ /* 0x100fe2000001010b */
[C---:B----4-:R-:W-:Y:S01]  /*0630*/  SHF.L.U32 R12, R4.reuse, 0x10, RZ ;  /* 0x00000010040c7819 */ /* 0x050fe200000006ff */
[----:B--2---:R-:W-:Y:S01]  /*0640*/  FMUL.FTZ R26, R15, R26 ;  /* 0x0000001a0f1a7220 */ /* 0x004fe20000410000 */
[----:B------:R-:W-:Y:S01]  /*0650*/  PRMT R11, R4, 0x7632, R11 ;  /* 0x00007632040b7816 */ /* 0x000fe2000000000b */
[----:B------:R-:W-:Y:S01]  /*0660*/  IMAD.U32 R15, R5, 0x10000, RZ ;  /* 0x00010000050f7824 */ /* 0x000fe200078e00ff */
[----:B------:R-:W-:Y:S01]  /*0670*/  FSEL R21, R13, -1, !P0 ;  /* 0xbf8000000d157808 */ /* 0x000fe20004000000 */
[----:B------:R-:W-:Y:S01]  /*0680*/  FMUL.FTZ R17, R12, R17 ;  /* 0x000000110c117220 */ /* 0x000fe20000410000 */
[----:B------:R-:W-:Y:S01]  /*0690*/  PRMT R5, R5, 0x7632, R5 ;  /* 0x0000763205057816 */ /* 0x000fe20000000005 */
[----:B------:R-:W-:Y:S01]  /*06a0*/  FMUL.FTZ R22, R15, R22 ;  /* 0x000000160f167220 */ /* 0x000fe20000410000 */
[----:B------:R-:W-:Y:S01]  /*06b0*/  FSET.BF.LT.FTZ.AND R16, R16, RZ, PT ;  /* 0x000000ff1010720a */ /* 0x000fe20003811000 */
[----:B0-----:R-:W-:Y:S01]  /*06c0*/  FMUL.FTZ R18, R18, R23 ;  /* 0x0000001712127220 */ /* 0x001fe20000410000 */
[----:B------:R-:W-:Y:S01]  /*06d0*/  FSEL R23, R13, -1, !P1 ;  /* 0xbf8000000d177808 */ /* 0x000fe20004800000 */
[----:B------:R-:W-:Y:S01]  /*06e0*/  IMAD.WIDE R6, R8, 0x8, R6 ;  /* 0x0000000808067825 */ /* 0x000fe200078e0206 */
[----:B-----5:R-:W-:-:S02]  /*06f0*/  PRMT R0, R2, 0x7632, R0 ;  /* 0x0000763202007816 */ /* 0x020fc40000000000 */
[----:B------:R-:W-:Y:S01]  /*0700*/  PRMT R12, R3, 0x7632, R12 ;  /* 0x00007632030c7816 */ /* 0x000fe2000000000c */
[----:B------:R-:W-:Y:S01]  /*0710*/  FFMA.FTZ R4, -R23, R18, R16 ;  /* 0x0000001217047223 */ /* 0x000fe20000010110 */
[----:B------:R-:W-:Y:S01]  /*0720*/  SHF.L.U32 R13, R11, 0x10, RZ ;  /* 0x000000100b0d7819 */ /* 0x000fe200000006ff */
[----:B------:R-:W-:Y:S01]  /*0730*/  FFMA.FTZ R11, -R21, R26, R14 ;  /* 0x0000001a150b7223 */ /* 0x000fe2000001010e */
[----:B------:R-:W-:Y:S01]  /*0740*/  IMAD.U32 R14, R5, 0x10000, RZ ;  /* 0x00010000050e7824 */ /* 0x000fe200078e00ff */
[----:B------:R-:W-:Y:S01]  /*0750*/  SHF.L.U32 R2, R2, 0x10, RZ ;  /* 0x0000001002027819 */ /* 0x000fe200000006ff */
[----:B------:R-:W-:Y:S01]  /*0760*/  IMAD.U32 R3, R3, 0x10000, RZ ;  /* 0x0001000003037824 */ /* 0x000fe200078e00ff */
[----:B------:R-:W-:Y:S01]  /*0770*/  SHF.L.U32 R0, R0, 0x10, RZ ;  /* 0x0000001000007819 */ /* 0x000fe200000006ff */
[----:B------:R-:W-:Y:S02]  /*0780*/  IMAD.U32 R5, R12, 0x10000, RZ ;  /* 0x000100000c057824 */ /* 0x000fe400078e00ff */
[----:B------:R-:W-:Y:S01]  /*0790*/  FMUL.FTZ R20, R13, R20 ;  /* 0x000000140d147220 */ /* 0x000fe20000410000 */
[----:B------:R-:W-:Y:S01]  /*07a0*/  FMUL.FTZ R19, R14, R19 ;  /* 0x000000130e137220 */ /* 0x000fe20000410000 */
[----:B------:R-:W-:Y:S01]  /*07b0*/  FMUL.FTZ R2, R2, R9 ;  /* 0x0000000902027220 */ /* 0x000fe20000410000 */
[----:B------:R-:W-:Y:S01]  /*07c0*/  FMUL.FTZ R3, R3, R10 ;  /* 0x0000000a03037220 */ /* 0x000fe20000410000 */
[----:B------:R-:W-:Y:S01]  /*07d0*/  FMUL.FTZ R11, R0, R11 ;  /* 0x0000000b000b7220 */ /* 0x000fe20000410000 */
[----:B------:R-:W-:Y:S01]  /*07e0*/  FMUL.FTZ R4, R5, R4 ;  /* 0x0000000405047220 */ /* 0x000fe20000410000 */
[----:B------:R-:W-:-:S02]  /*07f0*/  F2FP.BF16.F32.PACK_AB R18, R20, R17 ;  /* 0x000000111412723e */ /* 0x000fc400000010ff */
[----:B------:R-:W-:Y:S02]  /*0800*/  F2FP.BF16.F32.PACK_AB R19, R19, R22 ;  /* 0x000000161313723e */ /* 0x000fe400000010ff */
[----:B------:R-:W-:Y:S02]  /*0810*/  F2FP.BF16.F32.PACK_AB R2, R11, R2 ;  /* 0x000000020b02723e */ /* 0x000fe400000010ff */
[----:B------:R-:W-:Y:S01]  /*0820*/  F2FP.BF16.F32.PACK_AB R3, R4, R3 ;  /* 0x000000030403723e */ /* 0x000fe200000010ff */
[----:B------:R-:W-:Y:S04]  /*0830*/  STG.E.64 desc[UR4][R6.64], R18 ;  /* 0x0000001206007986 */ /* 0x000fe8000c101b04 */
[----:B------:R-:W-:Y:S01]  /*0840*/  STG.E.64 desc[UR4][R6.64+0x400], R2 ;  /* 0x0004000206007986 */ /* 0x000fe2000c101b04 */
[----:B------:R-:W-:Y:S05]  /*0850*/  EXIT ;  /* 0x000000000000794d */ /* 0x000fea0003800000 */
.L_x_873:
        /* <DEDUP_REMOVED lines=105> */
.L_x_875:
[----:B------:R-:W-:Y:S05]  /*0ef0*/  BSYNC B0 ;  /* 0x0000000000007941 */ /* 0x000fea0003800000 */
.L_x_874:
        /* <DEDUP_REMOVED lines=18> */
.L_x_877:
[----:B------:R-:W-:Y:S05]  /*1020*/  BSYNC B0 ;  /* 0x0000000000007941 */ /* 0x000fea0003800000 */
.L_x_876:
        /* <DEDUP_REMOVED lines=31> */
.L_x_879:
[----:B------:R-:W-:Y:S05]  /*1220*/  BSYNC B0 ;  /* 0x0000000000007941 */ /* 0x000fea0003800000 */
.L_x_878:
        /* <DEDUP_REMOVED lines=16> */
.L_x_881:
[----:B------:R-:W-:Y:S05]  /*1330*/  BSYNC B0 ;  /* 0x0000000000007941 */ /* 0x000fea0003800000 */
.L_x_880:
        /* <DEDUP_REMOVED lines=16> */
.L_x_883:
[----:B------:R-:W-:Y:S05]  /*1440*/  BSYNC B0 ;  /* 0x0000000000007941 */ /* 0x000fea0003800000 */
.L_x_882:
        /* <DEDUP_REMOVED lines=16> */
.L_x_885:
[----:B------:R-:W-:Y:S05]  /*1550*/  BSYNC B0 ;  /* 0x0000000000007941 */ /* 0x000fea0003800000 */
.L_x_884:
        /* <DEDUP_REMOVED lines=16> */
.L_x_887:
[----:B------:R-:W-:Y:S05]  /*1660*/  BSYNC B0 ;  /* 0x0000000000007941 */ /* 0x000fea0003800000 */
.L_x_886:
        /* <DEDUP_REMOVED lines=16> */
.L_x_889:
[----:B------:R-:W-:Y:S05]  /*1770*/  BSYNC B0 ;  /* 0x0000000000007941 */ /* 0x000fea0003800000 */
.L_x_888:
        /* <DEDUP_REMOVED lines=18> */
.L_x_892:
[----:B------:R-:W-:-:S13]  /*18a0*/  ISETP.GE.AND P0, PT, R3, R2, PT ;  /* 0x000000020300720c */ /* 0x000fda0003f06270 */
[----:B------:R-:W-:Y:S05]  /*18b0*/  @P0 BRA `(.L_x_894) ;  /* 0x0000000000300947 */ /* 0x000fea0003800000 */
[----:B0-----:R-:W0:Y:S01]  /*18c0*/  LDC.64 R4, c[0x0][0x218] ;  /* 0x00008600ff047b82 */ /* 0x001e220000000a00 */
[----:B------:R-:W-:Y:S01]  /*18d0*/  IMAD.IADD R13, R0, 0x1, R3 ;  /* 0x00000001000d7824 */ /* 0x000fe200078e0203 */
[----:B------:R-:W-:-:S03]  /*18e0*/  IADD3 R3, R3, 0x80, RZ ;  /* 0x0000008003037810 */ /* 0x000fc60007ffe0ff */
[----:B0-----:R-:W-:-:S05]  /*18f0*/  IMAD.WIDE.U32 R4, R13, 0x2, R4 ;  /* 0x000000020d047825 */ /* 0x001fca00078e0004 */
[----:B------:R1:W-:Y:S02]  /*1900*/  STG.E.U16 desc[UR4][R4.64], R7 ;  /* 0x0000000704007986 */ /* 0x0003e4000c101504 */
.L_x_893:
[----:B------:R-:W-:-:S13]  /*1910*/  ISETP.GE.AND P0, PT, R3, R2, PT ;  /* 0x000000020300720c */ /* 0x000fda0003f06270 */
[----:B------:R-:W-:Y:S05]  /*1920*/  @P0 BRA `(.L_x_895) ;  /* 0x0000000000340947 */ /* 0x000fea0003800000 */
[----:B01----:R-:W0:Y:S01]  /*1930*/  LDC.64 R4, c[0x0][0x218] ;  /* 0x00008600ff047b82 */ /* 0x003e220000000a00 */
[----:B------:R-:W-:Y:S01]  /*1940*/  IMAD.IADD R7, R0, 0x1, R3 ;  /* 0x0000000100077824 */ /* 0x000fe200078e0203 */
[----:B------:R-:W-:-:S03]  /*1950*/  IADD3 R3, R3, 0x80, RZ ;  /* 0x0000008003037810 */ /* 0x000fc60007ffe0ff */
[----:B0-----:R-:W-:-:S05]  /*1960*/  IMAD.WIDE.U32 R4, R7, 0x2, R4 ;  /* 0x0000000207047825 */ /* 0x001fca00078e0004 */
[----:B------:R1:W-:Y:S02]  /*1970*/  STG.E.U16 desc[UR4][R4.64], R8 ;  /* 0x0000000804007986 */ /* 0x0003e4000c101504 */
.L_x_894:
        /* <DEDUP_REMOVED lines=8> */
.L_x_895:
[----:B------:R-:W-:Y:S05]  /*1a00*/  BSYNC B1 ;  /* 0x0000000000017941 */ /* 0x000fea0003800000 */
.L_x_891:
[----:B------:R-:W-:-:S13]  /*1a10*/  ISETP.GE.AND P0, PT, R3, R2, PT ;  /* 0x000000020300720c */ /* 0x000fda0003f06270 */
[----:B012---:R-:W0:Y:S01]  /*1a20*/  @!P0 LDC.64 R4, c[0x0][0x218] ;  /* 0x00008600ff048b82 */ /* 0x007e220000000a00 */
[----:B------:R-:W-:Y:S01]  /*1a30*/  @!P0 IMAD.IADD R7, R0, 0x1, R3 ;  /* 0x0000000100078824 */ /* 0x000fe200078e0203 */
[----:B------:R-:W-:-:S03]  /*1a40*/  @!P0 IADD3 R3, R3, 0x80, RZ ;  /* 0x0000008003038810 */ /* 0x000fc60007ffe0ff */
[----:B0-----:R-:W-:-:S05]  /*1a50*/  @!P0 IMAD.WIDE.U32 R4, R7, 0x2, R4 ;  /* 0x0000000207048825 */ /* 0x001fca00078e0004 */
[----:B------:R2:W-:Y:S02]  /*1a60*/  @!P0 STG.E.U16 desc[UR4][R4.64], R10 ;  /* 0x0000000a04008986 */ /* 0x0005e4000c101504 */
.L_x_896:
[----:B------:R-:W-:Y:S05]  /*1a70*/  BSYNC B0 ;  /* 0x0000000000007941 */ /* 0x000fea0003800000 */
.L_x_890:
        /* <DEDUP_REMOVED lines=8> */
.L_x_897:
        /* <DEDUP_REMOVED lines=16> */
.L_x_7346:


//--------------------- .text._ZN2at6native29vectorized_elementwise_kernelILi8EZZZNS0_62_GLOBAL__N__e6aa1b1b_29_ActivationLogSigmoidKernel_cu_9d16a0dc27log_sigmoid_backward_kernelERNS_14TensorIteratorEENKUlvE_clEvENKUlvE2_clEvEUlN3c108BFloat16ES8_E_St5arrayIPcLm3EEEEviT0_T1_ --------------------------
	.section	.text._ZN2at6native29vectorized_elementwise_kernelILi8EZZZNS0_62_GLOBAL__N__e6aa1b1b_29_ActivationLogSigmoidKernel_cu_9d16a0dc27log_sigmoid_backward_kernelERNS_14TensorIteratorEENKUlvE_clEvENKUlvE2_clEvEUlN3c108BFloat16ES8_E_St5arrayIPcLm3EEEEviT0_T1_,"ax",@progbits
	.align	128
        .global         _ZN2at6native29vectorized_elementwise_kernelILi8EZZZNS0_62_GLOBAL__N__e6aa1b1b_29_ActivationLogSigmoidKernel_cu_9d16a0dc27log_sigmoid_backward_kernelERNS_14TensorIteratorEENKUlvE_clEvENKUlvE2_clEvEUlN3c108BFloat16ES8_E_St5arrayIPcLm3EEEEviT0_T1_
        .type           _ZN2at6native29vectorized_elementwise_kernelILi8EZZZNS0_62_GLOBAL__N__e6aa1b1b_29_ActivationLogSigmoidKernel_cu_9d16a0dc27log_sigmoid_backward_kernelERNS_14TensorIteratorEENKUlvE_clEvENKUlvE2_clEvEUlN3c108BFloat16ES8_E_St5arrayIPcLm3EEEEviT0_T1_,@function
        .size           _ZN2at6native29vectorized_elementwise_kernelILi8EZZZNS0_62_GLOBAL__N__e6aa1b1b_29_ActivationLogSigmoidKernel_cu_9d16a0dc27log_sigmoid_backward_kernelERNS_14TensorIteratorEENKUlvE_clEvENKUlvE2_clEvEUlN3c108BFloat16ES8_E_St5arrayIPcLm3EEEEviT0_T1_,(.L_x_7347 - _ZN2at6native29vectorized_elementwise_kernelILi8EZZZNS0_62_GLOBAL__N__e6aa1b1b_29_ActivationLogSigmoidKernel_cu_9d16a0dc27log_sigmoid_backward_kernelERNS_14TensorIteratorEENKUlvE_clEvENKUlvE2_clEvEUlN3c108BFloat16ES8_E_St5arrayIPcLm3EEEEviT0_T1_)
        .other          _ZN2at6native29vectorized_elementwise_kernelILi8EZZZNS0_62_GLOBAL__N__e6aa1b1b_29_ActivationLogSigmoidKernel_cu_9d16a0dc27log_sigmoid_backward_kernelERNS_14TensorIteratorEENKUlvE_clEvENKUlvE2_clEvEUlN3c108BFloat16ES8_E_St5arrayIPcLm3EEEEviT0_T1_,@"STO_CUDA_ENTRY STV_DEFAULT"
_ZN2at6native29vectorized_elementwise_kernelILi8EZZZNS0_62_GLOBAL__N__e6aa1b1b_29_ActivationLogSigmoidKernel_cu_9d16a0dc27log_sigmoid_backward_kernelERNS_14TensorIteratorEENKUlvE_clEvENKUlvE2_clEvEUlN3c108BFloat16ES8_E_St5arrayIPcLm3EEEEviT0_T1_:
.text._ZN2at6native29vectorized_elementwise_kernelILi8EZZZNS0_62_GLOBAL__N__e6aa1b1b_29_ActivationLogSigmoidKernel_cu_9d16a0dc27log_sigmoid_backward_kernelERNS_14TensorIteratorEENKUlvE_clEvENKUlvE2_clEvEUlN3c108BFloat16ES8_E_St5arrayIPcLm3EEEEviT0_T1_:
        /* <DEDUP_REMOVED lines=12> */
[----:B------:R-:W0:Y:S04]  /*00c0*/  LDC.64 R4, c[0x0][0x228] ;  /* 0x00008a00ff047b82 */ /* 0x000e280000000a00 */
[----:B------:R-:W2:Y:S01]  /*00d0*/  LDG.E.128 R8, desc[UR4][R8.64] ;  /* 0x0000000408087981 */ /* 0x000ea2000c1e1d00 */
[----:B0-----:R-:W-:-:S04]  /*00e0*/  IMAD.WIDE R4, R0, 0x2, R4 ;  /* 0x0000000200047825 */ /* 0x001fc800078e0204 */
[----:B------:R-:W-:-:S06]  /*00f0*/  IMAD.WIDE.U32 R4, R2, 0x10, R4 ;  /* 0x0000001002047825 */ /* 0x000fcc00078e0004 */
[----:B------:R-:W3:Y:S01]  /*0100*/  LDG.E.128 R4, desc[UR4][R4.64] ;  /* 0x0000000404047981 */ /* 0x000ee2000c1e1d00 */
[----:B--2---:R-:W-:Y:S01]  /*0110*/  IMAD.U32 R22, R8, 0x10000, RZ ;  /* 0x0001000008167824 */ /* 0x004fe200078e00ff */
[----:B------:R-:W-:Y:S01]  /*0120*/  SHF.L.U32 R18, R9, 0x10, RZ ;  /* 0x0000001009127819 */ /* 0x000fe200000006ff */
[----:B------:R-:W-:Y:S01]  /*0130*/  IMAD.U32 R14, R10, 0x10000, RZ ;  /* 0x000100000a0e7824 */ /* 0x000fe200078e00ff */
[----:B------:R-:W-:Y:S01]  /*0140*/  SHF.L.U32 R13, R11, 0x10, RZ ;  /* 0x000000100b0d7819 */ /* 0x000fe200000006ff */
[----:B------:R-:W-:Y:S01]  /*0150*/  FMUL.FTZ R20, |R22|, -1.4426950216293334961 ;  /* 0xbfb8aa3b16147820 */ /* 0x000fe20000410200 */
[----:B------:R-:W-:Y:S01]  /*0160*/  PRMT R3, R8, 0x7632, R3 ;  /* 0x0000763208037816 */ /* 0x000fe20000000003 */
[----:B------:R-:W-:Y:S01]  /*0170*/  FMUL.FTZ R17, |R18|, -1.4426950216293334961 ;  /* 0xbfb8aa3b12117820 */ /* 0x000fe20000410200 */
[----:B------:R-:W-:Y:S01]  /*0180*/  FMUL.FTZ R16, |R14|, -1.4426950216293334961 ;  /* 0xbfb8aa3b0e107820 */ /* 0x000fe20000410200 */
[----:B------:R-:W-:Y:S01]  /*0190*/  FMUL.FTZ R12, |R13|, -1.4426950216293334961 ;  /* 0xbfb8aa3b0d0c7820 */ /* 0x000fe20000410200 */
[----:B------:R-:W-:Y:S01]  /*01a0*/  PRMT R8, R9, 0x7632, R8 ;  /* 0x0000763209087816 */ /* 0x000fe20000000008 */
[----:B------:R-:W0:Y:S01]  /*01b0*/  MUFU.EX2 R20, R20 ;  /* 0x0000001400147308 */ /* 0x000e220000000800 */
[----:B------:R-:W-:Y:S01]  /*01c0*/  PRMT R9, R10, 0x7632, R9 ;  /* 0x000076320a097816 */ /* 0x000fe20000000009 */
[----:B------:R-:W-:Y:S01]  /*01d0*/  HFMA2.MMA R10, -RZ, RZ, 1.875, 0 ;  /* 0x3f800000ff0a7435 */ /* 0x000fe200000001ff */
[----:B------:R-:W-:Y:S01]  /*01e0*/  IMAD.U32 R3, R3, 0x10000, RZ ;  /* 0x0001000003037824 */ /* 0x000fe200078e00ff */
[----:B------:R-:W-:-:S02]  /*01f0*/  FSETP.GEU.FTZ.AND P0, PT, R22, RZ, PT ;  /* 0x000000ff1600720b */ /* 0x000fc40003f1e000 */
[----:B------:R-:W-:Y:S01]  /*0200*/  SHF.L.U32 R8, R8, 0x10, RZ ;  /* 0x0000001008087819 */ /* 0x000fe200000006ff */
[----:B------:R-:W-:Y:S01]  /*0210*/  FMUL.FTZ R15, |R3|, -1.4426950216293334961 ;  /* 0xbfb8aa3b030f7820 */ /* 0x000fe20000410200 */
[----:B------:R-:W1:Y:S01]  /*0220*/  MUFU.EX2 R17, R17 ;  /* 0x0000001100117308 */ /* 0x000e620000000800 */
[----:B------:R-:W-:Y:S01]  /*0230*/  PRMT R11, R11, 0x7632, R11 ;  /* 0x000076320b0b7816 */ /* 0x000fe2000000000b */
[----:B------:R-:W-:Y:S01]  /*0240*/  IMAD.U32 R9, R9, 0x10000, RZ ;  /* 0x0001000009097824 */ /* 0x000fe200078e00ff */
[----:B------:R-:W-:Y:S01]  /*0250*/  FSET.BF.LT.FTZ.AND R22, R22, RZ, PT ;  /* 0x000000ff1616720a */ /* 0x000fe20003811000 */
[----:B------:R-:W-:Y:S01]  /*0260*/  FMUL.FTZ R19, |R8|, -1.4426950216293334961 ;  /* 0xbfb8aa3b08137820 */ /* 0x000fe20000410200 */
[----:B------:R-:W-:Y:S01]  /*0270*/  FSEL R25, R10, -1, !P0 ;  /* 0xbf8000000a197808 */ /* 0x000fe20004000000 */
[----:B------:R-:W-:Y:S01]  /*0280*/  FMUL.FTZ R21, |R9|, -1.4426950216293334961 ;  /* 0xbfb8aa3b09157820 */ /* 0x000fe20000410200 */
[----:B------:R-:W-:Y:S01]  /*0290*/  FSETP.GEU.FTZ.AND P0, PT, R18, RZ, PT ;  /* 0x000000ff1200720b */ /* 0x000fe20003f1e000 */
[----:B------:R-:W-:Y:S01]  /*02a0*/  MUFU.EX2 R16, R16 ;  /* 0x0000001000107308 */ /* 0x000fe20000000800 */
[----:B0-----:R-:W-:Y:S01]  /*02b0*/  FADD.FTZ R23, R20, 1 ;  /* 0x3f80000014177421 */ /* 0x001fe20000010000 */
[----:B------:R-:W-:-:S02]  /*02c0*/  FSETP.GEU.FTZ.AND P1, PT, R8, RZ, PT ;  /* 0x000000ff0800720b */ /* 0x000fc40003f3e000 */
[----:B------:R-:W-:Y:S02]  /*02d0*/  FSETP.GEU.FTZ.AND P2, PT, R9, RZ, PT ;  /* 0x000000ff0900720b */ /* 0x000fe40003f5e000 */
[----:B------:R-:W-:Y:S02]  /*02e0*/  FSET.BF.LT.FTZ.AND R8, R8, RZ, PT ;  /* 0x000000ff0808720a */ /* 0x000fe40003811000 */
[----:B------:R-:W0:Y:S01]  /*02f0*/  MUFU.RCP R23, R23 ;  /* 0x0000001700177308 */ /* 0x000e220000001000 */
[----:B-1----:R-:W-:-:S07]  /*0300*/  FADD.FTZ R24, R17, 1 ;  /* 0x3f80000011187421 */ /* 0x002fce0000010000 */
[----:B------:R-:W1:Y:S08]  /*0310*/  MUFU.EX2 R12, R12 ;  /* 0x0000000c000c7308 */ /* 0x000e700000000800 */
[----:B------:R-:W2:Y:S01]  /*0320*/  MUFU.RCP R24, R24 ;  /* 0x0000001800187308 */ /* 0x000ea20000001000 */
[----:B0-----:R-:W-:Y:S01]  /*0330*/  FMUL.FTZ R26, R20, R23 ;  /* 0x00000017141a7220 */ /* 0x001fe20000410000 */
[----:B------:R-:W-:Y:S01]  /*0340*/  FADD.FTZ R23, R16, 1 ;  /* 0x3f80000010177421 */ /* 0x000fe20000010000 */
[----:B------:R-:W-:-:S02]  /*0350*/  IMAD.U32 R20, R11, 0x10000, RZ ;  /* 0x000100000b147824 */ /* 0x000fc400078e00ff */
[----:B------:R-:W-:Y:S02]  /*0360*/  FFMA.FTZ R11, -R25, R26, R22 ;  /* 0x0000001a190b7223 */ /* 0x000fe40000010116 */
[----:B------:R-:W-:Y:S01]  /*0370*/  FMUL.FTZ R22, |R20|, -1.4426950216293334961 ;  /* 0xbfb8aa3b14167820 */ /* 0x000fe20000410200 */
[----:B------:R-:W0:Y:S01]  /*0380*/  MUFU.RCP R23, R23 ;  /* 0x0000001700177308 */ /* 0x000e220000001000 */
[----:B-1----:R-:W-:Y:S01]  /*0390*/  FADD.FTZ R25, R12, 1 ;  /* 0x3f8000000c197421 */ /* 0x002fe20000010000 */
[----:B------:R-:W-:-:S06]  /*03a0*/  FSETP.GEU.FTZ.AND P3, PT, R20, RZ, PT ;  /* 0x000000ff1400720b */ /* 0x000fcc0003f7e000 */
[----:B------:R-:W1:Y:S01]  /*03b0*/  MUFU.EX2 R15, R15 ;  /* 0x0000000f000f7308 */ /* 0x000e620000000800 */
[----:B--2---:R-:W-:Y:S01]  /*03c0*/  FMUL.FTZ R24, R17, R24 ;  /* 0x0000001811187220 */ /* 0x004fe20000410000 */
[----:B------:R-:W-:Y:S02]  /*03d0*/  FSET.BF.LT.FTZ.AND R17, R18, RZ, PT ;  /* 0x000000ff1211720a */ /* 0x000fe40003811000 */
[----:B------:R-:W-:Y:S02]  /*03e0*/  FSEL R18, R10, -1, !P0 ;  /* 0xbf8000000a127808 */ /* 0x000fe40004000000 */
[----:B------:R-:W-:Y:S02]  /*03f0*/  FSETP.GEU.FTZ.AND P0, PT, R14, RZ, PT ;  /* 0x000000ff0e00720b */ /* 0x000fe40003f1e000 */
[----:B------:R-:W2:Y:S01]  /*0400*/  MUFU.EX2 R19, R19 ;  /* 0x0000001300137308 */ /* 0x000ea20000000800 */
[----:B------:R-:W-:Y:S01]  /*0410*/  FFMA.FTZ R17, -R18, R24, R17 ;  /* 0x0000001812117223 */ /* 0x000fe20000010111 */
[----:B0-----:R-:W-:Y:S01]  /*0420*/  FMUL.FTZ R16, R16, R23 ;  /* 0x0000001710107220 */ /* 0x001fe20000410000 */
[----:B------:R-:W-:-:S02]  /*0430*/  FSET.BF.LT.FTZ.AND R14, R14, RZ, PT ;  /* 0x000000ff0e0e720a */ /* 0x000fc40003811000 */
[C---:B------:R-:W-:Y:S02]  /*0440*/  FSEL R23, R10.reuse, -1, !P0 ;  /* 0xbf8000000a177808 */ /* 0x040fe40004000000 */
[----:B------:R-:W-:Y:S01]  /*0450*/  FSETP.GEU.FTZ.AND P0, PT, R13, RZ, PT ;  /* 0x000000ff0d00720b */ /* 0x000fe20003f1e000 */
[----:B------:R-:W0:Y:S01]  /*0460*/  MUFU.EX2 R22, R22 ;  /* 0x0000001600167308 */ /* 0x000e220000000800 */
[----:B-1----:R-:W-:Y:S01]  /*0470*/  FADD.FTZ R18, R15, 1 ;  /* 0x3f8000000f127421 */ /* 0x002fe20000010000 */
[----:B------:R-:W-:Y:S01]  /*0480*/  FFMA.FTZ R14, -R23, R16, R14 ;  /* 0x00000010170e7223 */ /* 0x000fe2000001010e */
[----:B------:R-:W-:Y:S02]  /*0490*/  FSET.BF.LT.FTZ.AND R16, R13, RZ, PT ;  /* 0x000000ff0d10720a */ /* 0x000fe40003811000 */
[----:B------:R-:W-:Y:S02]  /*04a0*/  FSEL R13, R10, -1, !P0 ;  /* 0xbf8000000a0d7808 */ /* 0x000fe40004000000 */
[----:B------:R-:W-:Y:S01]  /*04b0*/  FSETP.GEU.FTZ.AND P0, PT, R3, RZ, PT ;  /* 0x000000ff0300720b */ /* 0x000fe20003f1e000 */
[----:B------:R-:W1:Y:S01]  /*04c0*/  MUFU.EX2 R21, R21 ;  /* 0x0000001500157308 */ /* 0x000e620000000800 */
[----:B--2---:R-:W-:-:S07]  /*04d0*/  FADD.FTZ R24, R19, 1 ;  /* 0x3f80000013187421 */ /* 0x004fce0000010000 */
[----:B------:R-:W2:Y:S01]  /*04e0*/  MUFU.RCP R25, R25 ;  /* 0x0000001900197308 */ /* 0x000ea20000001000 */
[----:B0-----:R-:W-:-:S07]  /*04f0*/  FADD.FTZ R23, R22, 1 ;  /* 0x3f80000016177421 */ /* 0x001fce0000010000 */
[----:B------:R-:W0:Y:S01]  /*0500*/  MUFU.RCP R18, R18 ;  /* 0x0000001200127308 */ /* 0x000e220000001000 */
[----:B-1----:R-:W-:-:S07]  /*0510*/  FADD.FTZ R26, R21, 1 ;  /* 0x3f800000151a7421 */ /* 0x002fce0000010000 */
[----:B------:R-:W1:Y:S01]  /*0520*/  MUFU.RCP R24, R24 ;  /* 0x0000001800187308 */ /* 0x000e620000001000 */
[----:B--2---:R-:W-:-:S04]  /*0530*/  FMUL.FTZ R25, R12, R25 ;  /* 0x000000190c197220 */ /* 0x004fc80000410000 */
[----:B------:R-:W-:Y:S01]  /*0540*/  FFMA.FTZ R16, -R13, R25, R16 ;  /* 0x000000190d107223 */ /* 0x000fe20000010110 */
[----:B------:R-:W-:Y:S01]  /*0550*/  FSET.BF.LT.FTZ.AND R25, R20, RZ, PT ;  /* 0x000000ff1419720a */ /* 0x000fe20003811000 */
[----:B------:R-:W2:Y:S01]  /*0560*/  LDC.64 R12, c[0x0][0x218] ;  /* 0x00008600ff0c7b82 */ /* 0x000ea20000000a00 */
[----:B------:R-:W4:Y:S01]  /*0570*/  MUFU.RCP R23, R23 ;  /* 0x0000001700177308 */ /* 0x000f220000001000 */
[----:B0-----:R-:W-:Y:S01]  /*0580*/  FMUL.FTZ R15, R15, R18 ;  /* 0x000000120f0f7220 */ /* 0x001fe20000410000 */
[----:B------:R-:W-:Y:S01]  /*0590*/  FSET.BF.LT.FTZ.AND R18, R3, RZ, PT ;  /* 0x000000ff0312720a */ /* 0x000fe20003811000 */
[----:B---3--:R-:W-:Y:S01]  /*05a0*/  IMAD.U32 R20, R5, 0x10000, RZ ;  /* 0x0001000005147824 */ /* 0x008fe200078e00ff */
[----:B------:R-:W-:-:S03]  /*05b0*/  FSEL R3, R10, -1, !P0 ;  /* 0xbf8000000a037808 */ /* 0x000fc60004000000 */
[----:B------:R-:W-:Y:S01]  /*05c0*/  FMUL.FTZ R17, R20, R17 ;  /* 0x0000001114117220 */ /* 0x000fe20000410000 */
[----:B------:R-:W0:Y:S01]  /*05d0*/  MUFU.RCP R26, R26 ;  /* 0x0000001a001a7308 */ /* 0x000e220000001000 */
[----:B-1----:R-:W-:Y:S01]  /*05e0*/  FMUL.FTZ R19, R19, R24 ;  /* 0x0000001813137220 */ /* 0x002fe20000410000 */
[----:B------:R-:W-:Y:S01]  /*05f0*/  FSET.BF.LT.FTZ.AND R24, R9, RZ, PT ;  /* 0x000000ff0918720a */ /* 0x000fe20003811000 */
[----:B------:R-:W-:Y:S01]  /*0600*/  FFMA.FTZ R3, -R3, R15, R18 ;  /* 0x0000000f03037223 */ /* 0x000fe20000010112 */
[----:B------:R-:W-:Y:S02]  /*0610*/  FSEL R9, R10, -1, !P1 ;  /* 0xbf8000000a097808 */ /* 0x000fe40004800000 */
[C---:B------:R-:W-:Y:S02]  /*0620*/  PRMT R15, R4.reuse, 0x7632, R15 ;  /* 0x00007632040f7816 */ /* 0x040fe4000000000f */
[----:B------:R-:W-:Y:S01]  /*0630*/  SHF.L.U32 R18, R4, 0x10, RZ ;  /* 0x0000001004127819 */ /* 0x000fe200000006ff */
[----:B----4-:R-:W-:Y:S01]  /*0640*/  FMUL.FTZ R22, R22, R23 ;  /* 0x0000001716167220 */ /* 0x010fe20000410000 */
[----:B------:R-:W-:Y:S01]  /*0650*/  FSEL R23, R10, -1, !P2 ;  /* 0xbf8000000a177808 */ /* 0x000fe20005000000 */
[----:B------:R-:W-:Y:S01]  /*0660*/  FFMA.FTZ R8, -R9, R19, R8 ;  /* 0x0000001309087223 */ /* 0x000fe20000010108 */
[----:B------:R-:W-:Y:S01]  /*0670*/  PRMT R4, R5, 0x7632, R4 ;  /* 0x0000763205047816 */ /* 0x000fe20000000004 */
[----:B------:R-:W-:Y:S01]  /*0680*/  FMUL.FTZ R11, R18, R11 ;  /* 0x0000000b120b7220 */ /* 0x000fe20000410000 */
[----:B------:R-:W-:Y:S01]  /*0690*/  PRMT R5, R6, 0x7632, R5 ;  /* 0x0000763206057816 */ /* 0x000fe20000000005 */
[----:B--2---:R-:W-:Y:S01]  /*06a0*/  IMAD.WIDE.U32 R12, R0, 0x2, R12 ;  /* 0x00000002000c7825 */ /* 0x004fe200078e000c */
[----:B------:R-:W-:-:S03]  /*06b0*/  SHF.L.U32 R19, R6, 0x10, RZ ;  /* 0x0000001006137819 */ /* 0x000fc600000006ff */
[----:B0-----:R-:W-:Y:S01]  /*06c0*/  FMUL.FTZ R21, R21, R26 ;  /* 0x0000001a15157220 */ /* 0x001fe20000410000 */
[----:B------:R-:W-:Y:S02]  /*06d0*/  FSEL R10, R10, -1, !P3 ;  /* 0xbf8000000a0a7808 */ /* 0x000fe40005800000 */
[----:B------:R-:W-:Y:S01]  /*06e0*/  PRMT R6, R7, 0x7632, R6 ;  /* 0x0000763207067816 */ /* 0x000fe20000000006 */
[----:B------:R-:W-:Y:S01]  /*06f0*/  FFMA.FTZ R9, -R23, R21, R24 ;  /* 0x0000001517097223 */ /* 0x000fe20000010118 */
[----:B------:R-:W-:Y:S01]  /*0700*/  IMAD.U32 R21, R7, 0x10000, RZ ;  /* 0x0001000007157824 */ /* 0x000fe200078e00ff */
[----:B------:R-:W-:Y:S01]  /*0710*/  SHF.L.U32 R0, R15, 0x10, RZ ;  /* 0x000000100f007819 */ /* 0x000fe200000006ff */
[----:B------:R-:W-:Y:S01]  /*0720*/  IMAD.U32 R7, R4, 0x10000, RZ ;  /* 0x0001000004077824 */ /* 0x000fe200078e00ff */
[----:B------:R-:W-:Y:S01]  /*0730*/  SHF.L.U32 R4, R5, 0x10, RZ ;  /* 0x0000001005047819 */ /* 0x000fe200000006ff */
[----:B------:R-:W-:Y:S01]  /*0740*/  FFMA.FTZ R10, -R10, R22, R25 ;  /* 0x000000160a0a7223 */ /* 0x000fe20000010119 */
[----:B------:R-:W-:-:S02]  /*0750*/  IMAD.U32 R5, R6, 0x10000, RZ ;  /* 0x0001000006057824 */ /* 0x000fc400078e00ff */
[----:B------:R-:W-:Y:S01]  /*0760*/  FMUL.FTZ R14, R19, R14 ;  /* 0x0000000e130e7220 */ /* 0x000fe20000410000 */
[----:B------:R-:W-:Y:S01]  /*0770*/  FMUL.FTZ R15, R21, R16 ;  /* 0x00000010150f7220 */ /* 0x000fe20000410000 */
[----:B------:R-:W-:Y:S01]  /*0780*/  FMUL.FTZ R0, R0, R3 ;  /* 0x0000000300007220 */ /* 0x000fe20000410000 */
[----:B------:R-:W-:Y:S01]  /*0790*/  FMUL.FTZ R8, R7, R8 ;  /* 0x0000000807087220 */ /* 0x000fe20000410000 */
[----:B------:R-:W-:Y:S01]  /*07a0*/  FMUL.FTZ R9, R4, R9 ;  /* 0x0000000904097220 */ /* 0x000fe20000410000 */
[----:B------:R-:W-:Y:S01]  /*07b0*/  FMUL.FTZ R10, R5, R10 ;  /* 0x0000000a050a7220 */ /* 0x000fe20000410000 */
[----:B------:R-:W-:Y:S01]  /*07c0*/  IMAD.WIDE R2, R2, 0x10, R12 ;  /* 0x0000001002027825 */ /* 0x000fe200078e020c */
[----:B------:R-:W-:Y:S02]  /*07d0*/  F2FP.BF16.F32.PACK_AB R12, R0, R11 ;  /* 0x0000000b000c723e */ /* 0x000fe400000010ff */
[----:B------:R-:W-:Y:S02]  /*07e0*/  F2FP.BF16.F32.PACK_AB R13, R8, R17 ;  /* 0x00000011080d723e */ /* 0x000fe400000010ff */
[----:B------:R-:W-:-:S02]  /*07f0*/  F2FP.BF16.F32.PACK_AB R14, R9, R14 ;  /* 0x0000000e090e723e */ /* 0x000fc400000010ff */
[----:B------:R-:W-:-:S05]  /*0800*/  F2FP.BF16.F32.PACK_AB R15, R10, R15 ;  /* 0x0000000f0a0f723e */ /* 0x000fca00000010ff */
[----:B------:R-:W-:Y:S01]  /*0810*/  STG.E.128 desc[UR4][R2.64], R12 ;  /* 0x0000000c02007986 */ /* 0x000fe2000c101d04 */
[----:B------:R-:W-:Y:S05]  /*0820*/  EXIT ;  /* 0x000000000000794d */ /* 0x000fea0003800000 */
.L_x_898:
        /* <DEDUP_REMOVED lines=105> */
.L_x_900:
[----:B------:R-:W-:Y:S05]  /*0ec0*/  BSYNC B0 ;  /* 0x0000000000007941 */ /* 0x000fea0003800000 */
.L_x_899:
        /* <DEDUP_REMOVED lines=18> */
.L_x_902:
[----:B------:R-:W-:Y:S05]  /*0ff0*/  BSYNC B0 ;  /* 0x0000000000007941 */ /* 0x000fea0003800000 */
.L_x_901:
        /* <DEDUP_REMOVED lines=31> */
.L_x_904:
[----:B------:R-:W-:Y:S05]  /*11f0*/  BSYNC B0 ;  /* 0x0000000000007941 */ /* 0x000fea0003800000 */
.L_x_903:
        /* <DEDUP_REMOVED lines=16> */
.L_x_906:
[----:B------:R-:W-:Y:S05]  /*1300*/  BSYNC B0 ;  /* 0x0000000000007941 */ /* 0x000fea0003800000 */
.L_x_905:
        /* <DEDUP_REMOVED lines=16> */
.L_x_908:
[----:B------:R-:W-:Y:S05]  /*1410*/  BSYNC B0 ;  /* 0x0000000000007941 */ /* 0x000fea0003800000 */
.L_x_907:
        /* <DEDUP_REMOVED lines=16> */
.L_x_910:
[----:B------:R-:W-:Y:S05]  /*1520*/  BSYNC B0 ;  /* 0x0000000000007941 */ /* 0x000fea0003800000 */
.L_x_909:
        /* <DEDUP_REMOVED lines=16> */
.L_x_912:
[----:B------:R-:W-:Y:S05]  /*1630*/  BSYNC B0 ;  /* 0x0000000000007941 */ /* 0x000fea0003800000 */
.L_x_911:
        /* <DEDUP_REMOVED lines=16> */
.L_x_914:
[----:B------:R-:W-:Y:S05]  /*1740*/  BSYNC B0 ;  /* 0x0000000000007941 */ /* 0x000fea0003800000 */
.L_x_913:
        /* <DEDUP_REMOVED lines=18> */
.L_x_917:
[----:B------:R-:W-:-:S13]  /*1870*/  ISETP.GE.AND P0, PT, R3, R2, PT ;  /* 0x000000020300720c */ /* 0x000fda0003f06270 */
[----:B------:R-:W-:Y:S05]  /*1880*/  @P0 BRA `(.L_x_919) ;  /* 0x0000000000300947 */ /* 0x000fea0003800000 */
[----:B0-----:R-:W0:Y:S01]  /*1890*/  LDC.64 R4, c[0x0][0x218] ;  /* 0x00008600ff047b82 */ /* 0x001e220000000a00 */
[----:B------:R-:W-:Y:S01]  /*18a0*/  IMAD.IADD R13, R0, 0x1, R3 ;  /* 0x00000001000d7824 */ /* 0x000fe200078e0203 */
[----:B------:R-:W-:-:S03]  /*18b0*/  IADD3 R3, R3, 0x80, RZ ;  /* 0x0000008003037810 */ /* 0x000fc60007ffe0ff */
[----:B0-----:R-:W-:-:S05]  /*18c0*/  IMAD.WIDE.U32 R4, R13, 0x2, R4 ;  /* 0x000000020d047825 */ /* 0x001fca00078e0004 */
[----:B------:R1:W-:Y:S02]  /*18d0*/  STG.E.U16 desc[UR4][R4.64], R7 ;  /* 0x0000000704007986 */ /* 0x0003e4000c101504 */
.L_x_918:
[----:B------:R-:W-:-:S13]  /*18e0*/  ISETP.GE.AND P0, PT, R3, R2, PT ;  /* 0x000000020300720c */ /* 0x000fda0003f06270 */
[----:B------:R-:W-:Y:S05]  /*18f0*/  @P0 BRA `(.L_x_920) ;  /* 0x0000000000340947 */ /* 0x000fea0003800000 */
[----:B01----:R-:W0:Y:S01]  /*1900*/  LDC.64 R4, c[0x0][0x218] ;  /* 0x00008600ff047b82 */ /* 0x003e220000000a00 */
[----:B------:R-:W-:Y:S01]  /*1910*/  IMAD.IADD R7, R0, 0x1, R3 ;  /* 0x0000000100077824 */ /* 0x000fe200078e0203 */
[----:B------:R-:W-:-:S03]  /*1920*/  IADD3 R3, R3, 0x80, RZ ;  /* 0x0000008003037810 */ /* 0x000fc60007ffe0ff */
[----:B0-----:R-:W-:-:S05]  /*1930*/  IMAD.WIDE.U32 R4, R7, 0x2, R4 ;  /* 0x0000000207047825 */ /* 0x001fca00078e0004 */
[----:B------:R1:W-:Y:S02]  /*1940*/  STG.E.U16 desc[UR4][R4.64], R8 ;  /* 0x0000000804007986 */ /* 0x0003e4000c101504 */
.L_x_919:
        /* <DEDUP_REMOVED lines=8> */
.L_x_920:
[----:B------:R-:W-:Y:S05]  /*19d0*/  BSYNC B1 ;  /* 0x0000000000017941 */ /* 0x000fea0003800000 */
.L_x_916:
[----:B------:R-:W-:-:S13]  /*19e0*/  ISETP.GE.AND P0, PT, R3, R2, PT ;  /* 0x000000020300720c */ /* 0x000fda0003f06270 */
[----:B012---:R-:W0:Y:S01]  /*19f0*/  @!P0 LDC.64 R4, c[0x0][0x218] ;  /* 0x00008600ff048b82 */ /* 0x007e220000000a00 */
[----:B------:R-:W-:Y:S01]  /*1a00*/  @!P0 IMAD.IADD R7, R0, 0x1, R3 ;  /* 0x0000000100078824 */ /* 0x000fe200078e0203 */
[----:B------:R-:W-:-:S03]  /*1a10*/  @!P0 IADD3 R3, R3, 0x80, RZ ;  /* 0x0000008003038810 */ /* 0x000fc60007ffe0ff */
[----:B0-----:R-:W-:-:S05]  /*1a20*/  @!P0 IMAD.WIDE.U32 R4, R7, 0x2, R4 ;  /* 0x0000000207048825 */ /* 0x001fca00078e0004 */
[----:B------:R2:W-:Y:S02]  /*1a30*/  @!P0 STG.E.U16 desc[UR4][R4.64], R10 ;  /* 0x0000000a04008986 */ /* 0x0005e4000c101504 */
.L_x_921:
[----:B------:R-:W-:Y:S05]  /*1a40*/  BSYNC B0 ;  /* 0x0000000000007941 */ /* 0x000fea0003800000 */
.L_x_915:
        /* <DEDUP_REMOVED lines=8> */
.L_x_922:
        /* <DEDUP_REMOVED lines=11> */
.L_x_7347:


//--------------------- .text._ZN2at6native18elementwise_kernelILi128ELi4EZNS0_15gpu_kernel_implIZZZNS0_62_GLOBAL__N__e6aa1b1b_29_ActivationLogSigmoidKernel_cu_9d16a0dc27log_sigmoid_backward_kernelERNS_14TensorIteratorEENKUlvE_clEvENKUlvE1_clEvEUlN3c104HalfES9_E_EEvRNS_18TensorIteratorBaseERKT_EUliE_EEviT1_ --------------------------
	.section	.text._ZN2at6native18elementwise_kernelILi128ELi4EZNS0_15gpu_kernel_implIZZZNS0_62_GLOBAL__N__e6aa1b1b_29_ActivationLogSigmoidKernel_cu_9d16a0dc27log_sigmoid_backward_kernelERNS_14TensorIteratorEENKUlvE_clEvENKUlvE1_clEvEUlN3c104HalfES9_E_EEvRNS_18TensorIteratorBaseERKT_EUliE_EEviT1_,"ax",@progbits
	.align	128
        .global         _ZN2at6native18elementwise_kernelILi128ELi4EZNS0_15gpu_kernel_implIZZZNS0_62_GLOBAL__N__e6aa1b1b_29_ActivationLogSigmoidKernel_cu_9d16a0dc27log_sigmoid_backward_kernelERNS_14TensorIteratorEENKUlvE_clEvENKUlvE1_clEvEUlN3c104HalfES9_E_EEvRNS_18TensorIteratorBaseERKT_EUliE_EEviT1_
        .type           _ZN2at6native18elementwise_kernelILi128ELi4EZNS0_15gpu_kernel_implIZZZNS0_62_GLOBAL__N__e6aa1b1b_29_ActivationLogSigmoidKernel_cu_9d16a0dc27log_sigmoid_backward_kernelERNS_14TensorIteratorEENKUlvE_clEvENKUlvE1_clEvEUlN3c104HalfES9_E_EEvRNS_18TensorIteratorBaseERKT_EUliE_EEviT1_,@function
        .size           _ZN2at6native18elementwise_kernelILi128ELi4EZNS0_15gpu_kernel_implIZZZNS0_62_GLOBAL__N__e6aa1b1b_29_ActivationLogSigmoidKernel_cu_9d16a0dc27log_sigmoid_backward_kernelERNS_14TensorIteratorEENKUlvE_clEvENKUlvE1_clEvEUlN3c104HalfES9_E_EEvRNS_18TensorIteratorBaseERKT_EUliE_EEviT1_,(.L_x_7348 - _ZN2at6native18elementwise_kernelILi128ELi4EZNS0_15gpu_kernel_implIZZZNS0_62_GLOBAL__N__e6aa1b1b_29_ActivationLogSigmoidKernel_cu_9d16a0dc27log_sigmoid_backward_kernelERNS_14TensorIteratorEENKUlvE_clEvENKUlvE1_clEvEUlN3c104HalfES9_E_EEvRNS_18TensorIteratorBaseERKT_EUliE_EEviT1_)
        .other          _ZN2at6native18elementwise_kernelILi128ELi4EZNS0_15gpu_kernel_implIZZZNS0_62_GLOBAL__N__e6aa1b1b_29_ActivationLogSigmoidKernel_cu_9d16a0dc27log_sigmoid_backward_kernelERNS_14TensorIteratorEENKUlvE_clEvENKUlvE1_clEvEUlN3c104HalfES9_E_EEvRNS_18TensorIteratorBaseERKT_EUliE_EEviT1_,@"STO_CUDA_ENTRY STV_DEFAULT"
_ZN2at6native18elementwise_kernelILi128ELi4EZNS0_15gpu_kernel_implIZZZNS0_62_GLOBAL__N__e6aa1b1b_29_ActivationLogSigmoidKernel_cu_9d16a0dc27log_sigmoid_backward_kernelERNS_14TensorIteratorEENKUlvE_clEvENKUlvE1_clEvEUlN3c104HalfES9_E_EEvRNS_18TensorIteratorBaseERKT_EUliE_EEviT1_:
.text._ZN2at6native18elementwise_kernelILi128ELi4EZNS0_15gpu_kernel_implIZZZNS0_62_GLOBAL__N__e6aa1b1b_29_ActivationLogSigmoidKernel_cu_9d16a0dc27log_sigmoid_backward_kernelERNS_14TensorIteratorEENKUlvE_clEvENKUlvE1_clEvEUlN3c104HalfES9_E_EEvRNS_18TensorIteratorBaseERKT_EUliE_EEviT1_:
        /* <DEDUP_REMOVED lines=365> */
.L_x_925:
        /* <DEDUP_REMOVED lines=20> */
[----:B0-----:R-:W-:-:S04]  /*1810*/  F2FP.F16.F32.PACK_AB R0, RZ, R0 ;  /* 0x00000000ff00723e */ /* 0x001fc800000000ff */
[----:B------:R-:W-:Y:S01]  /*1820*/  PRMT R19, R0, 0x7610, R19 ;  /* 0x0000761000137816 */ /* 0x000fe20000000013 */
[----:B------:R-:W-:Y:S06]  /*1830*/  BRA `(.L_x_931) ;  /* 0x0000000c00d07947 */ /* 0x000fec0003800000 */
.L_x_929:
[----:B------:R-:W2:Y:S02]  /*1840*/  LDG.E.U8 R2, desc[UR36][R2.64] ;  /* 0x0000002402027981 */ /* 0x000ea4000c1e1100 */
[----:B--2---:R-:W-:-:S04]  /*1850*/  I2FP.F32.U32 R0, R2 ;  /* 0x0000000200007245 */ /* 0x004fc80000201000 */
[----:B------:R-:W-:-:S04]  /*1860*/  F2FP.F16.F32.PACK_AB R0, RZ, R0 ;  /* 0x00000000ff00723e */ /* 0x000fc800000000ff */
[----:B------:R-:W-:Y:S01]  /*1870*/  PRMT R19, R0, 0x7610, R19 ;  /* 0x0000761000137816 */ /* 0x000fe20000000013 */
[----:B------:R-:W-:Y:S06]  /*1880*/  BRA `(.L_x_931) ;  /* 0x0000000c00bc7947 */ /* 0x000fec0003800000 */
.L_x_928:
        /* <DEDUP_REMOVED lines=8> */
[----:B0-----:R-:W-:-:S04]  /*1910*/  F2FP.F16.F32.PACK_AB R0, RZ, R0 ;  /* 0x00000000ff00723e */ /* 0x001fc800000000ff */
[----:B------:R-:W-:Y:S01]  /*1920*/  PRMT R19, R0, 0x7610, R19 ;  /* 0x0000761000137816 */ /* 0x000fe20000000013 */
[----:B------:R-:W-:Y:S06]  /*1930*/  BRA `(.L_x_931) ;  /* 0x0000000c00907947 */ /* 0x000fec0003800000 */
.L_x_933:
[----:B------:R-:W2:Y:S02]  /*1940*/  LDG.E R2, desc[UR36][R2.64] ;  /* 0x0000002402027981 */ /* 0x000ea4000c1e1900 */
[----:B--2---:R-:W-:-:S04]  /*1950*/  I2FP.F32.S32 R0, R2 ;  /* 0x0000000200007245 */ /* 0x004fc80000201400 */
[----:B------:R-:W-:-:S04]  /*1960*/  F2FP.F16.F32.PACK_AB R0, RZ, R0 ;  /* 0x00000000ff00723e */ /* 0x000fc800000000ff */
[----:B------:R-:W-:Y:S01]  /*1970*/  PRMT R19, R0, 0x7610, R19 ;  /* 0x0000761000137816 */ /* 0x000fe20000000013 */
[----:B------:R-:W-:Y:S06]  /*1980*/  BRA `(.L_x_931) ;  /* 0x0000000c007c7947 */ /* 0x000fec0003800000 */
.L_x_932:
[----:B------:R-:W2:Y:S02]  /*1990*/  LDG.E.U16 R2, desc[UR36][R2.64] ;  /* 0x0000002402027981 */ /* 0x000ea4000c1e1500 */
[----:B--2---:R-:W0:Y:S02]  /*19a0*/  I2F.S16 R0, R2 ;  /* 0x0000000200007306 */ /* 0x004e240000101400 */
[----:B0-----:R-:W-:-:S04]  /*19b0*/  F2FP.F16.F32.PACK_AB R0, RZ, R0 ;  /* 0x00000000ff00723e */ /* 0x001fc800000000ff */
[----:B------:R-:W-:Y:S01]  /*19c0*/  PRMT R19, R0, 0x7610, R19 ;  /* 0x0000761000137816 */ /* 0x000fe20000000013 */
[----:B------:R-:W-:Y:S06]  /*19d0*/  BRA `(.L_x_931) ;  /* 0x0000000c00687947 */ /* 0x000fec0003800000 */
.L_x_927:
[----:B------:R-:W-:-:S13]  /*19e0*/  ISETP.GT.AND P0, PT, R4, 0x6, PT ;  /* 0x000000060400780c */ /* 0x000fda0003f04270 */
[----:B------:R-:W-:Y:S05]  /*19f0*/  @P0 BRA `(.L_x_934) ;  /* 0x0000000000240947 */ /* 0x000fea0003800000 */
[----:B------:R-:W-:-:S13]  /*1a00*/  ISETP.NE.AND P0, PT, R4, 0x5, PT ;  /* 0x000000050400780c */ /* 0x000fda0003f05270 */
[----:B------:R-:W-:Y:S05]  /*1a10*/  @!P0 BRA `(.L_x_935) ;  /* 0x0000000000148947 */ /* 0x000fea0003800000 */
[----:B------:R-:W-:-:S13]  /*1a20*/  ISETP.NE.AND P0, PT, R4, 0x6, PT ;  /* 0x000000060400780c */ /* 0x000fda0003f05270 */
[----:B------:R-:W-:Y:S05]  /*1a30*/  @P0 BRA `(.L_x_930) ;  /* 0x0000000800e40947 */ /* 0x000fea0003800000 */
[----:B------:R-:W2:Y:S02]  /*1a40*/  LDG.E R2, desc[UR36][R2.64] ;  /* 0x0000002402027981 */ /* 0x000ea4000c1e1900 */
[----:B--2---:R-:W-:Y:S01]  /*1a50*/  F2FP.F16.F32.PACK_AB R19, RZ, R2 ;  /* 0x00000002ff13723e */ /* 0x004fe200000000ff */
[----:B------:R-:W-:Y:S06]  /*1a60*/  BRA `(.L_x_931) ;  /* 0x0000000c00447947 */ /* 0x000fec0003800000 */
.L_x_935:
[----:B------:R0:W5:Y:S01]  /*1a70*/  LDG.E.U16 R19, desc[UR36][R2.64] ;  /* 0x0000002402137981 */ /* 0x000162000c1e1500 */
[----:B------:R-:W-:Y:S05]  /*1a80*/  BRA `(.L_x_931) ;  /* 0x0000000c003c7947 */ /* 0x000fea0003800000 */
.L_x_934:
[----:B------:R-:W-:-:S13]  /*1a90*/  ISETP.NE.AND P0, PT, R4, 0x7, PT ;  /* 0x000000070400780c */ /* 0x000fda0003f05270 */
[----:B------:R-:W-:Y:S05]  /*1aa0*/  @!P0 BRA `(.L_x_936) ;  /* 0x0000000000248947 */ /* 0x000fea0003800000 */
[----:B------:R-:W-:-:S13]  /*1ab0*/  ISETP.NE.AND P0, PT, R4, 0x8, PT ;  /* 0x000000080400780c */ /* 0x000fda0003f05270 */
[----:B------:R-:W-:Y:S05]  /*1ac0*/  @!P0 BRA `(.L_x_937) ;  /* 0x0000000000148947 */ /* 0x000fea0003800000 */
[----:B------:R-:W-:-:S13]  /*1ad0*/  ISETP.NE.AND P0, PT, R4, 0x9, PT ;  /* 0x000000090400780c */ /* 0x000fda0003f05270 */
[----:B------:R-:W-:Y:S05]  /*1ae0*/  @P0 BRA `(.L_x_930) ;  /* 0x0000000800b80947 */ /* 0x000fea0003800000 */
[----:B------:R-:W2:Y:S02]  /*1af0*/  LDG.E R2, desc[UR36][R2.64] ;  /* 0x0000002402027981 */ /* 0x000ea4000c1e1900 */
[----:B--2---:R-:W-:Y:S01]  /*1b00*/  F2FP.F16.F32.PACK_AB R19, RZ, R2 ;  /* 0x00000002ff13723e */ /* 0x004fe200000000ff */
[----:B------:R-:W-:Y:S06]  /*1b10*/  BRA `(.L_x_931) ;  /* 0x0000000c00187947 */ /* 0x000fec0003800000 */
.L_x_937:
[----:B------:R1:W5:Y:S01]  /*1b20*/  LDG.E.U16 R19, desc[UR36][R2.64] ;  /* 0x0000002402137981 */ /* 0x000362000c1e1500 */
[----:B------:R-:W-:Y:S05]  /*1b30*/  BRA `(.L_x_931) ;  /* 0x0000000c00107947 */ /* 0x000fea0003800000 */
.L_x_936:
[----:B------:R-:W2:Y:S01]  /*1b40*/  LDG.E.64 R2, desc[UR36][R2.64] ;  /* 0x0000002402027981 */ /* 0x000ea2000c1e1b00 */
[----:B------:R-:W-:Y:S01]  /*1b50*/  UMOV UR4, 0xf0000000 ;  /* 0xf000000000047882 */ /* 0x000fe20000000000 */
[----:B------:R-:W-:Y:S01]  /*1b60*/  UMOV UR5, 0x380fffff ;  /* 0x380fffff00057882 */ /* 0x000fe20000000000 */
[----:B--2---:R-:W0:Y:S01]  /*1b70*/  F2F.F32.F64 R0, R2 ;  /* 0x0000000200007310 */ /* 0x004e220000301000 */
[----:B------:R-:W-:-:S14]  /*1b80*/  DSETP.GEU.AND P0, PT, |R2|, UR4, PT ;  /* 0x0000000402007e2a */ /* 0x000fdc000bf0e200 */
[----:B0-----:R-:W-:-:S05]  /*1b90*/  @!P0 FMUL R0, R0, 1.175494350822287508e-38 ;  /* 0x0080000000008820 */ /* 0x001fca0000400000 */
[----:B------:R-:W-:-:S04]  /*1ba0*/  F2FP.F16.F32.PACK_AB R0, RZ, R0 ;  /* 0x00000000ff00723e */ /* 0x000fc800000000ff */
[----:B------:R-:W-:Y:S01]  /*1bb0*/  PRMT R19, R0, 0x7610, R19 ;  /* 0x0000761000137816 */ /* 0x000fe20000000013 */
[----:B------:R-:W-:Y:S06]  /*1bc0*/  BRA `(.L_x_931) ;  /* 0x0000000800ec7947 */ /* 0x000fec0003800000 */
.L_x_926:
        /* <DEDUP_REMOVED lines=11> */
[----:B------:R-:W-:-:S04]  /*1c80*/  F2FP.F16.F32.PACK_AB R0, RZ, R0 ;  /* 0x00000000ff00723e */ /* 0x000fc800000000ff */
[----:B------:R-:W-:Y:S01]  /*1c90*/  PRMT R19, R0, 0x7610, R19 ;  /* 0x0000761000137816 */ /* 0x000fe20000000013 */
[----:B------:R-:W-:Y:S06]  /*1ca0*/  BRA `(.L_x_931) ;  /* 0x0000000800b47947 */ /* 0x000fec0003800000 */
.L_x_940:
        /* <DEDUP_REMOVED lines=9> */
.L_x_939:
        /* <DEDUP_REMOVED lines=25> */
[----:B------:R-:W-:-:S04]  /*1ed0*/  F2FP.F16.F32.PACK_AB R5, RZ, R5 ;  /* 0x00000005ff05723e */ /* 0x000fc800000000ff */
[----:B------:R-:W-:Y:S01]  /*1ee0*/  PRMT R19, R5, 0x7610, R19 ;  /* 0x0000761005137816 */ /* 0x000fe20000000013 */
[----:B------:R-:W-:Y:S06]  /*1ef0*/  BRA `(.L_x_931) ;  /* 0x0000000800207947 */ /* 0x000fec0003800000 */
.L_x_942:
        /* <DEDUP_REMOVED lines=12> */
[----:B------:R-:W-:-:S04]  /*1fc0*/  F2FP.F16.F32.PACK_AB R4, RZ, R4 ;  /* 0x00000004ff04723e */ /* 0x000fc800000000ff */
[----:B------:R-:W-:Y:S01]  /*1fd0*/  PRMT R19, R4, 0x7610, R19 ;  /* 0x0000761004137816 */ /* 0x000fe20000000013 */
[----:B------:R-:W-:Y:S06]  /*1fe0*/  BRA `(.L_x_931) ;  /* 0x0000000400e47947 */ /* 0x000fec0003800000 */
.L_x_941:
[----:B------:R-:W2:Y:S02]  /*1ff0*/  LDG.E.U16 R0, desc[UR36][R2.64] ;  /* 0x0000002402007981 */ /* 0x000ea4000c1e1500 */
[----:B--2---:R-:W-:-:S05]  /*2000*/  IMAD.U32 R0, R0, 0x10000, RZ ;  /* 0x0001000000007824 */ /* 0x004fca00078e00ff */
[----:B------:R-:W-:-:S04]  /*2010*/  F2FP.F16.F32.PACK_AB R0, RZ, R0 ;  /* 0x00000000ff00723e */ /* 0x000fc800000000ff */
[----:B------:R-:W-:Y:S01]  /*2020*/  PRMT R19, R0, 0x7610, R19 ;  /* 0x0000761000137816 */ /* 0x000fe20000000013 */
[----:B------:R-:W-:Y:S06]  /*2030*/  BRA `(.L_x_931) ;  /* 0x0000000400d07947 */ /* 0x000fec0003800000 */
.L_x_938:
        /* <DEDUP_REMOVED lines=10> */
[----:B------:R-:W-:-:S04]  /*20e0*/  F2FP.F16.F32.PACK_AB R0, RZ, R0 ;  /* 0x00000000ff00723e */ /* 0x000fc800000000ff */
[----:B------:R-:W-:Y:S01]  /*20f0*/  PRMT R19, R0, 0x7610, R19 ;  /* 0x0000761000137816 */ /* 0x000fe20000000013 */
[----:B------:R-:W-:Y:S06]  /*2100*/  BRA `(.L_x_931) ;  /* 0x00000004009c7947 */ /* 0x000fec0003800000 */
.L_x_945:
        /* <DEDUP_REMOVED lines=21> */
.L_x_949:
[----:B------:R-:W-:Y:S05]  /*2260*/  BSYNC B1 ;  /* 0x0000000000017941 */ /* 0x000fea0003800000 */
.L_x_948:
[----:B------:R-:W-:Y:S01]  /*2270*/  LEA R3, R0, 0x3b800000, 0x17 ;  /* 0x3b80000000037811 */ /* 0x000fe200078eb8ff */
[----:B------:R-:W-:-:S05]  /*2280*/  IMAD.SHL.U32 R0, R2, 0x100000, RZ ;  /* 0x0010000002007824 */ /* 0x000fca00078e00ff */
[----:B------:R-:W-:-:S07]  /*2290*/  LOP3.LUT R0, R3, R0, R4, 0xfe, !PT ;  /* 0x0000000003007212 */ /* 0x000fce00078efe04 */
.L_x_947:
[----:B------:R-:W-:Y:S05]  /*22a0*/  BSYNC B0 ;  /* 0x0000000000007941 */ /* 0x000fea0003800000 */
.L_x_946:
[----:B------:R-:W-:-:S04]  /*22b0*/  F2FP.F16.F32.PACK_AB R0, RZ, R0 ;  /* 0x00000000ff00723e */ /* 0x000fc800000000ff */
[----:B------:R-:W-:Y:S01]  /*22c0*/  PRMT R19, R0, 0x7610, R19 ;  /* 0x0000761000137816 */ /* 0x000fe20000000013 */
[----:B------:R-:W-:Y:S06]  /*22d0*/  BRA `(.L_x_931) ;  /* 0x0000000400287947 */ /* 0x000fec0003800000 */
.L_x_944:
        /* <DEDUP_REMOVED lines=21> */
.L_x_953:
[----:B------:R-:W-:Y:S05]  /*2430*/  BSYNC B1 ;  /* 0x0000000000017941 */ /* 0x000fea0003800000 */
.L_x_952:
[----:B------:R-:W-:Y:S01]  /*2440*/  LEA R3, R0, 0x37800000, 0x17 ;  /* 0x3780000000037811 */ /* 0x000fe200078eb8ff */
[----:B------:R-:W-:-:S05]  /*2450*/  IMAD.SHL.U32 R0, R2, 0x200000, RZ ;  /* 0x0020000002007824 */ /* 0x000fca00078e00ff */
[----:B------:R-:W-:-:S07]  /*2460*/  LOP3.LUT R0, R3, R0, R4, 0xfe, !PT ;  /* 0x0000000003007212 */ /* 0x000fce00078efe04 */
.L_x_951:
[----:B------:R-:W-:Y:S05]  /*2470*/  BSYNC B0 ;  /* 0x0000000000007941 */ /* 0x000fea0003800000 */
.L_x_950:
[----:B------:R-:W-:-:S04]  /*2480*/  F2FP.F16.F32.PACK_AB R0, RZ, R0 ;  /* 0x00000000ff00723e */ /* 0x000fc800000000ff */
[----:B------:R-:W-:Y:S01]  /*2490*/  PRMT R19, R0, 0x7610, R19 ;  /* 0x0000761000137816 */ /* 0x000fe20000000013 */
[----:B------:R-:W-:Y:S06]  /*24a0*/  BRA `(.L_x_931) ;  /* 0x0000000000b47947 */ /* 0x000fec0003800000 */
.L_x_943:
        /* <DEDUP_REMOVED lines=14> */
.L_x_957:
[----:B------:R-:W-:Y:S05]  /*2590*/  BSYNC B0 ;  /* 0x0000000000007941 */ /* 0x000fea0003800000 */
.L_x_956:
[----:B------:R-:W-:-:S04]  /*25a0*/  F2FP.F16.F32.PACK_AB R0, RZ, R0 ;  /* 0x00000000ff00723e */ /* 0x000fc800000000ff */
[----:B------:R-:W-:Y:S01]  /*25b0*/  PRMT R19, R0, 0x7610, R19 ;  /* 0x0000761000137816 */ /* 0x000fe20000000013 */
[----:B------:R-:W-:Y:S06]  /*25c0*/  BRA `(.L_x_931) ;  /* 0x00000000006c7947 */ /* 0x000fec0003800000 */
.L_x_930:
        /* <DEDUP_REMOVED lines=16> */
.L_x_958:
[----:B------:R-:W-:Y:S01]  /*26d0*/  PRMT R19, RZ, 0x7610, R19 ;  /* 0x00007610ff137816 */ /* 0x000fe20000000013 */
[----:B------:R-:W-:Y:S06]  /*26e0*/  BRA `(.L_x_931) ;  /* 0x0000000000247947 */ /* 0x000fec0003800000 */
.L_x_955:
[----:B------:R-:W2:Y:S02]  /*26f0*/  LDG.E.64 R2, desc[UR36][R2.64] ;  /* 0x0000002402027981 */ /* 0x000ea4000c1e1b00 */
[----:B--2---:R-:W0:Y:S02]  /*2700*/  I2F.U64 R0, R2 ;  /* 0x0000000200007312 */ /* 0x004e240000301000 */
[----:B0-----:R-:W-:-:S04]  /*2710*/  F2FP.F16.F32.PACK_AB R0, RZ, R0 ;  /* 0x00000000ff00723e */ /* 0x001fc800000000ff */
[----:B------:R-:W-:Y:S01]  /*2720*/  PRMT R19, R0, 0x7610, R19 ;  /* 0x0000761000137816 */ /* 0x000fe20000000013 */
[----:B------:R-:W-:Y:S06]  /*2730*/  BRA `(.L_x_931) ;  /* 0x0000000000107947 */ /* 0x000fec0003800000 */
.L_x_954:
[----:B------:R-:W2:Y:S02]  /*2740*/  LDG.E R2, desc[UR36][R2.64] ;  /* 0x0000002402027981 */ /* 0x000ea4000c1e1900 */
[----:B--2---:R-:W-:-:S04]  /*2750*/  I2FP.F32.U32 R0, R2 ;  /* 0x0000000200007245 */ /* 0x004fc80000201000 */
[----:B------:R-:W-:-:S04]  /*2760*/  F2FP.F16.F32.PACK_AB R0, RZ, R0 ;  /* 0x00000000ff00723e */ /* 0x000fc800000000ff */
[----:B------:R-:W-:-:S07]  /*2770*/  PRMT R19, R0, 0x7610, R19 ;  /* 0x0000761000137816 */ /* 0x000fce0000000013 */
.L_x_931:
[----:B------:R-:W2:Y:S01]  /*2780*/  LDC.U8 R4, c[0x0][0x493] ;  /* 0x000124c0ff047b82 */ /* 0x000ea20000000000 */
[----:B------:R-:W-:Y:S02]  /*2790*/  ULDC.64 UR4, c[0x0][0x488] ;  /* 0x0001220000047ab9 */ /* 0x000fe40000000a00 */
[----:B01----:R-:W-:-:S05]  /*27a0*/  IADD3 R2, P1, R22, UR4, RZ ;  /* 0x0000000416027c10 */ /* 0x003fca000ff3e0ff */
[----:B------:R-:W-:Y:S01]  /*27b0*/  IMAD.X R3, RZ, RZ, UR5, P1 ;  /* 0x00000005ff037e24 */ /* 0x000fe200088e06ff */
[----:B--2---:R-:W-:-:S04]  /*27c0*/  PRMT R0, R4, 0x9910, RZ ;  /* 0x0000991004007816 */ /* 0x004fc800000000ff */
        /* <DEDUP_REMOVED lines=12> */
[----:B0-----:R-:W-:Y:S01]  /*2890*/  F2FP.F16.F32.PACK_AB R0, RZ, R0 ;  /* 0x00000000ff00723e */ /* 0x001fe200000000ff */
[----:B------:R-:W-:Y:S06]  /*28a0*/  BRA `(.L_x_964) ;  /* 0x0000000c00987947 */ /* 0x000fec0003800000 */
.L_x_962:
[----:B------:R-:W2:Y:S02]  /*28b0*/  LDG.E.U8 R2, desc[UR36][R2.64] ;  /* 0x0000002402027981 */ /* 0x000ea4000c1e1100 */
[----:B--2---:R-:W-:-:S04]  /*28c0*/  I2FP.F32.U32 R0, R2 ;  /* 0x0000000200007245 */ /* 0x004fc80000201000 */
[----:B------:R-:W-:Y:S01]  /*28d0*/  F2FP.F16.F32.PACK_AB R0, RZ, R0 ;  /* 0x00000000ff00723e */ /* 0x000fe200000000ff */
[----:B------:R-:W-:Y:S06]  /*28e0*/  BRA `(.L_x_964) ;  /* 0x0000000c00887947 */ /* 0x000fec0003800000 */
.L_x_961:
        /* <DEDUP_REMOVED lines=8> */
[----:B0-----:R-:W-:Y:S01]  /*2970*/  F2FP.F16.F32.PACK_AB R0, RZ, R0 ;  /* 0x00000000ff00723e */ /* 0x001fe200000000ff */
[----:B------:R-:W-:Y:S06]  /*2980*/  BRA `(.L_x_964) ;  /* 0x0000000c00607947 */ /* 0x000fec0003800000 */
.L_x_966:
[----:B------:R-:W2:Y:S02]  /*2990*/  LDG.E R2, desc[UR36][R2.64] ;  /* 0x0000002402027981 */ /* 0x000ea4000c1e1900 */
[----:B--2---:R-:W-:-:S04]  /*29a0*/  I2FP.F32.S32 R0, R2 ;  /* 0x0000000200007245 */ /* 0x004fc80000201400 */
[----:B------:R-:W-:Y:S01]  /*29b0*/  F2FP.F16.F32.PACK_AB R0, RZ, R0 ;  /* 0x00000000ff00723e */ /* 0x000fe200000000ff */
[----:B------:R-:W-:Y:S06]  /*29c0*/  BRA `(.L_x_964) ;  /* 0x0000000c00507947 */ /* 0x000fec0003800000 */
.L_x_965:
[----:B------:R-:W2:Y:S02]  /*29d0*/  LDG.E.U16 R2, desc[UR36][R2.64] ;  /* 0x0000002402027981 */ /* 0x000ea4000c1e1500 */
[----:B--2---:R-:W0:Y:S02]  /*29e0*/  I2F.S16 R0, R2 ;  /* 0x0000000200007306 */ /* 0x004e240000101400 */
[----:B0-----:R-:W-:Y:S01]  /*29f0*/  F2FP.F16.F32.PACK_AB R0, RZ, R0 ;  /* 0x00000000ff00723e */ /* 0x001fe200000000ff */
[----:B------:R-:W-:Y:S06]  /*2a00*/  BRA `(.L_x_964) ;  /* 0x0000000c00407947 */ /* 0x000fec0003800000 */
.L_x_960:
        /* <DEDUP_REMOVED lines=9> */
.L_x_968:
[----:B------:R1:W5:Y:S01]  /*2aa0*/  LDG.E.U16 R0, desc[UR36][R2.64] ;  /* 0x0000002402007981 */ /* 0x000362000c1e1500 */
[----:B------:R-:W-:Y:S05]  /*2ab0*/  BRA `(.L_x_964) ;  /* 0x0000000c00147947 */ /* 0x000fea0003800000 */
.L_x_967:
        /* <DEDUP_REMOVED lines=9> */
.L_x_970:
[----:B------:R0:W5:Y:S01]  /*2b50*/  LDG.E.U16 R0, desc[UR36][R2.64] ;  /* 0x0000002402007981 */ /* 0x000162000c1e1500 */
[----:B------:R-:W-:Y:S05]  /*2b60*/  BRA `(.L_x_964) ;  /* 0x0000000800e87947 */ /* 0x000fea0003800000 */
.L_x_969:
[----:B------:R-:W2:Y:S01]  /*2b70*/  LDG.E.64 R2, desc[UR36][R2.64] ;  /* 0x0000002402027981 */ /* 0x000ea2000c1e1b00 */
[----:B------:R-:W-:Y:S01]  /*2b80*/  UMOV UR4, 0xf0000000 ;  /* 0xf000000000047882 */ /* 0x000fe20000000000 */
[----:B------:R-:W-:Y:S01]  /*2b90*/  UMOV UR5, 0x380fffff ;  /* 0x380fffff00057882 */ /* 0x000fe20000000000 */
[----:B--2---:R-:W0:Y:S01]  /*2ba0*/  F2F.F32.F64 R0, R2 ;  /* 0x0000000200007310 */ /* 0x004e220000301000 */
[----:B------:R-:W-:-:S14]  /*2bb0*/  DSETP.GEU.AND P0, PT, |R2|, UR4, PT ;  /* 0x0000000402007e2a */ /* 0x000fdc000bf0e200 */
[----:B0-----:R-:W-:-:S05]  /*2bc0*/  @!P0 FMUL R0, R0, 1.175494350822287508e-38 ;  /* 0x0080000000008820 */ /* 0x001fca0000400000 */
[----:B------:R-:W-:Y:S01]  /*2bd0*/  F2FP.F16.F32.PACK_AB R0, RZ, R0 ;  /* 0x00000000ff00723e */ /* 0x000fe200000000ff */
[----:B------:R-:W-:Y:S06]  /*2be0*/  BRA `(.L_x_964) ;  /* 0x0000000800c87947 */ /* 0x000fec0003800000 */
.L_x_959:
        /* <DEDUP_REMOVED lines=11> */
[----:B------:R-:W-:Y:S01]  /*2ca0*/  F2FP.F16.F32.PACK_AB R0, RZ, R0 ;  /* 0x00000000ff00723e */ /* 0x000fe200000000ff */
[----:B------:R-:W-:Y:S06]  /*2cb0*/  BRA `(.L_x_964) ;  /* 0x0000000800947947 */ /* 0x000fec0003800000 */
.L_x_973:
        /* <DEDUP_REMOVED lines=8> */
.L_x_972:
        /* <DEDUP_REMOVED lines=28> */
.L_x_975:
        /* <DEDUP_REMOVED lines=15> */
.L_x_974:
[----:B------:R-:W2:Y:S02]  /*2ff0*/  LDG.E.U16 R0, desc[UR36][R2.64] ;  /* 0x0000002402007981 */ /* 0x000ea4000c1e1500 */
[----:B--2---:R-:W-:-:S05]  /*3000*/  IMAD.U32 R0, R0, 0x10000, RZ ;  /* 0x0001000000007824 */ /* 0x004fca00078e00ff */
[----:B------:R-:W-:Y:S01]  /*3010*/  F2FP.F16.F32.PACK_AB R0, RZ, R0 ;  /* 0x00000000ff00723e */ /* 0x000fe200000000ff */
[----:B------:R-:W-:Y:S06]  /*3020*/  BRA `(.L_x_964) ;  /* 0x0000000400b87947 */ /* 0x000fec0003800000 */
.L_x_971:
        /* <DEDUP_REMOVED lines=10> */
[----:B------:R-:W-:Y:S01]  /*30d0*/  F2FP.F16.F32.PACK_AB R0, RZ, R0 ;  /* 0x00000000ff00723e */ /* 0x000fe200000000ff */
[----:B------:R-:W-:Y:S06]  /*30e0*/  BRA `(.L_x_964) ;  /* 0x0000000400887947 */ /* 0x000fec0003800000 */
.L_x_978:
        /* <DEDUP_REMOVED lines=21> */
.L_x_982:
[----:B------:R-:W-:Y:S05]  /*3240*/  BSYNC B1 ;  /* 0x0000000000017941 */ /* 0x000fea0003800000 */
.L_x_981:
[----:B------:R-:W-:Y:S01]  /*3250*/  LEA R3, R0, 0x3b800000, 0x17 ;  /* 0x3b80000000037811 */ /* 0x000fe200078eb8ff */
[----:B------:R-:W-:-:S05]  /*3260*/  IMAD.SHL.U32 R0, R2, 0x100000, RZ ;  /* 0x0010000002007824 */ /* 0x000fca00078e00ff */
[----:B------:R-:W-:-:S07]  /*3270*/  LOP3.LUT R0, R3, R0, R4, 0xfe, !PT ;  /* 0x0000000003007212 */ /* 0x000fce00078efe04 */
.L_x_980:
[----:B------:R-:W-:Y:S05]  /*3280*/  BSYNC B0 ;  /* 0x0000000000007941 */ /* 0x000fea0003800000 */
.L_x_979:
[----:B------:R-:W-:Y:S01]  /*3290*/  F2FP.F16.F32.PACK_AB R0, RZ, R0 ;  /* 0x00000000ff00723e */ /* 0x000fe200000000ff */
[----:B------:R-:W-:Y:S06]  /*32a0*/  BRA `(.L_x_964) ;  /* 0x0000000400187947 */ /* 0x000fec0003800000 */
.L_x_977:
        /* <DEDUP_REMOVED lines=21> */
.L_x_986:
[----:B------:R-:W-:Y:S05]  /*3400*/  BSYNC B1 ;  /* 0x0000000000017941 */ /* 0x000fea0003800000 */
.L_x_985:
[----:B------:R-:W-:Y:S01]  /*3410*/  LEA R3, R0, 0x37800000, 0x17 ;  /* 0x3780000000037811 */ /* 0x000fe200078eb8ff */
[----:B------:R-:W-:-:S05]  /*3420*/  IMAD.SHL.U32 R0, R2, 0x200000, RZ ;  /* 0x0020000002007824 */ /* 0x000fca00078e00ff */
[----:B------:R-:W-:-:S07]  /*3430*/  LOP3.LUT R0, R3, R0, R4, 0xfe, !PT ;  /* 0x0000000003007212 */ /* 0x000fce00078efe04 */
.L_x_984:
[----:B------:R-:W-:Y:S05]  /*3440*/  BSYNC B0 ;  /* 0x0000000000007941 */ /* 0x000fea0003800000 */
.L_x_983:
[----:B------:R-:W-:Y:S01]  /*3450*/  F2FP.F16.F32.PACK_AB R0, RZ, R0 ;  /* 0x00000000ff00723e */ /* 0x000fe200000000ff */
[----:B------:R-:W-:Y:S06]  /*3460*/  BRA `(.L_x_964) ;  /* 0x0000000000a87947 */ /* 0x000fec0003800000 */
.L_x_976:
        /* <DEDUP_REMOVED lines=14> */
.L_x_990:
[----:B------:R-:W-:Y:S05]  /*3550*/  BSYNC B0 ;  /* 0x0000000000007941 */ /* 0x000fea0003800000 */
.L_x_989:
[----:B------:R-:W-:Y:S01]  /*3560*/  F2FP.F16.F32.PACK_AB R0, RZ, R0 ;  /* 0x00000000ff00723e */ /* 0x000fe200000000ff */
[----:B------:R-:W-:Y:S06]  /*3570*/  BRA `(.L_x_964) ;  /* 0x0000000000647947 */ /* 0x000fec0003800000 */
.L_x_963:
        /* <DEDUP_REMOVED lines=16> */
.L_x_991:
[----:B------:R-:W-:Y:S01]  /*3680*/  PRMT R0, RZ, 0x7610, R0 ;  /* 0x00007610ff007816 */ /* 0x000fe20000000000 */
[----:B------:R-:W-:Y:S06]  /*3690*/  BRA `(.L_x_964) ;  /* 0x00000000001c7947 */ /* 0x000fec0003800000 */
.L_x_988:
[----:B------:R-:W2:Y:S02]  /*36a0*/  LDG.E.64 R2, desc[UR36][R2.64] ;  /* 0x0000002402027981 */ /* 0x000ea4000c1e1b00 */
[----:B--2---:R-:W0:Y:S02]  /*36b0*/  I2F.U64 R0, R2 ;  /* 0x0000000200007312 */ /* 0x004e240000301000 */
[----:B0-----:R-:W-:Y:S01]  /*36c0*/  F2FP.F16.F32.PACK_AB R0, RZ, R0 ;  /* 0x00000000ff00723e */ /* 0x001fe200000000ff */
[----:B------:R-:W-:Y:S06]  /*36d0*/  BRA `(.L_x_964) ;  /* 0x00000000000c7947 */ /* 0x000fec0003800000 */
.L_x_987:
[----:B------:R-:W2:Y:S02]  /*36e0*/  LDG.E R2, desc[UR36][R2.64] ;  /* 0x0000002402027981 */ /* 0x000ea4000c1e1900 */
[----:B--2---:R-:W-:-:S04]  /*36f0*/  I2FP.F32.U32 R0, R2 ;  /* 0x0000000200007245 */ /* 0x004fc80000201000 */
[----:B------:R-:W-:-:S07]  /*3700*/  F2FP.F16.F32.PACK_AB R0, RZ, R0 ;  /* 0x00000000ff00723e */ /* 0x000fce00000000ff */
.L_x_964:
[----:B-----5:R-:W-:Y:S01]  /*3710*/  HADD2.F32 R19, -RZ, R19.H0_H0 ;  /* 0x20000013ff137230 */ /* 0x020fe20000004100 */
[----:B------:R-:W2:Y:S01]  /*3720*/  LDC.U8 R6, c[0x0][0x491] ;  /* 0x00012440ff067b82 */ /* 0x000ea20000000000 */
[----:B01----:R-:W-:Y:S02]  /*3730*/  IMAD.MOV.U32 R2, RZ, RZ, 0x3f800000 ;  /* 0x3f800000ff027424 */ /* 0x003fe400078e00ff */
[----:B------:R-:W-:Y:S02]  /*3740*/  HADD2.F32 R0, -RZ, R0.H0_H0 ;  /* 0x20000000ff007230 */ /* 0x000fe40000004100 */
[C---:B------:R-:W-:Y:S01]  /*3750*/  FMUL.FTZ R3, |R19|.reuse, -1.4426950216293334961 ;  /* 0xbfb8aa3b13037820 */ /* 0x040fe20000410200 */
[C---:B------:R-:W-:Y:S02]  /*3760*/  FSETP.GEU.FTZ.AND P0, PT, R19.reuse, RZ, PT ;  /* 0x000000ff1300720b */ /* 0x040fe40003f1e000 */
[----:B------:R-:W-:Y:S02]  /*3770*/  FSET.BF.LT.FTZ.AND R19, R19, RZ, PT ;  /* 0x000000ff1313720a */ /* 0x000fe40003811000 */
[----:B------:R-:W-:Y:S01]  /*3780*/  FSEL R2, R2, -1, !P0 ;  /* 0xbf80000002027808 */ /* 0x000fe20004000000 */
[----:B------:R-:W0:Y:S01]  /*3790*/  MUFU.EX2 R3, R3 ;  /* 0x0000000300037308 */ /* 0x000e220000000800 */
[----:B--2---:R-:W-:Y:S01]  /*37a0*/  PRMT R7, R6, 0x9910, RZ ;  /* 0x0000991006077816 */ /* 0x004fe200000000ff */
[----:B0-----:R-:W-:-:S06]  /*37b0*/  FADD.FTZ R4, R3, 1 ;  /* 0x3f80000003047421 */ /* 0x001fcc0000010000 */
[----:B------:R-:W0:Y:S02]  /*37c0*/  MUFU.RCP R4, R4 ;  /* 0x0000000400047308 */ /* 0x000e240000001000 */
[----:B0-----:R-:W-:Y:S01]  /*37d0*/  FMUL.FTZ R5, R3, R4 ;  /* 0x0000000403057220 */ /* 0x001fe20000410000 */
[----:B------:R-:W-:-:S03]  /*37e0*/  IMAD.MOV.U32 R3, RZ, RZ, R7 ;  /* 0x000000ffff037224 */ /* 0x000fc600078e0007 */
[----:B------:R-:W-:Y:S02]  /*37f0*/  FFMA.FTZ R5, -R2, R5, R19 ;  /* 0x0000000502057223 */ /* 0x000fe40000010113 */
[----:B------:R-:W-:Y:S02]  /*3800*/  ISETP.GT.AND P0, PT, R3, 0x9, PT ;  /* 0x000000090300780c */ /* 0x000fe40003f04270 */
[----:B------:R-:W-:-:S05]  /*3810*/  FMUL.FTZ R0, R0, R5 ;  /* 0x0000000500007220 */ /* 0x000fca0000410000 */
[----:B------:R-:W-:-:S06]  /*3820*/  F2FP.F16.F32.PACK_AB R0, RZ, R0 ;  /* 0x00000000ff00723e */ /* 0x000fcc00000000ff */
        /* <DEDUP_REMOVED lines=9> */
[----:B------:R-:W-:-:S04]  /*38c0*/  HADD2.F32 R0, -RZ, R0.H0_H0 ;  /* 0x20000000ff007230 */ /* 0x000fc80000004100 */
[----:B------:R-:W0:Y:S02]  /*38d0*/  F2I.FTZ.TRUNC.NTZ R3, R0 ;  /* 0x0000000000037305 */ /* 0x000e24000021f100 */
[----:B0-----:R0:W-:Y:S01]  /*38e0*/  STG.E.U8 desc[UR36][R16.64], R3 ;  /* 0x0000000310007986 */ /* 0x0011e2000c101124 */
[----:B------:R-:W-:Y:S05]  /*38f0*/  BRA `(.L_x_997) ;  /* 0x0000000c00947947 */ /* 0x000fea0003800000 */
.L_x_995:
[----:B------:R-:W-:-:S06]  /*3900*/  HADD2.F32 R3, -RZ, R0.H0_H0 ;  /* 0x20000000ff037230 */ /* 0x000fcc0000004100 */
[----:B------:R-:W0:Y:S02]  /*3910*/  F2I.S64.TRUNC R2, R3 ;  /* 0x0000000300027311 */ /* 0x000e24000020d900 */
[----:B0-----:R1:W-:Y:S01]  /*3920*/  STG.E.U8 desc[UR36][R16.64], R2 ;  /* 0x0000000210007986 */ /* 0x0013e2000c101124 */
[----:B------:R-:W-:Y:S05]  /*3930*/  BRA `(.L_x_997) ;  /* 0x0000000c00847947 */ /* 0x000fea0003800000 */
.L_x_994:
[----:B------:R-:W-:-:S13]  /*3940*/  ISETP.NE.AND P0, PT, R3, 0x2, PT ;  /* 0x000000020300780c */ /* 0x000fda0003f05270 */
[----:B------:R-:W-:Y:S05]  /*3950*/  @!P0 BRA `(.L_x_998) ;  /* 0x0000000000308947 */ /* 0x000fea0003800000 */
[----:B------:R-:W-:-:S13]  /*3960*/  ISETP.NE.AND P0, PT, R3, 0x3, PT ;  /* 0x000000030300780c */ /* 0x000fda0003f05270 */
[----:B------:R-:W-:Y:S05]  /*3970*/  @!P0 BRA `(.L_x_999) ;  /* 0x0000000000188947 */ /* 0x000fea0003800000 */
[----:B------:R-:W-:-:S13]  /*3980*/  ISETP.NE.AND P0, PT, R3, 0x4, PT ;  /* 0x000000040300780c */ /* 0x000fda0003f05270 */
[----:B------:R-:W-:Y:S05]  /*3990*/  @P0 BRA `(.L_x_996) ;  /* 0x0000000c000c0947 */ /* 0x000fea0003800000 */
[----:B------:R-:W-:-:S06]  /*39a0*/  HADD2.F32 R2, -RZ, R0.H0_H0 ;  /* 0x20000000ff027230 */ /* 0x000fcc0000004100 */
[----:B------:R-:W0:Y:S02]  /*39b0*/  F2I.S64.TRUNC R2, R2 ;  /* 0x0000000200027311 */ /* 0x000e24000020d900 */
[----:B0-----:R4:W-:Y:S01]  /*39c0*/  STG.E.64 desc[UR36][R16.64], R2 ;  /* 0x0000000210007986 */ /* 0x0019e2000c101b24 */
[----:B------:R-:W-:Y:S05]  /*39d0*/  BRA `(.L_x_997) ;  /* 0x0000000c005c7947 */ /* 0x000fea0003800000 */
.L_x_999:
[----:B------:R-:W-:-:S04]  /*39e0*/  HADD2.F32 R0, -RZ, R0.H0_H0 ;  /* 0x20000000ff007230 */ /* 0x000fc80000004100 */
[----:B------:R-:W0:Y:S02]  /*39f0*/  F2I.FTZ.TRUNC.NTZ R3, R0 ;  /* 0x0000000000037305 */ /* 0x000e24000021f100 */
[----:B0-----:R3:W-:Y:S01]  /*3a00*/  STG.E desc[UR36][R16.64], R3 ;  /* 0x0000000310007986 */ /* 0x0017e2000c101924 */
[----:B------:R-:W-:Y:S05]  /*3a10*/  BRA `(.L_x_997) ;  /* 0x0000000c004c7947 */ /* 0x000fea0003800000 */
.L_x_998:
[----:B------:R-:W-:-:S04]  /*3a20*/  HADD2.F32 R0, -RZ, R0.H0_H0 ;  /* 0x20000000ff007230 */ /* 0x000fc80000004100 */
[----:B------:R-:W0:Y:S02]  /*3a30*/  F2I.FTZ.TRUNC.NTZ R3, R0 ;  /* 0x0000000000037305 */ /* 0x000e24000021f100 */
[----:B0-----:R2:W-:Y:S01]  /*3a40*/  STG.E.U16 desc[UR36][R16.64], R3 ;  /* 0x0000000310007986 */ /* 0x0015e2000c101524 */
[----:B------:R-:W-:Y:S05]  /*3a50*/  BRA `(.L_x_997) ;  /* 0x0000000c003c7947 */ /* 0x000fea0003800000 */
.L_x_993:
[----:B------:R-:W-:-:S13]  /*3a60*/  ISETP.GT.AND P0, PT, R3, 0x6, PT ;  /* 0x000000060300780c */ /* 0x000fda0003f04270 */
[----:B------:R-:W-:Y:S05]  /*3a70*/  @P0 BRA `(.L_x_1000) ;  /* 0x0000000000240947 */ /* 0x000fea0003800000 */
[----:B------:R-:W-:-:S13]  /*3a80*/  ISETP.NE.AND P0, PT, R3, 0x5, PT ;  /* 0x000000050300780c */ /* 0x000fda0003f05270 */
[----:B------:R-:W-:Y:S05]  /*3a90*/  @!P0 BRA `(.L_x_1001) ;  /* 0x0000000000148947 */ /* 0x000fea0003800000 */
[----:B------:R-:W-:-:S13]  /*3aa0*/  ISETP.NE.AND P0, PT, R3, 0x6, PT ;  /* 0x000000060300780c */ /* 0x000fda0003f05270 */
[----:B------:R-:W-:Y:S05]  /*3ab0*/  @P0 BRA `(.L_x_996) ;  /* 0x0000000800c40947 */ /* 0x000fea0003800000 */
[----:B------:R-:W-:-:S05]  /*3ac0*/  HADD2.F32 R3, -RZ, R0.H0_H0 ;  /* 0x20000000ff037230 */ /* 0x000fca0000004100 */
[----:B------:R0:W-:Y:S01]  /*3ad0*/  STG.E desc[UR36][R16.64], R3 ;  /* 0x0000000310007986 */ /* 0x0001e2000c101924 */
[----:B------:R-:W-:Y:S05]  /*3ae0*/  BRA `(.L_x_997) ;  /* 0x0000000c00187947 */ /* 0x000fea0003800000 */
.L_x_1001:
[----:B------:R0:W-:Y:S01]  /*3af0*/  STG.E.U16 desc[UR36][R16.64], R0 ;  /* 0x0000000010007986 */ /* 0x0001e2000c101524 */
[----:B------:R-:W-:Y:S05]  /*3b00*/  BRA `(.L_x_997) ;  /* 0x0000000c00107947 */ /* 0x000fea0003800000 */
.L_x_1000:
[----:B------:R-:W-:-:S13]  /*3b10*/  ISETP.NE.AND P0, PT, R3, 0x7, PT ;  /* 0x000000070300780c */ /* 0x000fda0003f05270 */
[----:B------:R-:W-:Y:S05]  /*3b20*/  @!P0 BRA `(.L_x_1002) ;  /* 0x0000000000348947 */ /* 0x000fea0003800000 */
[----:B------:R-:W-:-:S13]  /*3b30*/  ISETP.NE.AND P0, PT, R3, 0x8, PT ;  /* 0x000000080300780c */ /* 0x000fda0003f05270 */
[----:B------:R-:W-:Y:S05]  /*3b40*/  @!P0 BRA `(.L_x_1003) ;  /* 0x0000000000188947 */ /* 0x000fea0003800000 */
[----:B------:R-:W-:-:S13]  /*3b50*/  ISETP.NE.AND P0, PT, R3, 0x9, PT ;  /* 0x000000090300780c */ /* 0x000fda0003f05270 */
[----:B------:R-:W-:Y:S05]  /*3b60*/  @P0 BRA `(.L_x_996) ;  /* 0x0000000800980947 */ /* 0x000fea0003800000 */
[----:B------:R-:W-:Y:S02]  /*3b70*/  HADD2.F32 R2, -RZ, R0.H0_H0 ;  /* 0x20000000ff027230 */ /* 0x000fe40000004100 */
[----:B------:R-:W-:-:S05]  /*3b80*/  IMAD.MOV.U32 R3, RZ, RZ, RZ ;  /* 0x000000ffff037224 */ /* 0x000fca00078e00ff */
[----:B------:R0:W-:Y:S01]  /*3b90*/  STG.E.64 desc[UR36][R16.64], R2 ;  /* 0x0000000210007986 */ /* 0x0001e2000c101b24 */
[----:B------:R-:W-:Y:S05]  /*3ba0*/  BRA `(.L_x_997) ;  /* 0x0000000800e87947 */ /* 0x000fea0003800000 */
.L_x_1003:
[----:B------:R-:W-:-:S05]  /*3bb0*/  HADD2.F32 R0, -RZ, R0.H0_H0 ;  /* 0x20000000ff007230 */ /* 0x000fca0000004100 */
[----:B------:R-:W-:-:S04]  /*3bc0*/  F2FP.F16.F32.PACK_AB R0, RZ, R0 ;  /* 0x00000000ff00723e */ /* 0x000fc800000000ff */
[----:B------:R-:W-:-:S05]  /*3bd0*/  PRMT R0, R0, 0x5410, RZ ;  /* 0x0000541000007816 */ /* 0x000fca00000000ff */
[----:B------:R0:W-:Y:S01]  /*3be0*/  STG.E desc[UR36][R16.64], R0 ;  /* 0x0000000010007986 */ /* 0x0001e2000c101924 */
[----:B------:R-:W-:Y:S05]  /*3bf0*/  BRA `(.L_x_997) ;  /* 0x0000000800d47947 */ /* 0x000fea0003800000 */
.L_x_1002:
[----:B------:R-:W-:-:S05]  /*3c00*/  HADD2.F32 R2, -RZ, R0.H0_H0 ;  /* 0x20000000ff027230 */ /* 0x000fca0000004100 */
[----:B------:R-:W-:-:S06]  /*3c10*/  FMUL.FTZ R2, R2, 1 ;  /* 0x3f80000002027820 */ /* 0x000fcc0000410000 */
[----:B------:R-:W0:Y:S02]  /*3c20*/  F2F.F64.F32 R2, R2 ;  /* 0x0000000200027310 */ /* 0x000e240000201800 */
[----:B0-----:R0:W-:Y:S01]  /*3c30*/  STG.E.64 desc[UR36][R16.64], R2 ;  /* 0x0000000210007986 */ /* 0x0011e2000c101b24 */
[----:B------:R-:W-:Y:S05]  /*3c40*/  BRA `(.L_x_997) ;  /* 0x0000000800c07947 */ /* 0x000fea0003800000 */
.L_x_992:
        /* <DEDUP_REMOVED lines=8> */
[----:B------:R-:W-:-:S05]  /*3cd0*/  HADD2.F32 R0, -RZ, R0.H0_H0 ;  /* 0x20000000ff007230 */ /* 0x000fca0000004100 */
[----:B------:R-:W-:-:S04]  /*3ce0*/  FSETP.NEU.FTZ.AND P0, PT, R0, RZ, PT ;  /* 0x000000ff0000720b */ /* 0x000fc80003f1d000 */
[----:B------:R-:W-:-:S05]  /*3cf0*/  SEL R3, RZ, 0x1, !P0 ;  /* 0x00000001ff037807 */ /* 0x000fca0004000000 */
[----:B------:R0:W-:Y:S01]  /*3d00*/  STG.E.U8 desc[UR36][R16.64], R3 ;  /* 0x0000000310007986 */ /* 0x0001e2000c101124 */
[----:B------:R-:W-:Y:S05]  /*3d10*/  BRA `(.L_x_997) ;  /* 0x00000008008c7947 */ /* 0x000fea0003800000 */
.L_x_1006:
[----:B------:R-:W-:Y:S01]  /*3d20*/  HADD2.F32 R0, -RZ, R0.H0_H0 ;  /* 0x20000000ff007230 */ /* 0x000fe20000004100 */
[----:B------:R-:W-:-:S04]  /*3d30*/  CS2R R6, SRZ ;  /* 0x0000000000067805 */ /* 0x000fc8000001ff00 */
[----:B------:R-:W-:-:S04]  /*3d40*/  FMUL.FTZ R0, R0, 1 ;  /* 0x3f80000000007820 */ /* 0x000fc80000410000 */
[----:B------:R-:W0:Y:S02]  /*3d50*/  F2F.F64.F32 R4, R0 ;  /* 0x0000000000047310 */ /* 0x000e240000201800 */
[----:B0-----:R0:W-:Y:S01]  /*3d60*/  STG.E.128 desc[UR36][R16.64], R4 ;  /* 0x0000000410007986 */ /* 0x0011e2000c101d24 */
[----:B------:R-:W-:Y:S05]  /*3d70*/  BRA `(.L_x_997) ;  /* 0x0000000800747947 */ /* 0x000fea0003800000 */
.L_x_1005:
[----:B------:R-:W-:-:S13]  /*3d80*/  ISETP.NE.AND P0, PT, R3, 0xf, PT ;  /* 0x0000000f0300780c */ /* 0x000fda0003f05270 */
[----:B------:R-:W-:Y:S05]  /*3d90*/  @!P0 BRA `(.L_x_1007) ;  /* 0x0000000000b48947 */ /* 0x000fea0003800000 */
[----:B------:R-:W-:-:S13]  /*3da0*/  ISETP.NE.AND P0, PT, R3, 0x17, PT ;  /* 0x000000170300780c */ /* 0x000fda0003f05270 */
[----:B------:R-:W-:Y:S05]  /*3db0*/  @!P0 BRA `(.L_x_1008) ;  /* 0x0000000000548947 */ /* 0x000fea0003800000 */
[----:B------:R-:W-:-:S13]  /*3dc0*/  ISETP.NE.AND P0, PT, R3, 0x18, PT ;  /* 0x000000180300780c */ /* 0x000fda0003f05270 */
[----:B------:R-:W-:Y:S05]  /*3dd0*/  @P0 BRA `(.L_x_996) ;  /* 0x0000000400fc0947 */ /* 0x000fea0003800000 */
[----:B------:R-:W-:Y:S01]  /*3de0*/  HADD2.F32 R5, -RZ, R0.H0_H0 ;  /* 0x20000000ff057230 */ /* 0x000fe20000004100 */
        /* <DEDUP_REMOVED lines=14> */
.L_x_1010:
[----:B------:R-:W-:Y:S05]  /*3ed0*/  BSYNC B0 ;  /* 0x0000000000007941 */ /* 0x000fea0003800000 */
.L_x_1009:
[----:B------:R-:W-:-:S05]  /*3ee0*/  LOP3.LUT R3, R0, R3, RZ, 0xfc, !PT ;  /* 0x0000000300037212 */ /* 0x000fca00078efcff */
[----:B------:R0:W-:Y:S01]  /*3ef0*/  STG.E.U8 desc[UR36][R16.64], R3 ;  /* 0x0000000310007986 */ /* 0x0001e2000c101124 */
[----:B------:R-:W-:Y:S05]  /*3f00*/  BRA `(.L_x_997) ;  /* 0x0000000800107947 */ /* 0x000fea0003800000 */
.L_x_1008:
[----:B------:R-:W-:Y:S01]  /*3f10*/  HADD2.F32 R3, -RZ, R0.H0_H0 ;  /* 0x20000000ff037230 */ /* 0x000fe20000004100 */
        /* <DEDUP_REMOVED lines=12> */
.L_x_1012:
[----:B------:R-:W-:Y:S01]  /*3fe0*/  IMAD.MOV.U32 R0, RZ, RZ, 0x7f ;  /* 0x0000007fff007424 */ /* 0x000fe200078e00ff */
[----:B------:R-:W-:-:S04]  /*3ff0*/  ISETP.GT.U32.AND P0, PT, R2, 0x7f800000, PT ;  /* 0x7f8000000200780c */ /* 0x000fc80003f04070 */
[----:B------:R-:W-:-:S09]  /*4000*/  SEL R0, R0, 0x7c, P0 ;  /* 0x0000007c00007807 */ /* 0x000fd20000000000 */
.L_x_1013:
[----:B------:R-:W-:Y:S05]  /*4010*/  BSYNC B0 ;  /* 0x0000000000007941 */ /* 0x000fea0003800000 */
.L_x_1011:
[----:B------:R-:W-:-:S04]  /*4020*/  LOP3.LUT R2, R3, 0x80000000, RZ, 0xc0, !PT ;  /* 0x8000000003027812 */ /* 0x000fc800078ec0ff */
[----:B------:R-:W-:-:S04]  /*4030*/  SHF.R.U32.HI R3, RZ, 0x18, R2 ;  /* 0x00000018ff037819 */ /* 0x000fc80000011602 */
[----:B------:R-:W-:-:S05]  /*4040*/  LOP3.LUT R3, R0, R3, RZ, 0xfc, !PT ;  /* 0x0000000300037212 */ /* 0x000fca00078efcff */
[----:B------:R0:W-:Y:S01]  /*4050*/  STG.E.U8 desc[UR36][R16.64], R3 ;  /* 0x0000000310007986 */ /* 0x0001e2000c101124 */
[----:B------:R-:W-:Y:S05]  /*4060*/  BRA `(.L_x_997) ;  /* 0x0000000400b87947 */ /* 0x000fea0003800000 */
.L_x_1007:
[----:B------:R-:W-:-:S05]  /*4070*/  HADD2.F32 R0, -RZ, R0.H0_H0 ;  /* 0x20000000ff007230 */ /* 0x000fca0000004100 */
[----:B------:R-:W-:-:S05]  /*4080*/  F2FP.BF16.F32.PACK_AB R0, RZ, R0 ;  /* 0x00000000ff00723e */ /* 0x000fca00000010ff */
[----:B------:R0:W-:Y:S01]  /*4090*/  STG.E.U16 desc[UR36][R16.64], R0 ;  /* 0x0000000010007986 */ /* 0x0001e2000c101524 */
[----:B------:R-:W-:Y:S05]  /*40a0*/  BRA `(.L_x_997) ;  /* 0x0000000400a87947 */ /* 0x000fea0003800000 */
.L_x_1004:
        /* <DEDUP_REMOVED lines=8> */
[----:B------:R-:W-:-:S06]  /*4130*/  HADD2.F32 R3, -RZ, R0.H0_H0 ;  /* 0x20000000ff037230 */ /* 0x000fcc0000004100 */
[----:B------:R-:W0:Y:S02]  /*4140*/  F2I.FTZ.U32.TRUNC.NTZ R3, R3 ;  /* 0x0000000300037305 */ /* 0x000e24000021f000 */
[----:B0-----:R0:W-:Y:S01]  /*4150*/  STG.E.U16 desc[UR36][R16.64], R3 ;  /* 0x0000000310007986 */ /* 0x0011e2000c101524 */
[----:B------:R-:W-:Y:S05]  /*4160*/  BRA `(.L_x_997) ;  /* 0x0000000400787947 */ /* 0x000fea0003800000 */
.L_x_1016:
[----:B------:R-:W-:Y:S01]  /*4170*/  HADD2.F32 R3, -RZ, R0.H0_H0 ;  /* 0x20000000ff037230 */ /* 0x000fe20000004100 */
        /* <DEDUP_REMOVED lines=16> */
.L_x_1019:
[----:B------:R-:W-:-:S04]  /*4280*/  LOP3.LUT R2, R3, 0x80000000, RZ, 0xc0, !PT ;  /* 0x8000000003027812 */ /* 0x000fc800078ec0ff */
[----:B------:R-:W-:-:S04]  /*4290*/  SHF.R.U32.HI R3, RZ, 0x18, R2 ;  /* 0x00000018ff037819 */ /* 0x000fc80000011602 */
[----:B------:R-:W-:-:S04]  /*42a0*/  LOP3.LUT R0, R0, R3, RZ, 0xfc, !PT ;  /* 0x0000000300007212 */ /* 0x000fc800078efcff */
[----:B------:R-:W-:-:S07]  /*42b0*/  PRMT R8, R0, 0x7610, R8 ;  /* 0x0000761000087816 */ /* 0x000fce0000000008 */
.L_x_1018:
[----:B------:R-:W-:Y:S05]  /*42c0*/  BSYNC B0 ;  /* 0x0000000000007941 */ /* 0x000fea0003800000 */
.L_x_1017:
[----:B------:R0:W-:Y:S01]  /*42d0*/  STG.E.U8 desc[UR36][R16.64], R8 ;  /* 0x0000000810007986 */ /* 0x0001e2000c101124 */
[----:B------:R-:W-:Y:S05]  /*42e0*/  BRA `(.L_x_997) ;  /* 0x0000000400187947 */ /* 0x000fea0003800000 */
.L_x_1015:
        /* <DEDUP_REMOVED lines=17> */
.L_x_1022:
[----:B------:R-:W-:-:S04]  /*4400*/  LOP3.LUT R2, R3, 0x80000000, RZ, 0xc0, !PT ;  /* 0x8000000003027812 */ /* 0x000fc800078ec0ff */
[----:B------:R-:W-:-:S04]  /*4410*/  SHF.R.U32.HI R3, RZ, 0x18, R2 ;  /* 0x00000018ff037819 */ /* 0x000fc80000011602 */
[----:B------:R-:W-:-:S04]  /*4420*/  LOP3.LUT R0, R0, R3, RZ, 0xfc, !PT ;  /* 0x0000000300007212 */ /* 0x000fc800078efcff */
[----:B------:R-:W-:-:S07]  /*4430*/  PRMT R8, R0, 0x7610, R8 ;  /* 0x0000761000087816 */ /* 0x000fce0000000008 */
.L_x_1021:
[----:B------:R-:W-:Y:S05]  /*4440*/  BSYNC B0 ;  /* 0x0000000000007941 */ /* 0x000fea0003800000 */
.L_x_1020:
[----:B------:R0:W-:Y:S01]  /*4450*/  STG.E.U8 desc[UR36][R16.64], R8 ;  /* 0x0000000810007986 */ /* 0x0001e2000c101124 */
[----:B------:R-:W-:Y:S05]  /*4460*/  BRA `(.L_x_997) ;  /* 0x0000000000b87947 */ /* 0x000fea0003800000 */
.L_x_1014:
[----:B------:R-:W-:-:S13]  /*4470*/  ISETP.NE.AND P0, PT, R3, 0x1c, PT ;  /* 0x0000001c0300780c */ /* 0x000fda0003f05270 */
[----:B------:R-:W-:Y:S05]  /*4480*/  @!P0 BRA `(.L_x_1023) ;  /* 0x0000000000a48947 */ /* 0x000fea0003800000 */
[----:B------:R-:W-:-:S13]  /*4490*/  ISETP.NE.AND P0, PT, R3, 0x1d, PT ;  /* 0x0000001d0300780c */ /* 0x000fda0003f05270 */
[----:B------:R-:W-:Y:S05]  /*44a0*/  @!P0 BRA `(.L_x_1024) ;  /* 0x00000000008c8947 */ /* 0x000fea0003800000 */
[----:B------:R-:W-:-:S13]  /*44b0*/  ISETP.NE.AND P0, PT, R3, 0x2c, PT ;  /* 0x0000002c0300780c */ /* 0x000fda0003f05270 */
[----:B------:R-:W-:Y:S05]  /*44c0*/  @P0 BRA `(.L_x_996) ;  /* 0x0000000000400947 */ /* 0x000fea0003800000 */
[----:B------:R-:W-:-:S05]  /*44d0*/  HADD2.F32 R3, -RZ, R0.H0_H0 ;  /* 0x20000000ff037230 */ /* 0x000fca0000004100 */
        /* <DEDUP_REMOVED lines=15> */
.L_x_996:
        /* <DEDUP_REMOVED lines=16> */
.L_x_1025:
[----:B------:R-:W-:Y:S05]  /*46d0*/  BRA `(.L_x_997) ;  /* 0x00000000001c7947 */ /* 0x000fea0003800000 */
.L_x_1024:
[----:B------:R-:W-:-:S06]  /*46e0*/  HADD2.F32 R2, -RZ, R0.H0_H0 ;  /* 0x20000000ff027230 */ /* 0x000fcc0000004100 */
[----:B------:R-:W0:Y:S02]  /*46f0*/  F2I.U64.TRUNC R2, R2 ;  /* 0x0000000200027311 */ /* 0x000e24000020d800 */
[----:B0-----:R0:W-:Y:S01]  /*4700*/  STG.E.64 desc[UR36][R16.64], R2 ;  /* 0x0000000210007986 */ /* 0x0011e2000c101b24 */
[----:B------:R-:W-:Y:S05]  /*4710*/  BRA `(.L_x_997) ;  /* 0x00000000000c7947 */ /* 0x000fea0003800000 */
.L_x_1023:
[----:B------:R-:W-:-:S04]  /*4720*/  HADD2.F32 R0, -RZ, R0.H0_H0 ;  /* 0x20000000ff007230 */ /* 0x000fc80000004100 */
[----:B------:R-:W0:Y:S02]  /*4730*/  F2I.FTZ.U32.TRUNC.NTZ R3, R0 ;  /* 0x0000000000037305 */ /* 0x000e24000021f000 */
[----:B0-----:R0:W-:Y:S02]  /*4740*/  STG.E desc[UR36][R16.64], R3 ;  /* 0x0000000310007986 */ /* 0x0011e4000c101924 */
.L_x_997:
[----:B------:R-:W-:-:S04]  /*4750*/  IMAD R18, R18, 0x200, R23 ;  /* 0x0000020012127824 */ /* 0x000fc800078e0217 */
[----:B------:R-:W-:-:S07]  /*4760*/  VIADD R19, R18, 0x80 ;  /* 0x0000008012137836 */ /* 0x000fce0000000000 */
.L_x_924:
[----:B------:R-:W-:Y:S05]  /*4770*/  BSYNC B6 ;  /* 0x0000000000067941 */ /* 0x000fea0003800000 */
.L_x_923:
        /* <DEDUP_REMOVED lines=358> */
.L_x_1028:
        /* <DEDUP_REMOVED lines=23> */
.L_x_1032:
[----:B------:R-:W2:Y:S02]  /*5f50*/  LDG.E.U8 R2, desc[UR36][R2.64] ;  /* 0x0000002402027981 */ /* 0x000ea4000c1e1100 */
[----:B--2---:R-:W-:-:S04]  /*5f60*/  I2FP.F32.U32 R0, R2 ;  /* 0x0000000200007245 */ /* 0x004fc80000201000 */
[----:B------:R-:W-:-:S04]  /*5f70*/  F2FP.F16.F32.PACK_AB R0, RZ, R0 ;  /* 0x00000000ff00723e */ /* 0x000fc800000000ff */
[----:B------:R-:W-:Y:S01]  /*5f80*/  PRMT R22, R0, 0x7610, R22 ;  /* 0x0000761000167816 */ /* 0x000fe20000000016 */
[----:B------:R-:W-:Y:S06]  /*5f90*/  BRA `(.L_x_1034) ;  /* 0x0000000c00bc7947 */ /* 0x000fec0003800000 */
.L_x_1031:
        /* <DEDUP_REMOVED lines=11> */
.L_x_1036:
[----:B------:R-:W2:Y:S02]  /*6050*/  LDG.E R2, desc[UR36][R2.64] ;  /* 0x0000002402027981 */ /* 0x000ea4000c1e1900 */
[----:B--2---:R-:W-:-:S04]  /*6060*/  I2FP.F32.S32 R0, R2 ;  /* 0x0000000200007245 */ /* 0x004fc80000201400 */
[----:B------:R-:W-:-:S04]  /*6070*/  F2FP.F16.F32.PACK_AB R0, RZ, R0 ;  /* 0x00000000ff00723e */ /* 0x000fc800000000ff */
[----:B------:R-:W-:Y:S01]  /*6080*/  PRMT R22, R0, 0x7610, R22 ;  /* 0x0000761000167816 */ /* 0x000fe20000000016 */
[----:B------:R-:W-:Y:S06]  /*6090*/  BRA `(.L_x_1034) ;  /* 0x0000000c007c7947 */ /* 0x000fec0003800000 */
.L_x_1035:
[----:B------:R-:W2:Y:S02]  /*60a0*/  LDG.E.U16 R2, desc[UR36][R2.64] ;  /* 0x0000002402027981 */ /* 0x000ea4000c1e1500 */
[----:B--2---:R-:W0:Y:S02]  /*60b0*/  I2F.S16 R0, R2 ;  /* 0x0000000200007306 */ /* 0x004e240000101400 */
[----:B0-----:R-:W-:-:S04]  /*60c0*/  F2FP.F16.F32.PACK_AB R0, RZ, R0 ;  /* 0x00000000ff00723e */ /* 0x001fc800000000ff */
[----:B------:R-:W-:Y:S01]  /*60d0*/  PRMT R22, R0, 0x7610, R22 ;  /* 0x0000761000167816 */ /* 0x000fe20000000016 */
[----:B------:R-:W-:Y:S06]  /*60e0*/  BRA `(.L_x_1034) ;  /* 0x0000000c00687947 */ /* 0x000fec0003800000 */
.L_x_1030:
        /* <DEDUP_REMOVED lines=9> */
.L_x_1038:
[----:B------:R1:W5:Y:S01]  /*6180*/  LDG.E.U16 R22, desc[UR36][R2.64] ;  /* 0x0000002402167981 */ /* 0x000362000c1e1500 */
[----:B------:R-:W-:Y:S05]  /*6190*/  BRA `(.L_x_1034) ;  /* 0x0000000c003c7947 */ /* 0x000fea0003800000 */
.L_x_1037:
        /* <DEDUP_REMOVED lines=9> */
.L_x_1040:
[----:B------:R0:W5:Y:S01]  /*6230*/  LDG.E.U16 R22, desc[UR36][R2.64] ;  /* 0x0000002402167981 */ /* 0x000162000c1e1500 */
[----:B------:R-:W-:Y:S05]  /*6240*/  BRA `(.L_x_1034) ;  /* 0x0000000c00107947 */ /* 0x000fea0003800000 */
.L_x_1039:
        /* <DEDUP_REMOVED lines=9> */
.L_x_1029:
        /* <DEDUP_REMOVED lines=14> */
.L_x_1043:
        /* <DEDUP_REMOVED lines=9> */
.L_x_1042:
        /* <DEDUP_REMOVED lines=28> */
.L_x_1045:
        /* <DEDUP_REMOVED lines=15> */
.L_x_1044:
[----:B------:R-:W2:Y:S02]  /*6700*/  LDG.E.U16 R0, desc[UR36][R2.64] ;  /* 0x0000002402007981 */ /* 0x000ea4000c1e1500 */
[----:B--2---:R-:W-:-:S05]  /*6710*/  IMAD.U32 R0, R0, 0x10000, RZ ;  /* 0x0001000000007824 */ /* 0x004fca00078e00ff */
[----:B------:R-:W-:-:S04]  /*6720*/  F2FP.F16.F32.PACK_AB R0, RZ, R0 ;  /* 0x00000000ff00723e */ /* 0x000fc800000000ff */
[----:B------:R-:W-:Y:S01]  /*6730*/  PRMT R22, R0, 0x7610, R22 ;  /* 0x0000761000167816 */ /* 0x000fe20000000016 */
[----:B------:R-:W-:Y:S06]  /*6740*/  BRA `(.L_x_1034) ;  /* 0x0000000400d07947 */ /* 0x000fec0003800000 */
.L_x_1041:
        /* <DEDUP_REMOVED lines=13> */
.L_x_1048:
        /* <DEDUP_REMOVED lines=21> */
.L_x_1052:
[----:B------:R-:W-:Y:S05]  /*6970*/  BSYNC B1 ;  /* 0x0000000000017941 */ /* 0x000fea0003800000 */
.L_x_1051:
[----:B------:R-:W-:Y:S01]  /*6980*/  LEA R3, R0, 0x3b800000, 0x17 ;  /* 0x3b80000000037811 */ /* 0x000fe200078eb8ff */
[----:B------:R-:W-:-:S05]  /*6990*/  IMAD.SHL.U32 R0, R2, 0x100000, RZ ;  /* 0x0010000002007824 */ /* 0x000fca00078e00ff */
[----:B------:R-:W-:-:S07]  /*69a0*/  LOP3.LUT R0, R3, R0, R4, 0xfe, !PT ;  /* 0x0000000003007212 */ /* 0x000fce00078efe04 */
.L_x_1050:
[----:B------:R-:W-:Y:S05]  /*69b0*/  BSYNC B0 ;  /* 0x0000000000007941 */ /* 0x000fea0003800000 */
.L_x_1049:
[----:B------:R-:W-:-:S04]  /*69c0*/  F2FP.F16.F32.PACK_AB R0, RZ, R0 ;  /* 0x00000000ff00723e */ /* 0x000fc800000000ff */
[----:B------:R-:W-:Y:S01]  /*69d0*/  PRMT R22, R0, 0x7610, R22 ;  /* 0x0000761000167816 */ /* 0x000fe20000000016 */
[----:B------:R-:W-:Y:S06]  /*69e0*/  BRA `(.L_x_1034) ;  /* 0x0000000400287947 */ /* 0x000fec0003800000 */
.L_x_1047:
        /* <DEDUP_REMOVED lines=21> */
.L_x_1056:
[----:B------:R-:W-:Y:S05]  /*6b40*/  BSYNC B1 ;  /* 0x0000000000017941 */ /* 0x000fea0003800000 */
.L_x_1055:
[----:B------:R-:W-:Y:S01]  /*6b50*/  LEA R3, R0, 0x37800000, 0x17 ;  /* 0x3780000000037811 */ /* 0x000fe200078eb8ff */
[----:B------:R-:W-:-:S05]  /*6b60*/  IMAD.SHL.U32 R0, R2, 0x200000, RZ ;  /* 0x0020000002007824 */ /* 0x000fca00078e00ff */
[----:B------:R-:W-:-:S07]  /*6b70*/  LOP3.LUT R0, R3, R0, R4, 0xfe, !PT ;  /* 0x0000000003007212 */ /* 0x000fce00078efe04 */
.L_x_1054:
[----:B------:R-:W-:Y:S05]  /*6b80*/  BSYNC B0 ;  /* 0x0000000000007941 */ /* 0x000fea0003800000 */
.L_x_1053:
[----:B------:R-:W-:-:S04]  /*6b90*/  F2FP.F16.F32.PACK_AB R0, RZ, R0 ;  /* 0x00000000ff00723e */ /* 0x000fc800000000ff */
[----:B------:R-:W-:Y:S01]  /*6ba0*/  PRMT R22, R0, 0x7610, R22 ;  /* 0x0000761000167816 */ /* 0x000fe20000000016 */
[----:B------:R-:W-:Y:S06]  /*6bb0*/  BRA `(.L_x_1034) ;  /* 0x0000000000b47947 */ /* 0x000fec0003800000 */
.L_x_1046:
        /* <DEDUP_REMOVED lines=14> */
.L_x_1060:
[----:B------:R-:W-:Y:S05]  /*6ca0*/  BSYNC B0 ;  /* 0x0000000000007941 */ /* 0x000fea0003800000 */
.L_x_1059:
[----:B------:R-:W-:-:S04]  /*6cb0*/  F2FP.F16.F32.PACK_AB R0, RZ, R0 ;  /* 0x00000000ff00723e */ /* 0x000fc800000000ff */
[----:B------:R-:W-:Y:S01]  /*6cc0*/  PRMT R22, R0, 0x7610, R22 ;  /* 0x0000761000167816 */ /* 0x000fe20000000016 */
[----:B------:R-:W-:Y:S06]  /*6cd0*/  BRA `(.L_x_1034) ;  /* 0x00000000006c7947 */ /* 0x000fec0003800000 */
.L_x_1033:
        /* <DEDUP_REMOVED lines=16> */
.L_x_1061:
[----:B------:R-:W-:Y:S01]  /*6de0*/  PRMT R22, RZ, 0x7610, R22 ;  /* 0x00007610ff167816 */ /* 0x000fe20000000016 */
[----:B------:R-:W-:Y:S06]  /*6df0*/  BRA `(.L_x_1034) ;  /* 0x0000000000247947 */ /* 0x000fec0003800000 */
.L_x_1058:
[----:B------:R-:W2:Y:S02]  /*6e00*/  LDG.E.64 R2, desc[UR36][R2.64] ;  /* 0x0000002402027981 */ /* 0x000ea4000c1e1b00 */
[----:B--2---:R-:W0:Y:S02]  /*6e10*/  I2F.U64 R0, R2 ;  /* 0x0000000200007312 */ /* 0x004e240000301000 */
[----:B0-----:R-:W-:-:S04]  /*6e20*/  F2FP.F16.F32.PACK_AB R0, RZ, R0 ;  /* 0x00000000ff00723e */ /* 0x001fc800000000ff */
[----:B------:R-:W-:Y:S01]  /*6e30*/  PRMT R22, R0, 0x7610, R22 ;  /* 0x0000761000167816 */ /* 0x000fe20000000016 */
[----:B------:R-:W-:Y:S06]  /*6e40*/  BRA `(.L_x_1034) ;  /* 0x0000000000107947 */ /* 0x000fec0003800000 */
.L_x_1057:
[----:B------:R-:W2:Y:S02]  /*6e50*/  LDG.E R2, desc[UR36][R2.64] ;  /* 0x0000002402027981 */ /* 0x000ea4000c1e1900 */
[----:B--2---:R-:W-:-:S04]  /*6e60*/  I2FP.F32.U32 R0, R2 ;  /* 0x0000000200007245 */ /* 0x004fc80000201000 */
[----:B------:R-:W-:-:S04]  /*6e70*/  F2FP.F16.F32.PACK_AB R0, RZ, R0 ;  /* 0x00000000ff00723e */ /* 0x000fc800000000ff */
[----:B------:R-:W-:-:S07]  /*6e80*/  PRMT R22, R0, 0x7610, R22 ;  /* 0x0000761000167816 */ /* 0x000fce0000000016 */
.L_x_1034:
        /* <DEDUP_REMOVED lines=19> */
.L_x_1065:
[----:B------:R-:W2:Y:S02]  /*6fc0*/  LDG.E.U8 R2, desc[UR36][R2.64] ;  /* 0x0000002402027981 */ /* 0x000ea4000c1e1100 */
[----:B--2---:R-:W-:-:S04]  /*6fd0*/  I2FP.F32.U32 R0, R2 ;  /* 0x0000000200007245 */ /* 0x004fc80000201000 */
[----:B------:R-:W-:Y:S01]  /*6fe0*/  F2FP.F16.F32.PACK_AB R0, RZ, R0 ;  /* 0x00000000ff00723e */ /* 0x000fe200000000ff */
[----:B------:R-:W-:Y:S06]  /*6ff0*/  BRA `(.L_x_1067) ;  /* 0x0000000c00887947 */ /* 0x000fec0003800000 */
.L_x_1064:
        /* <DEDUP_REMOVED lines=10> */
.L_x_1069:
[----:B------:R-:W2:Y:S02]  /*70a0*/  LDG.E R2, desc[UR36][R2.64] ;  /* 0x0000002402027981 */ /* 0x000ea4000c1e1900 */
[----:B--2---:R-:W-:-:S04]  /*70b0*/  I2FP.F32.S32 R0, R2 ;  /* 0x0000000200007245 */ /* 0x004fc80000201400 */
[----:B------:R-:W-:Y:S01]  /*70c0*/  F2FP.F16.F32.PACK_AB R0, RZ, R0 ;  /* 0x00000000ff00723e */ /* 0x000fe200000000ff */
[----:B------:R-:W-:Y:S06]  /*70d0*/  BRA `(.L_x_1067) ;  /* 0x0000000c00507947 */ /* 0x000fec0003800000 */
.L_x_1068:
[----:B------:R-:W2:Y:S02]  /*70e0*/  LDG.E.U16 R2, desc[UR36][R2.64] ;  /* 0x0000002402027981 */ /* 0x000ea4000c1e1500 */
[----:B--2---:R-:W0:Y:S02]  /*70f0*/  I2F.S16 R0, R2 ;  /* 0x0000000200007306 */ /* 0x004e240000101400 */
[----:B0-----:R-:W-:Y:S01]  /*7100*/  F2FP.F16.F32.PACK_AB R0, RZ, R0 ;  /* 0x00000000ff00723e */ /* 0x001fe200000000ff */
[----:B------:R-:W-:Y:S06]  /*7110*/  BRA `(.L_x_1067) ;  /* 0x0000000c00407947 */ /* 0x000fec0003800000 */
.L_x_1063:
        /* <DEDUP_REMOVED lines=9> */
.L_x_1071:
[----:B------:R1:W5:Y:S01]  /*71b0*/  LDG.E.U16 R0, desc[UR36][R2.64] ;  /* 0x0000002402007981 */ /* 0x000362000c1e1500 */
[----:B------:R-:W-:Y:S05]  /*71c0*/  BRA `(.L_x_1067) ;  /* 0x0000000c00147947 */ /* 0x000fea0003800000 */
.L_x_1070:
        /* <DEDUP_REMOVED lines=9> */
.L_x_1073:
[----:B------:R0:W5:Y:S01]  /*7260*/  LDG.E.U16 R0, desc[UR36][R2.64] ;  /* 0x0000002402007981 */ /* 0x000162000c1e1500 */
[----:B------:R-:W-:Y:S05]  /*7270*/  BRA `(.L_x_1067) ;  /* 0x0000000800e87947 */ /* 0x000fea0003800000 */
.L_x_1072:
        /* <DEDUP_REMOVED lines=8> */
.L_x_1062:
        /* <DEDUP_REMOVED lines=13> */
.L_x_1076:
        /* <DEDUP_REMOVED lines=8> */
.L_x_1075:
        /* <DEDUP_REMOVED lines=28> */
.L_x_1078:
        /* <DEDUP_REMOVED lines=15> */
.L_x_1077:
[----:B------:R-:W2:Y:S02]  /*7700*/  LDG.E.U16 R0, desc[UR36][R2.64] ;  /* 0x0000002402007981 */ /* 0x000ea4000c1e1500 */
[----:B--2---:R-:W-:-:S05]  /*7710*/  IMAD.U32 R0, R0, 0x10000, RZ ;  /* 0x0001000000007824 */ /* 0x004fca00078e00ff */
[----:B------:R-:W-:Y:S01]  /*7720*/  F2FP.F16.F32.PACK_AB R0, RZ, R0 ;  /* 0x00000000ff00723e */ /* 0x000fe200000000ff */
[----:B------:R-:W-:Y:S06]  /*7730*/  BRA `(.L_x_1067) ;  /* 0x0000000400b87947 */ /* 0x000fec0003800000 */
.L_x_1074:
        /* <DEDUP_REMOVED lines=12> */
.L_x_1081:
        /* <DEDUP_REMOVED lines=21> */
.L_x_1085:
[----:B------:R-:W-:Y:S05]  /*7950*/  BSYNC B1 ;  /* 0x0000000000017941 */ /* 0x000fea0003800000 */
.L_x_1084:
[----:B------:R-:W-:Y:S01]  /*7960*/  LEA R3, R0, 0x3b800000, 0x17 ;  /* 0x3b80000000037811 */ /* 0x000fe200078eb8ff */
[----:B------:R-:W-:-:S05]  /*7970*/  IMAD.SHL.U32 R0, R2, 0x100000, RZ ;  /* 0x0010000002007824 */ /* 0x000fca00078e00ff */
[----:B------:R-:W-:-:S07]  /*7980*/  LOP3.LUT R0, R3, R0, R4, 0xfe, !PT ;  /* 0x0000000003007212 */ /* 0x000fce00078efe04 */
.L_x_1083:
[----:B------:R-:W-:Y:S05]  /*7990*/  BSYNC B0 ;  /* 0x0000000000007941 */ /* 0x000fea0003800000 */
.L_x_1082:
[----:B------:R-:W-:Y:S01]  /*79a0*/  F2FP.F16.F32.PACK_AB R0, RZ, R0 ;  /* 0x00000000ff00723e */ /* 0x000fe200000000ff */
[----:B------:R-:W-:Y:S06]  /*79b0*/  BRA `(.L_x_1067) ;  /* 0x0000000400187947 */ /* 0x000fec0003800000 */
.L_x_1080:
        /* <DEDUP_REMOVED lines=21> */
.L_x_1089:
[----:B------:R-:W-:Y:S05]  /*7b10*/  BSYNC B1 ;  /* 0x0000000000017941 */ /* 0x000fea0003800000 */
.L_x_1088:
[----:B------:R-:W-:Y:S01]  /*7b20*/  LEA R3, R0, 0x37800000, 0x17 ;  /* 0x3780000000037811 */ /* 0x000fe200078eb8ff */
[----:B------:R-:W-:-:S05]  /*7b30*/  IMAD.SHL.U32 R0, R2, 0x200000, RZ ;  /* 0x0020000002007824 */ /* 0x000fca00078e00ff */
[----:B------:R-:W-:-:S07]  /*7b40*/  LOP3.LUT R0, R3, R0, R4, 0xfe, !PT ;  /* 0x0000000003007212 */ /* 0x000fce00078efe04 */
.L_x_1087:
[----:B------:R-:W-:Y:S05]  /*7b50*/  BSYNC B0 ;  /* 0x0000000000007941 */ /* 0x000fea0003800000 */
.L_x_1086:
[----:B------:R-:W-:Y:S01]  /*7b60*/  F2FP.F16.F32.PACK_AB R0, RZ, R0 ;  /* 0x00000000ff00723e */ /* 0x000fe200000000ff */
[----:B------:R-:W-:Y:S06]  /*7b70*/  BRA `(.L_x_1067) ;  /* 0x0000000000a87947 */ /* 0x000fec0003800000 */
.L_x_1079:
        /* <DEDUP_REMOVED lines=14> */
.L_x_1093:
[----:B------:R-:W-:Y:S05]  /*7c60*/  BSYNC B0 ;  /* 0x0000000000007941 */ /* 0x000fea0003800000 */
.L_x_1092:
[----:B------:R-:W-:Y:S01]  /*7c70*/  F2FP.F16.F32.PACK_AB R0, RZ, R0 ;  /* 0x00000000ff00723e */ /* 0x000fe200000000ff */
[----:B------:R-:W-:Y:S06]  /*7c80*/  BRA `(.L_x_1067) ;  /* 0x0000000000647947 */ /* 0x000fec0003800000 */
.L_x_1066:
        /* <DEDUP_REMOVED lines=16> */
.L_x_1094:
[----:B------:R-:W-:Y:S01]  /*7d90*/  PRMT R0, RZ, 0x7610, R0 ;  /* 0x00007610ff007816 */ /* 0x000fe20000000000 */
[----:B------:R-:W-:Y:S06]  /*7da0*/  BRA `(.L_x_1067) ;  /* 0x00000000001c7947 */ /* 0x000fec0003800000 */
.L_x_1091:
[----:B------:R-:W2:Y:S02]  /*7db0*/  LDG.E.64 R2, desc[UR36][R2.64] ;  /* 0x0000002402027981 */ /* 0x000ea4000c1e1b00 */
[----:B--2---:R-:W0:Y:S02]  /*7dc0*/  I2F.U64 R0, R2 ;  /* 0x0000000200007312 */ /* 0x004e240000301000 */
[----:B0-----:R-:W-:Y:S01]  /*7dd0*/  F2FP.F16.F32.PACK_AB R0, RZ, R0 ;  /* 0x00000000ff00723e */ /* 0x001fe200000000ff */
[----:B------:R-:W-:Y:S06]  /*7de0*/  BRA `(.L_x_1067) ;  /* 0x00000000000c7947 */ /* 0x000fec0003800000 */
.L_x_1090:
[----:B------:R-:W2:Y:S02]  /*7df0*/  LDG.E R2, desc[UR36][R2.64] ;  /* 0x0000002402027981 */ /* 0x000ea4000c1e1900 */
[----:B--2---:R-:W-:-:S04]  /*7e00*/  I2FP.F32.U32 R0, R2 ;  /* 0x0000000200007245 */ /* 0x004fc80000201000 */
[----:B------:R-:W-:-:S07]  /*7e10*/  F2FP.F16.F32.PACK_AB R0, RZ, R0 ;  /* 0x00000000ff00723e */ /* 0x000fce00000000ff */
.L_x_1067:
        /* <DEDUP_REMOVED lines=31> */
.L_x_1098:
[----:B------:R-:W-:-:S06]  /*8010*/  HADD2.F32 R3, -RZ, R0.H0_H0 ;  /* 0x20000000ff037230 */ /* 0x000fcc0000004100 */
[----:B------:R-:W0:Y:S02]  /*8020*/  F2I.S64.TRUNC R2, R3 ;  /* 0x0000000300027311 */ /* 0x000e24000020d900 */
[----:B0-----:R0:W-:Y:S01]  /*8030*/  STG.E.U8 desc[UR36][R16.64], R2 ;  /* 0x0000000210007986 */ /* 0x0011e2000c101124 */
[----:B------:R-:W-:Y:S05]  /*8040*/  BRA `(.L_x_1100) ;  /* 0x0000000c00847947 */ /* 0x000fea0003800000 */
.L_x_1097:
        /* <DEDUP_REMOVED lines=10> */
.L_x_1102:
[----:B------:R-:W-:-:S04]  /*80f0*/  HADD2.F32 R0, -RZ, R0.H0_H0 ;  /* 0x20000000ff007230 */ /* 0x000fc80000004100 */
[----:B------:R-:W0:Y:S02]  /*8100*/  F2I.FTZ.TRUNC.NTZ R3, R0 ;  /* 0x0000000000037305 */ /* 0x000e24000021f100 */
[----:B0-----:R3:W-:Y:S01]  /*8110*/  STG.E desc[UR36][R16.64], R3 ;  /* 0x0000000310007986 */ /* 0x0017e2000c101924 */
[----:B------:R-:W-:Y:S05]  /*8120*/  BRA `(.L_x_1100) ;  /* 0x0000000c004c7947 */ /* 0x000fea0003800000 */
.L_x_1101:
[----:B------:R-:W-:-:S04]  /*8130*/  HADD2.F32 R0, -RZ, R0.H0_H0 ;  /* 0x20000000ff007230 */ /* 0x000fc80000004100 */
[----:B------:R-:W0:Y:S02]  /*8140*/  F2I.FTZ.TRUNC.NTZ R3, R0 ;  /* 0x0000000000037305 */ /* 0x000e24000021f100 */
[----:B0-----:R2:W-:Y:S01]  /*8150*/  STG.E.U16 desc[UR36][R16.64], R3 ;  /* 0x0000000310007986 */ /* 0x0015e2000c101524 */
[----:B------:R-:W-:Y:S05]  /*8160*/  BRA `(.L_x_1100) ;  /* 0x0000000c003c7947 */ /* 0x000fea0003800000 */
.L_x_1096:
        /* <DEDUP_REMOVED lines=9> */
.L_x_1104:
[----:B------:R0:W-:Y:S01]  /*8200*/  STG.E.U16 desc[UR36][R16.64], R0 ;  /* 0x0000000010007986 */ /* 0x0001e2000c101524 */
[----:B------:R-:W-:Y:S05]  /*8210*/  BRA `(.L_x_1100) ;  /* 0x0000000c00107947 */ /* 0x000fea0003800000 */
.L_x_1103:
        /* <DEDUP_REMOVED lines=10> */
.L_x_1106:
[----:B------:R-:W-:-:S05]  /*82c0*/  HADD2.F32 R0, -RZ, R0.H0_H0 ;  /* 0x20000000ff007230 */ /* 0x000fca0000004100 */
[----:B------:R-:W-:-:S04]  /*82d0*/  F2FP.F16.F32.PACK_AB R0, RZ, R0 ;  /* 0x00000000ff00723e */ /* 0x000fc800000000ff */
[----:B------:R-:W-:-:S05]  /*82e0*/  PRMT R0, R0, 0x5410, RZ ;  /* 0x0000541000007816 */ /* 0x000fca00000000ff */
[----:B------:R0:W-:Y:S01]  /*82f0*/  STG.E desc[UR36][R16.64], R0 ;  /* 0x0000000010007986 */ /* 0x0001e2000c101924 */
[----:B------:R-:W-:Y:S05]  /*8300*/  BRA `(.L_x_1100) ;  /* 0x0000000800d47947 */ /* 0x000fea0003800000 */
.L_x_1105:
[----:B------:R-:W-:-:S05]  /*8310*/  HADD2.F32 R2, -RZ, R0.H0_H0 ;  /* 0x20000000ff027230 */ /* 0x000fca0000004100 */
[----:B------:R-:W-:-:S06]  /*8320*/  FMUL.FTZ R2, R2, 1 ;  /* 0x3f80000002027820 */ /* 0x000fcc0000410000 */
[----:B------:R-:W0:Y:S02]  /*8330*/  F2F.F64.F32 R2, R2 ;  /* 0x0000000200027310 */ /* 0x000e240000201800 */
[----:B0-----:R0:W-:Y:S01]  /*8340*/  STG.E.64 desc[UR36][R16.64], R2 ;  /* 0x0000000210007986 */ /* 0x0011e2000c101b24 */
[----:B------:R-:W-:Y:S05]  /*8350*/  BRA `(.L_x_1100) ;  /* 0x0000000800c07947 */ /* 0x000fea0003800000 */
.L_x_1095:
        /* <DEDUP_REMOVED lines=13> */
.L_x_1109:
[----:B------:R-:W-:Y:S01]  /*8430*/  HADD2.F32 R0, -RZ, R0.H0_H0 ;  /* 0x20000000ff007230 */ /* 0x000fe20000004100 */
[----:B------:R-:W-:-:S04]  /*8440*/  CS2R R6, SRZ ;  /* 0x0000000000067805 */ /* 0x000fc8000001ff00 */
[----:B------:R-:W-:-:S04]  /*8450*/  FMUL.FTZ R0, R0, 1 ;  /* 0x3f80000000007820 */ /* 0x000fc80000410000 */
[----:B------:R-:W0:Y:S02]  /*8460*/  F2F.F64.F32 R4, R0 ;  /* 0x0000000000047310 */ /* 0x000e240000201800 */
[----:B0-----:R0:W-:Y:S01]  /*8470*/  STG.E.128 desc[UR36][R16.64], R4 ;  /* 0x0000000410007986 */ /* 0x0011e2000c101d24 */
[----:B------:R-:W-:Y:S05]  /*8480*/  BRA `(.L_x_1100) ;  /* 0x0000000800747947 */ /* 0x000fea0003800000 */
.L_x_1108:
        /* <DEDUP_REMOVED lines=21> */
.L_x_1113:
[----:B------:R-:W-:Y:S05]  /*85e0*/  BSYNC B0 ;  /* 0x0000000000007941 */ /* 0x000fea0003800000 */
.L_x_1112:
[----:B------:R-:W-:-:S05]  /*85f0*/  LOP3.LUT R3, R0, R3, RZ, 0xfc, !PT ;  /* 0x0000000300037212 */ /* 0x000fca00078efcff */
[----:B------:R0:W-:Y:S01]  /*8600*/  STG.E.U8 desc[UR36][R16.64], R3 ;  /* 0x0000000310007986 */ /* 0x0001e2000c101124 */
[----:B------:R-:W-:Y:S05]  /*8610*/  BRA `(.L_x_1100) ;  /* 0x0000000800107947 */ /* 0x000fea0003800000 */
.L_x_1111:
        /* <DEDUP_REMOVED lines=13> */
.L_x_1115:
[----:B------:R-:W-:Y:S01]  /*86f0*/  IMAD.MOV.U32 R0, RZ, RZ, 0x7f ;  /* 0x0000007fff007424 */ /* 0x000fe200078e00ff */
[----:B------:R-:W-:-:S04]  /*8700*/  ISETP.GT.U32.AND P0, PT, R2, 0x7f800000, PT ;  /* 0x7f8000000200780c */ /* 0x000fc80003f04070 */
[----:B------:R-:W-:-:S09]  /*8710*/  SEL R0, R0, 0x7c, P0 ;  /* 0x0000007c00007807 */ /* 0x000fd20000000000 */
.L_x_1116:
[----:B------:R-:W-:Y:S05]  /*8720*/  BSYNC B0 ;  /* 0x0000000000007941 */ /* 0x000fea0003800000 */
.L_x_1114:
[----:B------:R-:W-:-:S04]  /*8730*/  LOP3.LUT R2, R3, 0x80000000, RZ, 0xc0, !PT ;  /* 0x8000000003027812 */ /* 0x000fc800078ec0ff */
[----:B------:R-:W-:-:S04]  /*8740*/  SHF.R.U32.HI R3, RZ, 0x18, R2 ;  /* 0x00000018ff037819 */ /* 0x000fc80000011602 */
[----:B------:R-:W-:-:S05]  /*8750*/  LOP3.LUT R3, R0, R3, RZ, 0xfc, !PT ;  /* 0x0000000300037212 */ /* 0x000fca00078efcff */
[----:B------:R0:W-:Y:S01]  /*8760*/  STG.E.U8 desc[UR36][R16.64], R3 ;  /* 0x0000000310007986 */ /* 0x0001e2000c101124 */
[----:B------:R-:W-:Y:S05]  /*8770*/  BRA `(.L_x_1100) ;  /* 0x0000000400b87947 */ /* 0x000fea0003800000 */
.L_x_1110:
[----:B------:R-:W-:-:S05]  /*8780*/  HADD2.F32 R0, -RZ, R0.H0_H0 ;  /* 0x20000000ff007230 */ /* 0x000fca0000004100 */
[----:B------:R-:W-:-:S05]  /*8790*/  F2FP.BF16.F32.PACK_AB R0, RZ, R0 ;  /* 0x00000000ff00723e */ /* 0x000fca00000010ff */
[----:B------:R0:W-:Y:S01]  /*87a0*/  STG.E.U16 desc[UR36][R16.64], R0 ;  /* 0x0000000010007986 */ /* 0x0001e2000c101524 */
[----:B------:R-:W-:Y:S05]  /*87b0*/  BRA `(.L_x_1100) ;  /* 0x0000000400a87947 */ /* 0x000fea0003800000 */
.L_x_1107:
        /* <DEDUP_REMOVED lines=12> */
.L_x_1119:
        /* <DEDUP_REMOVED lines=17> */
.L_x_1122:
[----:B------:R-:W-:-:S04]  /*8990*/  LOP3.LUT R2, R3, 0x80000000, RZ, 0xc0, !PT ;  /* 0x8000000003027812 */ /* 0x000fc800078ec0ff */
[----:B------:R-:W-:-:S04]  /*89a0*/  SHF.R.U32.HI R3, RZ, 0x18, R2 ;  /* 0x00000018ff037819 */ /* 0x000fc80000011602 */
[----:B------:R-:W-:-:S04]  /*89b0*/  LOP3.LUT R0, R0, R3, RZ, 0xfc, !PT ;  /* 0x0000000300007212 */ /* 0x000fc800078efcff */
[----:B------:R-:W-:-:S07]  /*89c0*/  PRMT R8, R0, 0x7610, R8 ;  /* 0x0000761000087816 */ /* 0x000fce0000000008 */
.L_x_1121:
[----:B------:R-:W-:Y:S05]  /*89d0*/  BSYNC B0 ;  /* 0x0000000000007941 */ /* 0x000fea0003800000 */
.L_x_1120:
[----:B------:R0:W-:Y:S01]  /*89e0*/  STG.E.U8 desc[UR36][R16.64], R8 ;  /* 0x0000000810007986 */ /* 0x0001e2000c101124 */
[----:B------:R-:W-:Y:S05]  /*89f0*/  BRA `(.L_x_1100) ;  /* 0x0000000400187947 */ /* 0x000fea0003800000 */
.L_x_1118:
        /* <DEDUP_REMOVED lines=17> */
.L_x_1125:
[----:B------:R-:W-:-:S04]  /*8b10*/  LOP3.LUT R2, R3, 0x80000000, RZ, 0xc0, !PT ;  /* 0x8000000003027812 */ /* 0x000fc800078ec0ff */
[----:B------:R-:W-:-:S04]  /*8b20*/  SHF.R.U32.HI R3, RZ, 0x18, R2 ;  /* 0x00000018ff037819 */ /* 0x000fc80000011602 */
[----:B------:R-:W-:-:S04]  /*8b30*/  LOP3.LUT R0, R0, R3, RZ, 0xfc, !PT ;  /* 0x0000000300007212 */ /* 0x000fc800078efcff */
[----:B------:R-:W-:-:S07]  /*8b40*/  PRMT R8, R0, 0x7610, R8 ;  /* 0x0000761000087816 */ /* 0x000fce0000000008 */
.L_x_1124:
[----:B------:R-:W-:Y:S05]  /*8b50*/  BSYNC B0 ;  /* 0x0000000000007941 */ /* 0x000fea0003800000 */
.L_x_1123:
[----:B------:R0:W-:Y:S01]  /*8b60*/  STG.E.U8 desc[UR36][R16.64], R8 ;  /* 0x0000000810007986 */ /* 0x0001e2000c101124 */
[----:B------:R-:W-:Y:S05]  /*8b70*/  BRA `(.L_x_1100) ;  /* 0x0000000000b87947 */ /* 0x000fea0003800000 */
.L_x_1117:
        /* <DEDUP_REMOVED lines=22> */
.L_x_1099:
        /* <DEDUP_REMOVED lines=16> */
.L_x_1128:
[----:B------:R-:W-:Y:S05]  /*8de0*/  BRA `(.L_x_1100) ;  /* 0x00000000001c7947 */ /* 0x000fea0003800000 */
.L_x_1127:
[----:B------:R-:W-:-:S06]  /*8df0*/  HADD2.F32 R2, -RZ, R0.H0_H0 ;  /* 0x20000000ff027230 */ /* 0x000fcc0000004100 */
[----:B------:R-:W0:Y:S02]  /*8e00*/  F2I.U64.TRUNC R2, R2 ;  /* 0x0000000200027311 */ /* 0x000e24000020d800 */
[----:B0-----:R0:W-:Y:S01]  /*8e10*/  STG.E.64 desc[UR36][R16.64], R2 ;  /* 0x0000000210007986 */ /* 0x0011e2000c101b24 */
[----:B------:R-:W-:Y:S05]  /*8e20*/  BRA `(.L_x_1100) ;  /* 0x00000000000c7947 */ /* 0x000fea0003800000 */
.L_x_1126:
[----:B------:R-:W-:-:S04]  /*8e30*/  HADD2.F32 R0, -RZ, R0.H0_H0 ;  /* 0x20000000ff007230 */ /* 0x000fc80000004100 */
[----:B------:R-:W0:Y:S02]  /*8e40*/  F2I.FTZ.U32.TRUNC.NTZ R3, R0 ;  /* 0x0000000000037305 */ /* 0x000e24000021f000 */
[----:B0-----:R0:W-:Y:S02]  /*8e50*/  STG.E desc[UR36][R16.64], R3 ;  /* 0x0000000310007986 */ /* 0x0011e4000c101924 */
.L_x_1100:
[----:B------:R-:W-:-:S07]  /*8e60*/  VIADD R19, R19, 0x80 ;  /* 0x0000008013137836 */ /* 0x000fce0000000000 */
.L_x_1027:
[----:B------:R-:W-:Y:S05]  /*8e70*/  BSYNC B6 ;  /* 0x0000000000067941 */ /* 0x000fea0003800000 */
.L_x_1026:
        /* <DEDUP_REMOVED lines=358> */
.L_x_1131:
        /* <DEDUP_REMOVED lines=23> */
.L_x_1135:
[----:B------:R-:W2:Y:S02]  /*a650*/  LDG.E.U8 R2, desc[UR36][R2.64] ;  /* 0x0000002402027981 */ /* 0x000ea4000c1e1100 */
[----:B--2---:R-:W-:-:S04]  /*a660*/  I2FP.F32.U32 R0, R2 ;  /* 0x0000000200007245 */ /* 0x004fc80000201000 */
[----:B------:R-:W-:-:S04]  /*a670*/  F2FP.F16.F32.PACK_AB R0, RZ, R0 ;  /* 0x00000000ff00723e */ /* 0x000fc800000000ff */
[----:B------:R-:W-:Y:S01]  /*a680*/  PRMT R22, R0, 0x7610, R22 ;  /* 0x0000761000167816 */ /* 0x000fe20000000016 */
[----:B------:R-:W-:Y:S06]  /*a690*/  BRA `(.L_x_1137) ;  /* 0x0000000c00bc7947 */ /* 0x000fec0003800000 */
.L_x_1134:
        /* <DEDUP_REMOVED lines=11> */
.L_x_1139:
[----:B------:R-:W2:Y:S02]  /*a750*/  LDG.E R2, desc[UR36][R2.64] ;  /* 0x0000002402027981 */ /* 0x000ea4000c1e1900 */
[----:B--2---:R-:W-:-:S04]  /*a760*/  I2FP.F32.S32 R0, R2 ;  /* 0x0000000200007245 */ /* 0x004fc80000201400 */
[----:B------:R-:W-:-:S04]  /*a770*/  F2FP.F16.F32.PACK_AB R0, RZ, R0 ;  /* 0x00000000ff00723e */ /* 0x000fc800000000ff */
[----:B------:R-:W-:Y:S01]  /*a780*/  PRMT R22, R0, 0x7610, R22 ;  /* 0x0000761000167816 */ /* 0x000fe20000000016 */
[----:B------:R-:W-:Y:S06]  /*a790*/  BRA `(.L_x_1137) ;  /* 0x0000000c007c7947 */ /* 0x000fec0003800000 */
.L_x_1138:
[----:B------:R-:W2:Y:S02]  /*a7a0*/  LDG.E.U16 R2, desc[UR36][R2.64] ;  /* 0x0000002402027981 */ /* 0x000ea4000c1e1500 */
[----:B--2---:R-:W0:Y:S02]  /*a7b0*/  I2F.S16 R0, R2 ;  /* 0x0000000200007306 */ /* 0x004e240000101400 */
[----:B0-----:R-:W-:-:S04]  /*a7c0*/  F2FP.F16.F32.PACK_AB R0, RZ, R0 ;  /* 0x00000000ff00723e */ /* 0x001fc800000000ff */
[----:B------:R-:W-:Y:S01]  /*a7d0*/  PRMT R22, R0, 0x7610, R22 ;  /* 0x0000761000167816 */ /* 0x000fe20000000016 */
[----:B------:R-:W-:Y:S06]  /*a7e0*/  BRA `(.L_x_1137) ;  /* 0x0000000c00687947 */ /* 0x000fec0003800000 */
.L_x_1133:
        /* <DEDUP_REMOVED lines=9> */
.L_x_1141:
[----:B------:R0:W5:Y:S01]  /*a880*/  LDG.E.U16 R22, desc[UR36][R2.64] ;  /* 0x0000002402167981 */ /* 0x000162000c1e1500 */
[----:B------:R-:W-:Y:S05]  /*a890*/  BRA `(.L_x_1137) ;  /* 0x0000000c003c7947 */ /* 0x000fea0003800000 */
.L_x_1140:
        /* <DEDUP_REMOVED lines=9> */
.L_x_1143:
[----:B------:R1:W5:Y:S01]  /*a930*/  LDG.E.U16 R22, desc[UR36][R2.64] ;  /* 0x0000002402167981 */ /* 0x000362000c1e1500 */
[----:B------:R-:W-:Y:S05]  /*a940*/  BRA `(.L_x_1137) ;  /* 0x0000000c00107947 */ /* 0x000fea0003800000 */
.L_x_1142:
        /* <DEDUP_REMOVED lines=9> */
.L_x_1132:
        /* <DEDUP_REMOVED lines=14> */
.L_x_1146:
        /* <DEDUP_REMOVED lines=9> */
.L_x_1145:
        /* <DEDUP_REMOVED lines=28> */
.L_x_1148:
        /* <DEDUP_REMOVED lines=15> */
.L_x_1147:
[----:B------:R-:W2:Y:S02]  /*ae00*/  LDG.E.U16 R0, desc[UR36][R2.64] ;  /* 0x0000002402007981 */ /* 0x000ea4000c1e1500 */
[----:B--2---:R-:W-:-:S05]  /*ae10*/  IMAD.U32 R0, R0, 0x10000, RZ ;  /* 0x0001000000007824 */ /* 0x004fca00078e00ff */
[----:B------:R-:W-:-:S04]  /*ae20*/  F2FP.F16.F32.PACK_AB R0, RZ, R0 ;  /* 0x00000000ff00723e */ /* 0x000fc800000000ff */
[----:B------:R-:W-:Y:S01]  /*ae30*/  PRMT R22, R0, 0x7610, R22 ;  /* 0x0000761000167816 */ /* 0x000fe20000000016 */
[----:B------:R-:W-:Y:S06]  /*ae40*/  BRA `(.L_x_1137) ;  /* 0x0000000400d07947 */ /* 0x000fec0003800000 */
.L_x_1144:
        /* <DEDUP_REMOVED lines=13> */
.L_x_1151:
        /* <DEDUP_REMOVED lines=21> */
.L_x_1155:
[----:B------:R-:W-:Y:S05]  /*b070*/  BSYNC B1 ;  /* 0x0000000000017941 */ /* 0x000fea0003800000 */
.L_x_1154:
[----:B------:R-:W-:Y:S01]  /*b080*/  LEA R3, R0, 0x3b800000, 0x17 ;  /* 0x3b80000000037811 */ /* 0x000fe200078eb8ff */
[----:B------:R-:W-:-:S05]  /*b090*/  IMAD.SHL.U32 R0, R2, 0x100000, RZ ;  /* 0x0010000002007824 */ /* 0x000fca00078e00ff */
[----:B------:R-:W-:-:S07]  /*b0a0*/  LOP3.LUT R0, R3, R0, R4, 0xfe, !PT ;  /* 0x0000000003007212 */ /* 0x000fce00078efe04 */
.L_x_1153:
[----:B------:R-:W-:Y:S05]  /*b0b0*/  BSYNC B0 ;  /* 0x0000000000007941 */ /* 0x000fea0003800000 */
.L_x_1152:
[----:B------:R-:W-:-:S04]  /*b0c0*/  F2FP.F16.F32.PACK_AB R0, RZ, R0 ;  /* 0x00000000ff00723e */ /* 0x000fc800000000ff */
[----:B------:R-:W-:Y:S01]  /*b0d0*/  PRMT R22, R0, 0x7610, R22 ;  /* 0x0000761000167816 */ /* 0x000fe20000000016 */
[----:B------:R-:W-:Y:S06]  /*b0e0*/  BRA `(.L_x_1137) ;  /* 0x0000000400287947 */ /* 0x000fec0003800000 */
.L_x_1150:
        /* <DEDUP_REMOVED lines=21> */
.L_x_1159:
[----:B------:R-:W-:Y:S05]  /*b240*/  BSYNC B1 ;  /* 0x0000000000017941 */ /* 0x000fea0003800000 */
.L_x_1158:
[----:B------:R-:W-:Y:S01]  /*b250*/  LEA R3, R0, 0x37800000, 0x17 ;  /* 0x3780000000037811 */ /* 0x000fe200078eb8ff */
[----:B------:R-:W-:-:S05]  /*b260*/  IMAD.SHL.U32 R0, R2, 0x200000, RZ ;  /* 0x0020000002007824 */ /* 0x000fca00078e00ff */
[----:B------:R-:W-:-:S07]  /*b270*/  LOP3.LUT R0, R3, R0, R4, 0xfe, !PT ;  /* 0x0000000003007212 */ /* 0x000fce00078efe04 */
.L_x_1157:
[----:B------:R-:W-:Y:S05]  /*b280*/  BSYNC B0 ;  /* 0x0000000000007941 */ /* 0x000fea0003800000 */
.L_x_1156:
[----:B------:R-:W-:-:S04]  /*b290*/  F2FP.F16.F32.PACK_AB R0, RZ, R0 ;  /* 0x00000000ff00723e */ /* 0x000fc800000000ff */
[----:B------:R-:W-:Y:S01]  /*b2a0*/  PRMT R22, R0, 0x7610, R22 ;  /* 0x0000761000167816 */ /* 0x000fe20000000016 */
[----:B------:R-:W-:Y:S06]  /*b2b0*/  BRA `(.L_x_1137) ;  /* 0x0000000000b47947 */ /* 0x000fec0003800000 */
.L_x_1149:
        /* <DEDUP_REMOVED lines=14> */
.L_x_1163:
[----:B------:R-:W-:Y:S05]  /*b3a0*/  BSYNC B0 ;  /* 0x0000000000007941 */ /* 0x000fea0003800000 */
.L_x_1162:
[----:B------:R-:W-:-:S04]  /*b3b0*/  F2FP.F16.F32.PACK_AB R0, RZ, R0 ;  /* 0x00000000ff00723e */ /* 0x000fc800000000ff */
[----:B------:R-:W-:Y:S01]  /*b3c0*/  PRMT R22, R0, 0x7610, R22 ;  /* 0x0000761000167816 */ /* 0x000fe20000000016 */
[----:B------:R-:W-:Y:S06]  /*b3d0*/  BRA `(.L_x_1137) ;  /* 0x00000000006c7947 */ /* 0x000fec0003800000 */
.L_x_1136:
        /* <DEDUP_REMOVED lines=16> */
.L_x_1164:
[----:B------:R-:W-:Y:S01]  /*b4e0*/  PRMT R22, RZ, 0x7610, R22 ;  /* 0x00007610ff167816 */ /* 0x000fe20000000016 */
[----:B------:R-:W-:Y:S06]  /*b4f0*/  BRA `(.L_x_1137) ;  /* 0x0000000000247947 */ /* 0x000fec0003800000 */
.L_x_1161:
[----:B------:R-:W2:Y:S02]  /*b500*/  LDG.E.64 R2, desc[UR36][R2.64] ;  /* 0x0000002402027981 */ /* 0x000ea4000c1e1b00 */
[----:B--2---:R-:W0:Y:S02]  /*b510*/  I2F.U64 R0, R2 ;  /* 0x0000000200007312 */ /* 0x004e240000301000 */
[----:B0-----:R-:W-:-:S04]  /*b520*/  F2FP.F16.F32.PACK_AB R0, RZ, R0 ;  /* 0x00000000ff00723e */ /* 0x001fc800000000ff */
[----:B------:R-:W-:Y:S01]  /*b530*/  PRMT R22, R0, 0x7610, R22 ;  /* 0x0000761000167816 */ /* 0x000fe20000000016 */
[----:B------:R-:W-:Y:S06]  /*b540*/  BRA `(.L_x_1137) ;  /* 0x0000000000107947 */ /* 0x000fec0003800000 */
.L_x_1160:
[----:B------:R-:W2:Y:S02]  /*b550*/  LDG.E R2, desc[UR36][R2.64] ;  /* 0x0000002402027981 */ /* 0x000ea4000c1e1900 */
[----:B--2---:R-:W-:-:S04]  /*b560*/  I2FP.F32.U32 R0, R2 ;  /* 0x0000000200007245 */ /* 0x004fc80000201000 */
[----:B------:R-:W-:-:S04]  /*b570*/  F2FP.F16.F32.PACK_AB R0, RZ, R0 ;  /* 0x00000000ff00723e */ /* 0x000fc800000000ff */
[----:B------:R-:W-:-:S07]  /*b580*/  PRMT R22, R0, 0x7610, R22 ;  /* 0x0000761000167816 */ /* 0x000fce0000000016 */
.L_x_1137:
        /* <DEDUP_REMOVED lines=19> */
.L_x_1168:
[----:B------:R-:W2:Y:S02]  /*b6c0*/  LDG.E.U8 R2, desc[UR36][R2.64] ;  /* 0x0000002402027981 */ /* 0x000ea4000c1e1100 */
[----:B--2---:R-:W-:-:S04]  /*b6d0*/  I2FP.F32.U32 R0, R2 ;  /* 0x0000000200007245 */ /* 0x004fc80000201000 */
[----:B------:R-:W-:Y:S01]  /*b6e0*/  F2FP.F16.F32.PACK_AB R0, RZ, R0 ;  /* 0x00000000ff00723e */ /* 0x000fe200000000ff */
[----:B------:R-:W-:Y:S06]  /*b6f0*/  BRA `(.L_x_1170) ;  /* 0x0000000c00887947 */ /* 0x000fec0003800000 */
.L_x_1167:
        /* <DEDUP_REMOVED lines=10> */
.L_x_1172:
[----:B------:R-:W2:Y:S02]  /*b7a0*/  LDG.E R2, desc[UR36][R2.64] ;  /* 0x0000002402027981 */ /* 0x000ea4000c1e1900 */
[----:B--2---:R-:W-:-:S04]  /*b7b0*/  I2FP.F32.S32 R0, R2 ;  /* 0x0000000200007245 */ /* 0x004fc80000201400 */
[----:B------:R-:W-:Y:S01]  /*b7c0*/  F2FP.F16.F32.PACK_AB R0, RZ, R0 ;  /* 0x00000000ff00723e */ /* 0x000fe200000000ff */
[----:B------:R-:W-:Y:S06]  /*b7d0*/  BRA `(.L_x_1170) ;  /* 0x0000000c00507947 */ /* 0x000fec0003800000 */
.L_x_1171:
[----:B------:R-:W2:Y:S02]  /*b7e0*/  LDG.E.U16 R2, desc[UR36][R2.64] ;  /* 0x0000002402027981 */ /* 0x000ea4000c1e1500 */
[----:B--2---:R-:W0:Y:S02]  /*b7f0*/  I2F.S16 R0, R2 ;  /* 0x0000000200007306 */ /* 0x004e240000101400 */
[----:B0-----:R-:W-:Y:S01]  /*b800*/  F2FP.F16.F32.PACK_AB R0, RZ, R0 ;  /* 0x00000000ff00723e */ /* 0x001fe200000000ff */
[----:B------:R-:W-:Y:S06]  /*b810*/  BRA `(.L_x_1170) ;  /* 0x0000000c00407947 */ /* 0x000fec0003800000 */
.L_x_1166:
        /* <DEDUP_REMOVED lines=9> */
.L_x_1174:
[----:B------:R0:W5:Y:S01]  /*b8b0*/  LDG.E.U16 R0, desc[UR36][R2.64] ;  /* 0x0000002402007981 */ /* 0x000162000c1e1500 */
[----:B------:R-:W-:Y:S05]  /*b8c0*/  BRA `(.L_x_1170) ;  /* 0x0000000c00147947 */ /* 0x000fea0003800000 */
.L_x_1173:
        /* <DEDUP_REMOVED lines=9> */
.L_x_1176:
[----:B------:R1:W5:Y:S01]  /*b960*/  LDG.E.U16 R0, desc[UR36][R2.64] ;  /* 0x0000002402007981 */ /* 0x000362000c1e1500 */
[----:B------:R-:W-:Y:S05]  /*b970*/  BRA `(.L_x_1170) ;  /* 0x0000000800e87947 */ /* 0x000fea0003800000 */
.L_x_1175:
        /* <DEDUP_REMOVED lines=8> */
.L_x_1165:
        /* <DEDUP_REMOVED lines=13> */
.L_x_1179:
        /* <DEDUP_REMOVED lines=8> */
.L_x_1178:
        /* <DEDUP_REMOVED lines=28> */
.L_x_1181:
        /* <DEDUP_REMOVED lines=15> */
.L_x_1180:
[----:B------:R-:W2:Y:S02]  /*be00*/  LDG.E.U16 R0, desc[UR36][R2.64] ;  /* 0x0000002402007981 */ /* 0x000ea4000c1e1500 */
[----:B--2---:R-:W-:-:S05]  /*be10*/  IMAD.U32 R0, R0, 0x10000, RZ ;  /* 0x0001000000007824 */ /* 0x004fca00078e00ff */
[----:B------:R-:W-:Y:S01]  /*be20*/  F2FP.F16.F32.PACK_AB R0, RZ, R0 ;  /* 0x00000000ff00723e */ /* 0x000fe200000000ff */
[----:B------:R-:W-:Y:S06]  /*be30*/  BRA `(.L_x_1170) ;  /* 0x0000000400b87947 */ /* 0x000fec0003800000 */
.L_x_1177:
        /* <DEDUP_REMOVED lines=12> */
.L_x_1184:
        /* <DEDUP_REMOVED lines=21> */
.L_x_1188:
[----:B------:R-:W-:Y:S05]  /*c050*/  BSYNC B1 ;  /* 0x0000000000017941 */ /* 0x000fea0003800000 */
.L_x_1187:
[----:B------:R-:W-:Y:S01]  /*c060*/  LEA R3, R0, 0x3b800000, 0x17 ;  /* 0x3b80000000037811 */ /* 0x000fe200078eb8ff */
[----:B------:R-:W-:-:S05]  /*c070*/  IMAD.SHL.U32 R0, R2, 0x100000, RZ ;  /* 0x0010000002007824 */ /* 0x000fca00078e00ff */
[----:B------:R-:W-:-:S07]  /*c080*/  LOP3.LUT R0, R3, R0, R4, 0xfe, !PT ;  /* 0x0000000003007212 */ /* 0x000fce00078efe04 */
.L_x_1186:
[----:B------:R-:W-:Y:S05]  /*c090*/  BSYNC B0 ;  /* 0x0000000000007941 */ /* 0x000fea0003800000 */
.L_x_1185:
[----:B------:R-:W-:Y:S01]  /*c0a0*/  F2FP.F16.F32.PACK_AB R0, RZ, R0 ;  /* 0x00000000ff00723e */ /* 0x000fe200000000ff */
[----:B------:R-:W-:Y:S06]  /*c0b0*/  BRA `(.L_x_1170) ;  /* 0x0000000400187947 */ /* 0x000fec0003800000 */
.L_x_1183:
        /* <DEDUP_REMOVED lines=21> */
.L_x_1192:
[----:B------:R-:W-:Y:S05]  /*c210*/  BSYNC B1 ;  /* 0x0000000000017941 */ /* 0x000fea0003800000 */
.L_x_1191:
[----:B------:R-:W-:Y:S01]  /*c220*/  LEA R3, R0, 0x37800000, 0x17 ;  /* 0x3780000000037811 */ /* 0x000fe200078eb8ff */
[----:B------:R-:W-:-:S05]  /*c230*/  IMAD.SHL.U32 R0, R2, 0x200000, RZ ;  /* 0x0020000002007824 */ /* 0x000fca00078e00ff */
[----:B------:R-:W-:-:S07]  /*c240*/  LOP3.LUT R0, R3, R0, R4, 0xfe, !PT ;  /* 0x0000000003007212 */ /* 0x000fce00078efe04 */
.L_x_1190:
[----:B------:R-:W-:Y:S05]  /*c250*/  BSYNC B0 ;  /* 0x0000000000007941 */ /* 0x000fea0003800000 */
.L_x_1189:
[----:B------:R-:W-:Y:S01]  /*c260*/  F2FP.F16.F32.PACK_AB R0, RZ, R0 ;  /* 0x00000000ff00723e */ /* 0x000fe200000000ff */
[----:B------:R-:W-:Y:S06]  /*c270*/  BRA `(.L_x_1170) ;  /* 0x0000000000a87947 */ /* 0x000fec0003800000 */
.L_x_1182:
        /* <DEDUP_REMOVED lines=14> */
.L_x_1196:
[----:B------:R-:W-:Y:S05]  /*c360*/  BSYNC B0 ;  /* 0x0000000000007941 */ /* 0x000fea0003800000 */
.L_x_1195:
[----:B------:R-:W-:Y:S01]  /*c370*/  F2FP.F16.F32.PACK_AB R0, RZ, R0 ;  /* 0x00000000ff00723e */ /* 0x000fe200000000ff */
[----:B------:R-:W-:Y:S06]  /*c380*/  BRA `(.L_x_1170) ;  /* 0x0000000000647947 */ /* 0x000fec0003800000 */
.L_x_1169:
        /* <DEDUP_REMOVED lines=16> */
.L_x_1197:
[----:B------:R-:W-:Y:S01]  /*c490*/  PRMT R0, RZ, 0x7610, R0 ;  /* 0x00007610ff007816 */ /* 0x000fe20000000000 */
[----:B------:R-:W-:Y:S06]  /*c4a0*/  BRA `(.L_x_1170) ;  /* 0x00000000001c7947 */ /* 0x000fec0003800000 */
.L_x_1194:
[----:B------:R-:W2:Y:S02]  /*c4b0*/  LDG.E.64 R2, desc[UR36][R2.64] ;  /* 0x0000002402027981 */ /* 0x000ea4000c1e1b00 */
[----:B--2---:R-:W0:Y:S02]  /*c4c0*/  I2F.U64 R0, R2 ;  /* 0x0000000200007312 */ /* 0x004e240000301000 */
[----:B0-----:R-:W-:Y:S01]  /*c4d0*/  F2FP.F16.F32.PACK_AB R0, RZ, R0 ;  /* 0x00000000ff00723e */ /* 0x001fe200000000ff */
[----:B------:R-:W-:Y:S06]  /*c4e0*/  BRA `(.L_x_1170) ;  /* 0x00000000000c7947 */ /* 0x000fec0003800000 */
.L_x_1193:
[----:B------:R-:W2:Y:S02]  /*c4f0*/  LDG.E R2, desc[UR36][R2.64] ;  /* 0x0000002402027981 */ /* 0x000ea4000c1e1900 */
[----:B--2---:R-:W-:-:S04]  /*c500*/  I2FP.F32.U32 R0, R2 ;  /* 0x0000000200007245 */ /* 0x004fc80000201000 */
[----:B------:R-:W-:-:S07]  /*c510*/  F2FP.F16.F32.PACK_AB R0, RZ, R0 ;  /* 0x00000000ff00723e */ /* 0x000fce00000000ff */
.L_x_1170:
        /* <DEDUP_REMOVED lines=31> */
.L_x_1201:
[----:B------:R-:W-:-:S06]  /*c710*/  HADD2.F32 R3, -RZ, R0.H0_H0 ;  /* 0x20000000ff037230 */ /* 0x000fcc0000004100 */
[----:B------:R-:W0:Y:S02]  /*c720*/  F2I.S64.TRUNC R2, R3 ;  /* 0x0000000300027311 */ /* 0x000e24000020d900 */
[----:B0-----:R0:W-:Y:S01]  /*c730*/  STG.E.U8 desc[UR36][R16.64], R2 ;  /* 0x0000000210007986 */ /* 0x0011e2000c101124 */
[----:B------:R-:W-:Y:S05]  /*c740*/  BRA `(.L_x_1203) ;  /* 0x0000000c00847947 */ /* 0x000fea0003800000 */
.L_x_1200:
        /* <DEDUP_REMOVED lines=10> */
.L_x_1205:
[----:B------:R-:W-:-:S04]  /*c7f0*/  HADD2.F32 R0, -RZ, R0.H0_H0 ;  /* 0x20000000ff007230 */ /* 0x000fc80000004100 */
[----:B------:R-:W0:Y:S02]  /*c800*/  F2I.FTZ.TRUNC.NTZ R3, R0 ;  /* 0x0000000000037305 */ /* 0x000e24000021f100 */
[----:B0-----:R0:W-:Y:S01]  /*c810*/  STG.E desc[UR36][R16.64], R3 ;  /* 0x0000000310007986 */ /* 0x0011e2000c101924 */
[----:B------:R-:W-:Y:S05]  /*c820*/  BRA `(.L_x_1203) ;  /* 0x0000000c004c7947 */ /* 0x000fea0003800000 */
.L_x_1204:
[----:B------:R-:W-:-:S04]  /*c830*/  HADD2.F32 R0, -RZ, R0.H0_H0 ;  /* 0x20000000ff007230 */ /* 0x000fc80000004100 */
[----:B------:R-:W0:Y:S02]  /*c840*/  F2I.FTZ.TRUNC.NTZ R3, R0 ;  /* 0x0000000000037305 */ /* 0x000e24000021f100 */
[----:B0-----:R0:W-:Y:S01]  /*c850*/  STG.E.U16 desc[UR36][R16.64], R3 ;  /* 0x0000000310007986 */ /* 0x0011e2000c101524 */
[----:B------:R-:W-:Y:S05]  /*c860*/  BRA `(.L_x_1203) ;  /* 0x0000000c003c7947 */ /* 0x000fea0003800000 */
.L_x_1199:
        /* <DEDUP_REMOVED lines=9> */
.L_x_1207:
[----:B------:R0:W-:Y:S01]  /*c900*/  STG.E.U16 desc[UR36][R16.64], R0 ;  /* 0x0000000010007986 */ /* 0x0001e2000c101524 */
[----:B------:R-:W-:Y:S05]  /*c910*/  BRA `(.L_x_1203) ;  /* 0x0000000c00107947 */ /* 0x000fea0003800000 */
.L_x_1206:
        /* <DEDUP_REMOVED lines=10> */
.L_x_1209:
[----:B------:R-:W-:-:S05]  /*c9c0*/  HADD2.F32 R0, -RZ, R0.H0_H0 ;  /* 0x20000000ff007230 */ /* 0x000fca0000004100 */
[----:B------:R-:W-:-:S04]  /*c9d0*/  F2FP.F16.F32.PACK_AB R0, RZ, R0 ;  /* 0x00000000ff00723e */ /* 0x000fc800000000ff */
[----:B------:R-:W-:-:S05]  /*c9e0*/  PRMT R0, R0, 0x5410, RZ ;  /* 0x0000541000007816 */ /* 0x000fca00000000ff */
[----:B------:R0:W-:Y:S01]  /*c9f0*/  STG.E desc[UR36][R16.64], R0 ;  /* 0x0000000010007986 */ /* 0x0001e2000c101924 */
[----:B------:R-:W-:Y:S05]  /*ca00*/  BRA `(.L_x_1203) ;  /* 0x0000000800d47947 */ /* 0x000fea0003800000 */
.L_x_1208:
[----:B------:R-:W-:-:S05]  /*ca10*/  HADD2.F32 R2, -RZ, R0.H0_H0 ;  /* 0x20000000ff027230 */ /* 0x000fca0000004100 */
[----:B------:R-:W-:-:S06]  /*ca20*/  FMUL.FTZ R2, R2, 1 ;  /* 0x3f80000002027820 */ /* 0x000fcc0000410000 */
[----:B------:R-:W0:Y:S02]  /*ca30*/  F2F.F64.F32 R2, R2 ;  /* 0x0000000200027310 */ /* 0x000e240000201800 */
[----:B0-----:R0:W-:Y:S01]  /*ca40*/  STG.E.64 desc[UR36][R16.64], R2 ;  /* 0x0000000210007986 */ /* 0x0011e2000c101b24 */
[----:B------:R-:W-:Y:S05]  /*ca50*/  BRA `(.L_x_1203) ;  /* 0x0000000800c07947 */ /* 0x000fea0003800000 */
.L_x_1198:
        /* <DEDUP_REMOVED lines=13> */
.L_x_1212:
[----:B------:R-:W-:Y:S01]  /*cb30*/  HADD2.F32 R0, -RZ, R0.H0_H0 ;  /* 0x20000000ff007230 */ /* 0x000fe20000004100 */
[----:B------:R-:W-:-:S04]  /*cb40*/  CS2R R6, SRZ ;  /* 0x0000000000067805 */ /* 0x000fc8000001ff00 */
[----:B------:R-:W-:-:S04]  /*cb50*/  FMUL.FTZ R0, R0, 1 ;  /* 0x3f80000000007820 */ /* 0x000fc80000410000 */
[----:B------:R-:W0:Y:S02]  /*cb60*/  F2F.F64.F32 R4, R0 ;  /* 0x0000000000047310 */ /* 0x000e240000201800 */
[----:B0-----:R0:W-:Y:S01]  /*cb70*/  STG.E.128 desc[UR36][R16.64], R4 ;  /* 0x0000000410007986 */ /* 0x0011e2000c101d24 */
[----:B------:R-:W-:Y:S05]  /*cb80*/  BRA `(.L_x_1203) ;  /* 0x0000000800747947 */ /* 0x000fea0003800000 */
.L_x_1211:
        /* <DEDUP_REMOVED lines=21> */
.L_x_1216:
[----:B------:R-:W-:Y:S05]  /*cce0*/  BSYNC B0 ;  /* 0x0000000000007941 */ /* 0x000fea0003800000 */
.L_x_1215:
[----:B------:R-:W-:-:S05]  /*ccf0*/  LOP3.LUT R3, R0, R3, RZ, 0xfc, !PT ;  /* 0x0000000300037212 */ /* 0x000fca00078efcff */
[----:B------:R0:W-:Y:S01]  /*cd00*/  STG.E.U8 desc[UR36][R16.64], R3 ;  /* 0x0000000310007986 */ /* 0x0001e2000c101124 */
[----:B------:R-:W-:Y:S05]  /*cd10*/  BRA `(.L_x_1203) ;  /* 0x0000000800107947 */ /* 0x000fea0003800000 */
.L_x_1214:
        /* <DEDUP_REMOVED lines=13> */
.L_x_1218:
[----:B------:R-:W-:Y:S01]  /*cdf0*/  IMAD.MOV.U32 R0, RZ, RZ, 0x7f ;  /* 0x0000007fff007424 */ /* 0x000fe200078e00ff */
[----:B------:R-:W-:-:S04]  /*ce00*/  ISETP.GT.U32.AND P0, PT, R2, 0x7f800000, PT ;  /* 0x7f8000000200780c */ /* 0x000fc80003f04070 */
[----:B------:R-:W-:-:S09]  /*ce10*/  SEL R0, R0, 0x7c, P0 ;  /* 0x0000007c00007807 */ /* 0x000fd20000000000 */
.L_x_1219:
[----:B------:R-:W-:Y:S05]  /*ce20*/  BSYNC B0 ;  /* 0x0000000000007941 */ /* 0x000fea0003800000 */
.L_x_1217:
[----:B------:R-:W-:-:S04]  /*ce30*/  LOP3.LUT R2, R3, 0x80000000, RZ, 0xc0, !PT ;  /* 0x8000000003027812 */ /* 0x000fc800078ec0ff */
[----:B------:R-:W-:-:S04]  /*ce40*/  SHF.R.U32.HI R3, RZ, 0x18, R2 ;  /* 0x00000018ff037819 */ /* 0x000fc80000011602 */
[----:B------:R-:W-:-:S05]  /*ce50*/  LOP3.LUT R3, R0, R3, RZ, 0xfc, !PT ;  /* 0x0000000300037212 */ /* 0x000fca00078efcff */
[----:B------:R0:W-:Y:S01]  /*ce60*/  STG.E.U8 desc[UR36][R16.64], R3 ;  /* 0x0000000310007986 */ /* 0x0001e2000c101124 */
[----:B------:R-:W-:Y:S05]  /*ce70*/  BRA `(.L_x_1203) ;  /* 0x0000000400b87947 */ /* 0x000fea0003800000 */
.L_x_1213:
[----:B------:R-:W-:-:S05]  /*ce80*/  HADD2.F32 R0, -RZ, R0.H0_H0 ;  /* 0x20000000ff007230 */ /* 0x000fca0000004100 */
[----:B------:R-:W-:-:S05]  /*ce90*/  F2FP.BF16.F32.PACK_AB R0, RZ, R0 ;  /* 0x00000000ff00723e */ /* 0x000fca00000010ff */
[----:B------:R0:W-:Y:S01]  /*cea0*/  STG.E.U16 desc[UR36][R16.64], R0 ;  /* 0x0000000010007986 */ /* 0x0001e2000c101524 */
[----:B------:R-:W-:Y:S05]  /*ceb0*/  BRA `(.L_x_1203) ;  /* 0x0000000400a87947 */ /* 0x000fea0003800000 */
.L_x_1210:
        /* <DEDUP_REMOVED lines=12> */
.L_x_1222:
        /* <DEDUP_REMOVED lines=17> */
.L_x_1225:
[----:B------:R-:W-:-:S04]  /*d090*/  LOP3.LUT R2, R3, 0x80000000, RZ, 0xc0, !PT ;  /* 0x8000000003027812 */ /* 0x000fc800078ec0ff */
[----:B------:R-:W-:-:S04]  /*d0a0*/  SHF.R.U32.HI R3, RZ, 0x18, R2 ;  /* 0x00000018ff037819 */ /* 0x000fc80000011602 */
[----:B------:R-:W-:-:S04]  /*d0b0*/  LOP3.LUT R0, R0, R3, RZ, 0xfc, !PT ;  /* 0x0000000300007212 */ /* 0x000fc800078efcff */
[----:B------:R-:W-:-:S07]  /*d0c0*/  PRMT R8, R0, 0x7610, R8 ;  /* 0x0000761000087816 */ /* 0x000fce0000000008 */
.L_x_1224:
[----:B------:R-:W-:Y:S05]  /*d0d0*/  BSYNC B0 ;  /* 0x0000000000007941 */ /* 0x000fea0003800000 */
.L_x_1223:
[----:B------:R3:W-:Y:S01]  /*d0e0*/  STG.E.U8 desc[UR36][R16.64], R8 ;  /* 0x0000000810007986 */ /* 0x0007e2000c101124 */
[----:B------:R-:W-:Y:S05]  /*d0f0*/  BRA `(.L_x_1203) ;  /* 0x0000000400187947 */ /* 0x000fea0003800000 */
.L_x_1221:
        /* <DEDUP_REMOVED lines=17> */
.L_x_1228:
[----:B------:R-:W-:-:S04]  /*d210*/  LOP3.LUT R2, R3, 0x80000000, RZ, 0xc0, !PT ;  /* 0x8000000003027812 */ /* 0x000fc800078ec0ff */
[----:B------:R-:W-:-:S04]  /*d220*/  SHF.R.U32.HI R3, RZ, 0x18, R2 ;  /* 0x00000018ff037819 */ /* 0x000fc80000011602 */
[----:B------:R-:W-:-:S04]  /*d230*/  LOP3.LUT R0, R0, R3, RZ, 0xfc, !PT ;  /* 0x0000000300007212 */ /* 0x000fc800078efcff */
[----:B------:R-:W-:-:S07]  /*d240*/  PRMT R8, R0, 0x7610, R8 ;  /* 0x0000761000087816 */ /* 0x000fce0000000008 */
.L_x_1227:
[----:B------:R-:W-:Y:S05]  /*d250*/  BSYNC B0 ;  /* 0x0000000000007941 */ /* 0x000fea0003800000 */
.L_x_1226:
[----:B------:R0:W-:Y:S01]  /*d260*/  STG.E.U8 desc[UR36][R16.64], R8 ;  /* 0x0000000810007986 */ /* 0x0001e2000c101124 */
[----:B------:R-:W-:Y:S05]  /*d270*/  BRA `(.L_x_1203) ;  /* 0x0000000000b87947 */ /* 0x000fea0003800000 */
.L_x_1220:
        /* <DEDUP_REMOVED lines=22> */
.L_x_1202:
        /* <DEDUP_REMOVED lines=16> */
.L_x_1231:
[----:B------:R-:W-:Y:S05]  /*d4e0*/  BRA `(.L_x_1203) ;  /* 0x00000000001c7947 */ /* 0x000fea0003800000 */
.L_x_1230:
[----:B------:R-:W-:-:S06]  /*d4f0*/  HADD2.F32 R2, -RZ, R0.H0_H0 ;  /* 0x20000000ff027230 */ /* 0x000fcc0000004100 */
[----:B------:R-:W0:Y:S02]  /*d500*/  F2I.U64.TRUNC R2, R2 ;  /* 0x0000000200027311 */ /* 0x000e24000020d800 */
[----:B0-----:R1:W-:Y:S01]  /*d510*/  STG.E.64 desc[UR36][R16.64], R2 ;  /* 0x0000000210007986 */ /* 0x0013e2000c101b24 */
[----:B------:R-:W-:Y:S05]  /*d520*/  BRA `(.L_x_1203) ;  /* 0x00000000000c7947 */ /* 0x000fea0003800000 */
.L_x_1229:
[----:B------:R-:W-:-:S04]  /*d530*/  HADD2.F32 R0, -RZ, R0.H0_H0 ;  /* 0x20000000ff007230 */ /* 0x000fc80000004100 */
[----:B------:R-:W0:Y:S02]  /*d540*/  F2I.FTZ.U32.TRUNC.NTZ R3, R0 ;  /* 0x0000000000037305 */ /* 0x000e24000021f000 */
[----:B0-----:R0:W-:Y:S02]  /*d550*/  STG.E desc[UR36][R16.64], R3 ;  /* 0x0000000310007986 */ /* 0x0011e4000c101924 */
.L_x_1203:
[----:B------:R-:W-:-:S07]  /*d560*/  VIADD R19, R19, 0x80 ;  /* 0x0000008013137836 */ /* 0x000fce0000000000 */
.L_x_1130:
[----:B------:R-:W-:Y:S05]  /*d570*/  BSYNC B6 ;  /* 0x0000000000067941 */ /* 0x000fea0003800000 */
.L_x_1129:
[----:B------:R-:W-:Y:S02]  /*d580*/  ULDC UR4, c[0x0][0x210] ;  /* 0x0000840000047ab9 */ /* 0x000fe40000000800 */
[----:B------:R-:W-:-:S13]  /*d590*/  ISETP.GE.AND P0, PT, R19, UR4, PT ;  /* 0x0000000413007c0c */ /* 0x000fda000bf06270 */
[----:B------:R-:W-:Y:S05]  /*d5a0*/  @P0 EXIT ;  /* 0x000000000000094d */ /* 0x000fea0003800000 */
        /* <DEDUP_REMOVED lines=354> */
.L_x_1232:
        /* <DEDUP_REMOVED lines=23> */
.L_x_1236:
[----:B------:R-:W2:Y:S02]  /*ed40*/  LDG.E.U8 R2, desc[UR36][R2.64] ;  /* 0x0000002402027981 */ /* 0x000ea4000c1e1100 */
[----:B--2---:R-:W-:-:S04]  /*ed50*/  I2FP.F32.U32 R0, R2 ;  /* 0x0000000200007245 */ /* 0x004fc80000201000 */
[----:B------:R-:W-:-:S04]  /*ed60*/  F2FP.F16.F32.PACK_AB R0, RZ, R0 ;  /* 0x00000000ff00723e */ /* 0x000fc800000000ff */
[----:B------:R-:W-:Y:S01]  /*ed70*/  PRMT R19, R0, 0x7610, R19 ;  /* 0x0000761000137816 */ /* 0x000fe20000000013 */
[----:B------:R-:W-:Y:S06]  /*ed80*/  BRA `(.L_x_1238) ;  /* 0x0000000c00bc7947 */ /* 0x000fec0003800000 */
.L_x_1235:
        /* <DEDUP_REMOVED lines=11> */
.L_x_1240:
[----:B------:R-:W2:Y:S02]  /*ee40*/  LDG.E R2, desc[UR36][R2.64] ;  /* 0x0000002402027981 */ /* 0x000ea4000c1e1900 */
[----:B--2---:R-:W-:-:S04]  /*ee50*/  I2FP.F32.S32 R0, R2 ;  /* 0x0000000200007245 */ /* 0x004fc80000201400 */
[----:B------:R-:W-:-:S04]  /*ee60*/  F2FP.F16.F32.PACK_AB R0, RZ, R0 ;  /* 0x00000000ff00723e */ /* 0x000fc800000000ff */
[----:B------:R-:W-:Y:S01]  /*ee70*/  PRMT R19, R0, 0x7610, R19 ;  /* 0x0000761000137816 */ /* 0x000fe20000000013 */
[----:B------:R-:W-:Y:S06]  /*ee80*/  BRA `(.L_x_1238) ;  /* 0x0000000c007c7947 */ /* 0x000fec0003800000 */
.L_x_1239:
[----:B------:R-:W2:Y:S02]  /*ee90*/  LDG.E.U16 R2, desc[UR36][R2.64] ;  /* 0x0000002402027981 */ /* 0x000ea4000c1e1500 */
[----:B--2---:R-:W0:Y:S02]  /*eea0*/  I2F.S16 R0, R2 ;  /* 0x0000000200007306 */ /* 0x004e240000101400 */
[----:B0-----:R-:W-:-:S04]  /*eeb0*/  F2FP.F16.F32.PACK_AB R0, RZ, R0 ;  /* 0x00000000ff00723e */ /* 0x001fc800000000ff */
[----:B------:R-:W-:Y:S01]  /*eec0*/  PRMT R19, R0, 0x7610, R19 ;  /* 0x0000761000137816 */ /* 0x000fe20000000013 */
[----:B------:R-:W-:Y:S06]  /*eed0*/  BRA `(.L_x_1238) ;  /* 0x0000000c00687947 */ /* 0x000fec0003800000 */
.L_x_1234:
        /* <DEDUP_REMOVED lines=9> */
.L_x_1242:
[----:B------:R1:W5:Y:S01]  /*ef70*/  LDG.E.U16 R19, desc[UR36][R2.64] ;  /* 0x0000002402137981 */ /* 0x000362000c1e1500 */
[----:B------:R-:W-:Y:S05]  /*ef80*/  BRA `(.L_x_1238) ;  /* 0x0000000c003c7947 */ /* 0x000fea0003800000 */
.L_x_1241:
        /* <DEDUP_REMOVED lines=9> */
.L_x_1244:
[----:B------:R0:W5:Y:S01]  /*f020*/  LDG.E.U16 R19, desc[UR36][R2.64] ;  /* 0x0000002402137981 */ /* 0x000162000c1e1500 */
[----:B------:R-:W-:Y:S05]  /*f030*/  BRA `(.L_x_1238) ;  /* 0x0000000c00107947 */ /* 0x000fea0003800000 */
.L_x_1243:
        /* <DEDUP_REMOVED lines=9> */
.L_x_1233:
        /* <DEDUP_REMOVED lines=14> */
.L_x_1247:
        /* <DEDUP_REMOVED lines=9> */
.L_x_1246:
        /* <DEDUP_REMOVED lines=28> */
.L_x_1249:
        /* <DEDUP_REMOVED lines=15> */
.L_x_1248:
[----:B------:R-:W2:Y:S02]  /*f4f0*/  LDG.E.U16 R0, desc[UR36][R2.64] ;  /* 0x0000002402007981 */ /* 0x000ea4000c1e1500 */
[----:B--2---:R-:W-:-:S05]  /*f500*/  IMAD.U32 R0, R0, 0x10000, RZ ;  /* 0x0001000000007824 */ /* 0x004fca00078e00ff */
[----:B------:R-:W-:-:S04]  /*f510*/  F2FP.F16.F32.PACK_AB R0, RZ, R0 ;  /* 0x00000000ff00723e */ /* 0x000fc800000000ff */
[----:B------:R-:W-:Y:S01]  /*f520*/  PRMT R19, R0, 0x7610, R19 ;  /* 0x0000761000137816 */ /* 0x000fe20000000013 */
[----:B------:R-:W-:Y:S06]  /*f530*/  BRA `(.L_x_1238) ;  /* 0x0000000400d07947 */ /* 0x000fec0003800000 */
.L_x_1245:
        /* <DEDUP_REMOVED lines=13> */
.L_x_1252:
        /* <DEDUP_REMOVED lines=21> */
.L_x_1256:
[----:B------:R-:W-:Y:S05]  /*f760*/  BSYNC B1 ;  /* 0x0000000000017941 */ /* 0x000fea0003800000 */
.L_x_1255:
[----:B------:R-:W-:Y:S01]  /*f770*/  LEA R3, R0, 0x3b800000, 0x17 ;  /* 0x3b80000000037811 */ /* 0x000fe200078eb8ff */
[----:B------:R-:W-:-:S05]  /*f780*/  IMAD.SHL.U32 R0, R2, 0x100000, RZ ;  /* 0x0010000002007824 */ /* 0x000fca00078e00ff */
[----:B------:R-:W-:-:S07]  /*f790*/  LOP3.LUT R0, R3, R0, R4, 0xfe, !PT ;  /* 0x0000000003007212 */ /* 0x000fce00078efe04 */
.L_x_1254:
[----:B------:R-:W-:Y:S05]  /*f7a0*/  BSYNC B0 ;  /* 0x0000000000007941 */ /* 0x000fea0003800000 */
.L_x_1253:
[----:B------:R-:W-:-:S04]  /*f7b0*/  F2FP.F16.F32.PACK_AB R0, RZ, R0 ;  /* 0x00000000ff00723e */ /* 0x000fc800000000ff */
[----:B------:R-:W-:Y:S01]  /*f7c0*/  PRMT R19, R0, 0x7610, R19 ;  /* 0x0000761000137816 */ /* 0x000fe20000000013 */
[----:B------:R-:W-:Y:S06]  /*f7d0*/  BRA `(.L_x_1238) ;  /* 0x0000000400287947 */ /* 0x000fec0003800000 */
.L_x_1251:
        /* <DEDUP_REMOVED lines=21> */
.L_x_1260:
[----:B------:R-:W-:Y:S05]  /*f930*/  BSYNC B1 ;  /* 0x0000000000017941 */ /* 0x000fea0003800000 */
.L_x_1259:
[----:B------:R-:W-:Y:S01]  /*f940*/  LEA R3, R0, 0x37800000, 0x17 ;  /* 0x3780000000037811 */ /* 0x000fe200078eb8ff */
[----:B------:R-:W-:-:S05]  /*f950*/  IMAD.SHL.U32 R0, R2, 0x200000, RZ ;  /* 0x0020000002007824 */ /* 0x000fca00078e00ff */
[----:B------:R-:W-:-:S07]  /*f960*/  LOP3.LUT R0, R3, R0, R4, 0xfe, !PT ;  /* 0x0000000003007212 */ /* 0x000fce00078efe04 */
.L_x_1258:
[----:B------:R-:W-:Y:S05]  /*f970*/  BSYNC B0 ;  /* 0x0000000000007941 */ /* 0x000fea0003800000 */
.L_x_1257:
[----:B------:R-:W-:-:S04]  /*f980*/  F2FP.F16.F32.PACK_AB R0, RZ, R0 ;  /* 0x00000000ff00723e */ /* 0x000fc800000000ff */
[----:B------:R-:W-:Y:S01]  /*f990*/  PRMT R19, R0, 0x7610, R19 ;  /* 0x0000761000137816 */ /* 0x000fe20000000013 */
[----:B------:R-:W-:Y:S06]  /*f9a0*/  BRA `(.L_x_1238) ;  /* 0x0000000000b47947 */ /* 0x000fec0003800000 */
.L_x_1250:
        /* <DEDUP_REMOVED lines=14> */
.L_x_1264:
[----:B------:R-:W-:Y:S05]  /*fa90*/  BSYNC B0 ;  /* 0x0000000000007941 */ /* 0x000fea0003800000 */
.L_x_1263:
[----:B------:R-:W-:-:S04]  /*faa0*/  F2FP.F16.F32.PACK_AB R0, RZ, R0 ;  /* 0x00000000ff00723e */ /* 0x000fc800000000ff */
[----:B------:R-:W-:Y:S01]  /*fab0*/  PRMT R19, R0, 0x7610, R19 ;  /* 0x0000761000137816 */ /* 0x000fe20000000013 */
[----:B------:R-:W-:Y:S06]  /*fac0*/  BRA `(.L_x_1238) ;  /* 0x00000000006c7947 */ /* 0x000fec0003800000 */
.L_x_1237:
        /* <DEDUP_REMOVED lines=16> */
.L_x_1265:
[----:B------:R-:W-:Y:S01]  /*fbd0*/  PRMT R19, RZ, 0x7610, R19 ;  /* 0x00007610ff137816 */ /* 0x000fe20000000013 */
[----:B------:R-:W-:Y:S06]  /*fbe0*/  BRA `(.L_x_1238) ;  /* 0x0000000000247947 */ /* 0x000fec0003800000 */
.L_x_1262:
[----:B------:R-:W2:Y:S02]  /*fbf0*/  LDG.E.64 R2, desc[UR36][R2.64] ;  /* 0x0000002402027981 */ /* 0x000ea4000c1e1b00 */
[----:B--2---:R-:W0:Y:S02]  /*fc00*/  I2F.U64 R0, R2 ;  /* 0x0000000200007312 */ /* 0x004e240000301000 */
[----:B0-----:R-:W-:-:S04]  /*fc10*/  F2FP.F16.F32.PACK_AB R0, RZ, R0 ;  /* 0x00000000ff00723e */ /* 0x001fc800000000ff */
[----:B------:R-:W-:Y:S01]  /*fc20*/  PRMT R19, R0, 0x7610, R19 ;  /* 0x0000761000137816 */ /* 0x000fe20000000013 */
[----:B------:R-:W-:Y:S06]  /*fc30*/  BRA `(.L_x_1238) ;  /* 0x0000000000107947 */ /* 0x000fec0003800000 */
.L_x_1261:
[----:B------:R-:W2:Y:S02]  /*fc40*/  LDG.E R2, desc[UR36][R2.64] ;  /* 0x0000002402027981 */ /* 0x000ea4000c1e1900 */
[----:B--2---:R-:W-:-:S04]  /*fc50*/  I2FP.F32.U32 R0, R2 ;  /* 0x0000000200007245 */ /* 0x004fc80000201000 */
[----:B------:R-:W-:-:S04]  /*fc60*/  F2FP.F16.F32.PACK_AB R0, RZ, R0 ;  /* 0x00000000ff00723e */ /* 0x000fc800000000ff */
[----:B------:R-:W-:-:S07]  /*fc70*/  PRMT R19, R0, 0x7610, R19 ;  /* 0x0000761000137816 */ /* 0x000fce0000000013 */
.L_x_1238:
        /* <DEDUP_REMOVED lines=19> */
.L_x_1269:
[----:B------:R-:W2:Y:S02]  /*fdb0*/  LDG.E.U8 R2, desc[UR36][R2.64] ;  /* 0x0000002402027981 */ /* 0x000ea4000c1e1100 */
[----:B--2---:R-:W-:-:S04]  /*fdc0*/  I2FP.F32.U32 R0, R2 ;  /* 0x0000000200007245 */ /* 0x004fc80000201000 */
[----:B------:R-:W-:Y:S01]  /*fdd0*/  F2FP.F16.F32.PACK_AB R0, RZ, R0 ;  /* 0x00000000ff00723e */ /* 0x000fe200000000ff */
[----:B------:R-:W-:Y:S06]  /*fde0*/  BRA `(.L_x_1271) ;  /* 0x0000000c00887947 */ /* 0x000fec0003800000 */
.L_x_1268:
        /* <DEDUP_REMOVED lines=10> */
.L_x_1273:
[----:B------:R-:W2:Y:S02]  /*fe90*/  LDG.E R2, desc[UR36][R2.64] ;  /* 0x0000002402027981 */ /* 0x000ea4000c1e1900 */
[----:B--2---:R-:W-:-:S04]  /*fea0*/  I2FP.F32.S32 R0, R2 ;  /* 0x0000000200007245 */ /* 0x004fc80000201400 */
[----:B------:R-:W-:Y:S01]  /*feb0*/  F2FP.F16.F32.PACK_AB R0, RZ, R0 ;  /* 0x00000000ff00723e */ /* 0x000fe200000000ff */
[----:B------:R-:W-:Y:S06]  /*fec0*/  BRA `(.L_x_1271) ;  /* 0x0000000c00507947 */ /* 0x000fec0003800000 */
.L_x_1272:
[----:B------:R-:W2:Y:S02]  /*fed0*/  LDG.E.U16 R2, desc[UR36][R2.64] ;  /* 0x0000002402027981 */ /* 0x000ea4000c1e1500 */
[----:B--2---:R-:W0:Y:S02]  /*fee0*/  I2F.S16 R0, R2 ;  /* 0x0000000200007306 */ /* 0x004e240000101400 */
[----:B0-----:R-:W-:Y:S01]  /*fef0*/  F2FP.F16.F32.PACK_AB R0, RZ, R0 ;  /* 0x00000000ff00723e */ /* 0x001fe200000000ff */
[----:B------:R-:W-:Y:S06]  /*ff00*/  BRA `(.L_x_1271) ;  /* 0x0000000c00407947 */ /* 0x000fec0003800000 */
.L_x_1267:
        /* <DEDUP_REMOVED lines=9> */
.L_x_1275:
[----:B------:R1:W5:Y:S01]  /*ffa0*/  LDG.E.U16 R0, desc[UR36][R2.64] ;  /* 0x0000002402007981 */ /* 0x000362000c1e1500 */
[----:B------:R-:W-:Y:S05]  /*ffb0*/  BRA `(.L_x_1271) ;  /* 0x0000000c00147947 */ /* 0x000fea0003800000 */
.L_x_1274:
        /* <DEDUP_REMOVED lines=9> */
.L_x_1277:
[----:B------:R0:W5:Y:S01]  /*10050*/  LDG.E.U16 R0, desc[UR36][R2.64] ;  /* 0x0000002402007981 */ /* 0x000162000c1e1500 */
[----:B------:R-:W-:Y:S05]  /*10060*/  BRA `(.L_x_1271) ;  /* 0x0000000800e87947 */ /* 0x000fea0003800000 */
.L_x_1276:
        /* <DEDUP_REMOVED lines=8> */
.L_x_1266:
        /* <DEDUP_REMOVED lines=13> */
.L_x_1280:
        /* <DEDUP_REMOVED lines=8> */
.L_x_1279:
        /* <DEDUP_REMOVED lines=28> */
.L_x_1282:
        /* <DEDUP_REMOVED lines=15> */
.L_x_1281:
[----:B------:R-:W2:Y:S02]  /*104f0*/  LDG.E.U16 R0, desc[UR36][R2.64] ;  /* 0x0000002402007981 */ /* 0x000ea4000c1e1500 */
[----:B--2---:R-:W-:-:S05]  /*10500*/  IMAD.U32 R0, R0, 0x10000, RZ ;  /* 0x0001000000007824 */ /* 0x004fca00078e00ff */
[----:B------:R-:W-:Y:S01]  /*10510*/  F2FP.F16.F32.PACK_AB R0, RZ, R0 ;  /* 0x00000000ff00723e */ /* 0x000fe200000000ff */
[----:B------:R-:W-:Y:S06]  /*10520*/  BRA `(.L_x_1271) ;  /* 0x0000000400b87947 */ /* 0x000fec0003800000 */
.L_x_1278:
        /* <DEDUP_REMOVED lines=12> */
.L_x_1285:
        /* <DEDUP_REMOVED lines=21> */
.L_x_1289:
[----:B------:R-:W-:Y:S05]  /*10740*/  BSYNC B1 ;  /* 0x0000000000017941 */ /* 0x000fea0003800000 */
.L_x_1288:
[----:B------:R-:W-:Y:S01]  /*10750*/  LEA R3, R0, 0x3b800000, 0x17 ;  /* 0x3b80000000037811 */ /* 0x000fe200078eb8ff */
[----:B------:R-:W-:-:S05]  /*10760*/  IMAD.SHL.U32 R0, R2, 0x100000, RZ ;  /* 0x0010000002007824 */ /* 0x000fca00078e00ff */
[----:B------:R-:W-:-:S07]  /*10770*/  LOP3.LUT R0, R3, R0, R4, 0xfe, !PT ;  /* 0x0000000003007212 */ /* 0x000fce00078efe04 */
.L_x_1287:
[----:B------:R-:W-:Y:S05]  /*10780*/  BSYNC B0 ;  /* 0x0000000000007941 */ /* 0x000fea0003800000 */
.L_x_1286:
[----:B------:R-:W-:Y:S01]  /*10790*/  F2FP.F16.F32.PACK_AB R0, RZ, R0 ;  /* 0x00000000ff00723e */ /* 0x000fe200000000ff */
[----:B------:R-:W-:Y:S06]  /*107a0*/  BRA `(.L_x_1271) ;  /* 0x0000000400187947 */ /* 0x000fec0003800000 */
.L_x_1284:
        /* <DEDUP_REMOVED lines=21> */
.L_x_1293:
[----:B------:R-:W-:Y:S05]  /*10900*/  BSYNC B1 ;  /* 0x0000000000017941 */ /* 0x000fea0003800000 */
.L_x_1292:
[----:B------:R-:W-:Y:S01]  /*10910*/  LEA R3, R0, 0x37800000, 0x17 ;  /* 0x3780000000037811 */ /* 0x000fe200078eb8ff */
[----:B------:R-:W-:-:S05]  /*10920*/  IMAD.SHL.U32 R0, R2, 0x200000, RZ ;  /* 0x0020000002007824 */ /* 0x000fca00078e00ff */
[----:B------:R-:W-:-:S07]  /*10930*/  LOP3.LUT R0, R3, R0, R4, 0xfe, !PT ;  /* 0x0000000003007212 */ /* 0x000fce00078efe04 */
.L_x_1291:
[----:B------:R-:W-:Y:S05]  /*10940*/  BSYNC B0 ;  /* 0x0000000000007941 */ /* 0x000fea0003800000 */
.L_x_1290:
[----:B------:R-:W-:Y:S01]  /*10950*/  F2FP.F16.F32.PACK_AB R0, RZ, R0 ;  /* 0x00000000ff00723e */ /* 0x000fe200000000ff */
[----:B------:R-:W-:Y:S06]  /*10960*/  BRA `(.L_x_1271) ;  /* 0x0000000000a87947 */ /* 0x000fec0003800000 */
.L_x_1283:
        /* <DEDUP_REMOVED lines=14> */
.L_x_1297:
[----:B------:R-:W-:Y:S05]  /*10a50*/  BSYNC B0 ;  /* 0x0000000000007941 */ /* 0x000fea0003800000 */
.L_x_1296:
[----:B------:R-:W-:Y:S01]  /*10a60*/  F2FP.F16.F32.PACK_AB R0, RZ, R0 ;  /* 0x00000000ff00723e */ /* 0x000fe200000000ff */
[----:B------:R-:W-:Y:S06]  /*10a70*/  BRA `(.L_x_1271) ;  /* 0x0000000000647947 */ /* 0x000fec0003800000 */
.L_x_1270:
        /* <DEDUP_REMOVED lines=16> */
.L_x_1298:
[----:B------:R-:W-:Y:S01]  /*10b80*/  PRMT R0, RZ, 0x7610, R0 ;  /* 0x00007610ff007816 */ /* 0x000fe20000000000 */
[----:B------:R-:W-:Y:S06]  /*10b90*/  BRA `(.L_x_1271) ;  /* 0x00000000001c7947 */ /* 0x000fec0003800000 */
.L_x_1295:
[----:B------:R-:W2:Y:S02]  /*10ba0*/  LDG.E.64 R2, desc[UR36][R2.64] ;  /* 0x0000002402027981 */ /* 0x000ea4000c1e1b00 */
[----:B--2---:R-:W0:Y:S02]  /*10bb0*/  I2F.U64 R0, R2 ;  /* 0x0000000200007312 */ /* 0x004e240000301000 */
[----:B0-----:R-:W-:Y:S01]  /*10bc0*/  F2FP.F16.F32.PACK_AB R0, RZ, R0 ;  /* 0x00000000ff00723e */ /* 0x001fe200000000ff */
[----:B------:R-:W-:Y:S06]  /*10bd0*/  BRA `(.L_x_1271) ;  /* 0x00000000000c7947 */ /* 0x000fec0003800000 */
.L_x_1294:
[----:B------:R-:W2:Y:S02]  /*10be0*/  LDG.E R2, desc[UR36][R2.64] ;  /* 0x0000002402027981 */ /* 0x000ea4000c1e1900 */
[----:B--2---:R-:W-:-:S04]  /*10bf0*/  I2FP.F32.U32 R0, R2 ;  /* 0x0000000200007245 */ /* 0x004fc80000201000 */
[----:B------:R-:W-:-:S07]  /*10c00*/  F2FP.F16.F32.PACK_AB R0, RZ, R0 ;  /* 0x00000000ff00723e */ /* 0x000fce00000000ff */
.L_x_1271:
        /* <DEDUP_REMOVED lines=29> */
[----:B0-----:R-:W-:Y:S01]  /*10de0*/  STG.E.U8 desc[UR36][R16.64], R3 ;  /* 0x0000000310007986 */ /* 0x001fe2000c101124 */
[----:B------:R-:W-:Y:S05]  /*10df0*/  EXIT ;  /* 0x000000000000794d */ /* 0x000fea0003800000 */
.L_x_1302:
[----:B------:R-:W-:-:S06]  /*10e00*/  HADD2.F32 R3, -RZ, R0.H0_H0 ;  /* 0x20000000ff037230 */ /* 0x000fcc0000004100 */
[----:B------:R-:W0:Y:S02]  /*10e10*/  F2I.S64.TRUNC R2, R3 ;  /* 0x0000000300027311 */ /* 0x000e24000020d900 */
[----:B0-----:R-:W-:Y:S01]  /*10e20*/  STG.E.U8 desc[UR36][R16.64], R2 ;  /* 0x0000000210007986 */ /* 0x001fe2000c101124 */
[----:B------:R-:W-:Y:S05]  /*10e30*/  EXIT ;  /* 0x000000000000794d */ /* 0x000fea0003800000 */
.L_x_1301:
        /* <DEDUP_REMOVED lines=8> */
[----:B0-----:R-:W-:Y:S01]  /*10ec0*/  STG.E.64 desc[UR36][R16.64], R2 ;  /* 0x0000000210007986 */ /* 0x001fe2000c101b24 */
[----:B------:R-:W-:Y:S05]  /*10ed0*/  EXIT ;  /* 0x000000000000794d */ /* 0x000fea0003800000 */
.L_x_1305:
[----:B------:R-:W-:-:S04]  /*10ee0*/  HADD2.F32 R0, -RZ, R0.H0_H0 ;  /* 0x20000000ff007230 */ /* 0x000fc80000004100 */
[----:B------:R-:W0:Y:S02]  /*10ef0*/  F2I.FTZ.TRUNC.NTZ R3, R0 ;  /* 0x0000000000037305 */ /* 0x000e24000021f100 */
[----:B0-----:R-:W-:Y:S01]  /*10f00*/  STG.E desc[UR36][R16.64], R3 ;  /* 0x0000000310007986 */ /* 0x001fe2000c101924 */
[----:B------:R-:W-:Y:S05]  /*10f10*/  EXIT ;  /* 0x000000000000794d */ /* 0x000fea0003800000 */
.L_x_1304:
[----:B------:R-:W-:-:S04]  /*10f20*/  HADD2.F32 R0, -RZ, R0.H0_H0 ;  /* 0x20000000ff007230 */ /* 0x000fc80000004100 */
[----:B------:R-:W0:Y:S02]  /*10f30*/  F2I.FTZ.TRUNC.NTZ R3, R0 ;  /* 0x0000000000037305 */ /* 0x000e24000021f100 */
[----:B0-----:R-:W-:Y:S01]  /*10f40*/  STG.E.U16 desc[UR36][R16.64], R3 ;  /* 0x0000000310007986 */ /* 0x001fe2000c101524 */
[----:B------:R-:W-:Y:S05]  /*10f50*/  EXIT ;  /* 0x000000000000794d */ /* 0x000fea0003800000 */
.L_x_1300:
[----:B------:R-:W-:-:S13]  /*10f60*/  ISETP.GT.AND P0, PT, R3, 0x6, PT ;  /* 0x000000060300780c */ /* 0x000fda0003f04270 */
[----:B------:R-:W-:Y:S05]  /*10f70*/  @P0 BRA `(.L_x_1306) ;  /* 0x0000000000240947 */ /* 0x000fea0003800000 */
[----:B------:R-:W-:-:S13]  /*10f80*/  ISETP.NE.AND P0, PT, R3, 0x5, PT ;  /* 0x000000050300780c */ /* 0x000fda0003f05270 */
[----:B------:R-:W-:Y:S05]  /*10f90*/  @!P0 BRA `(.L_x_1307) ;  /* 0x0000000000148947 */ /* 0x000fea0003800000 */
[----:B------:R-:W-:-:S13]  /*10fa0*/  ISETP.NE.AND P0, PT, R3, 0x6, PT ;  /* 0x000000060300780c */ /* 0x000fda0003f05270 */
[----:B------:R-:W-:Y:S05]  /*10fb0*/  @P0 BRA `(.L_x_1303) ;  /* 0x0000000800c40947 */ /* 0x000fea0003800000 */
[----:B------:R-:W-:-:S05]  /*10fc0*/  HADD2.F32 R3, -RZ, R0.H0_H0 ;  /* 0x20000000ff037230 */ /* 0x000fca0000004100 */
[----:B------:R-:W-:Y:S01]  /*10fd0*/  STG.E desc[UR36][R16.64], R3 ;  /* 0x0000000310007986 */ /* 0x000fe2000c101924 */
[----:B------:R-:W-:Y:S05]  /*10fe0*/  EXIT ;  /* 0x000000000000794d */ /* 0x000fea0003800000 */
.L_x_1307:
[----:B------:R-:W-:Y:S01]  /*10ff0*/  STG.E.U16 desc[UR36][R16.64], R0 ;  /* 0x0000000010007986 */ /* 0x000fe2000c101524 */
[----:B------:R-:W-:Y:S05]  /*11000*/  EXIT ;  /* 0x000000000000794d */ /* 0x000fea0003800000 */
.L_x_1306:
        /* <DEDUP_REMOVED lines=8> */
[----:B------:R-:W-:Y:S01]  /*11090*/  STG.E.64 desc[UR36][R16.64], R2 ;  /* 0x0000000210007986 */ /* 0x000fe2000c101b24 */
[----:B------:R-:W-:Y:S05]  /*110a0*/  EXIT ;  /* 0x000000000000794d */ /* 0x000fea0003800000 */
.L_x_1309:
[----:B------:R-:W-:-:S05]  /*110b0*/  HADD2.F32 R0, -RZ, R0.H0_H0 ;  /* 0x20000000ff007230 */ /* 0x000fca0000004100 */
[----:B------:R-:W-:-:S04]  /*110c0*/  F2FP.F16.F32.PACK_AB R0, RZ, R0 ;  /* 0x00000000ff00723e */ /* 0x000fc800000000ff */
[----:B------:R-:W-:-:S05]  /*110d0*/  PRMT R0, R0, 0x5410, RZ ;  /* 0x0000541000007816 */ /* 0x000fca00000000ff */
[----:B------:R-:W-:Y:S01]  /*110e0*/  STG.E desc[UR36][R16.64], R0 ;  /* 0x0000000010007986 */ /* 0x000fe2000c101924 */
[----:B------:R-:W-:Y:S05]  /*110f0*/  EXIT ;  /* 0x000000000000794d */ /* 0x000fea0003800000 */
.L_x_1308:
[----:B------:R-:W-:-:S05]  /*11100*/  HADD2.F32 R2, -RZ, R0.H0_H0 ;  /* 0x20000000ff027230 */ /* 0x000fca0000004100 */
[----:B------:R-:W-:-:S06]  /*11110*/  FMUL.FTZ R2, R2, 1 ;  /* 0x3f80000002027820 */ /* 0x000fcc0000410000 */
[----:B------:R-:W0:Y:S02]  /*11120*/  F2F.F64.F32 R2, R2 ;  /* 0x0000000200027310 */ /* 0x000e240000201800 */
[----:B0-----:R-:W-:Y:S01]  /*11130*/  STG.E.64 desc[UR36][R16.64], R2 ;  /* 0x0000000210007986 */ /* 0x001fe2000c101b24 */
[----:B------:R-:W-:Y:S05]  /*11140*/  EXIT ;  /* 0x000000000000794d */ /* 0x000fea0003800000 */
.L_x_1299:
        /* <DEDUP_REMOVED lines=11> */
[----:B------:R-:W-:Y:S01]  /*11200*/  STG.E.U8 desc[UR36][R16.64], R3 ;  /* 0x0000000310007986 */ /* 0x000fe2000c101124 */
[----:B------:R-:W-:Y:S05]  /*11210*/  EXIT ;  /* 0x000000000000794d */ /* 0x000fea0003800000 */
.L_x_1312:
[----:B------:R-:W-:Y:S01]  /*11220*/  HADD2.F32 R0, -RZ, R0.H0_H0 ;  /* 0x20000000ff007230 */ /* 0x000fe20000004100 */
[----:B------:R-:W-:-:S04]  /*11230*/  CS2R R6, SRZ ;  /* 0x0000000000067805 */ /* 0x000fc8000001ff00 */
[----:B------:R-:W-:-:S04]  /*11240*/  FMUL.FTZ R0, R0, 1 ;  /* 0x3f80000000007820 */ /* 0x000fc80000410000 */
[----:B------:R-:W0:Y:S02]  /*11250*/  F2F.F64.F32 R4, R0 ;  /* 0x0000000000047310 */ /* 0x000e240000201800 */
[----:B0-----:R-:W-:Y:S01]  /*11260*/  STG.E.128 desc[UR36][R16.64], R4 ;  /* 0x0000000410007986 */ /* 0x001fe2000c101d24 */
[----:B------:R-:W-:Y:S05]  /*11270*/  EXIT ;  /* 0x000000000000794d */ /* 0x000fea0003800000 */
.L_x_1311:
        /* <DEDUP_REMOVED lines=21> */
.L_x_1316:
[----:B------:R-:W-:Y:S05]  /*113d0*/  BSYNC B0 ;  /* 0x0000000000007941 */ /* 0x000fea0003800000 */
.L_x_1315:
[----:B------:R-:W-:-:S05]  /*113e0*/  LOP3.LUT R3, R0, R3, RZ, 0xfc, !PT ;  /* 0x0000000300037212 */ /* 0x000fca00078efcff */
[----:B------:R-:W-:Y:S01]  /*113f0*/  STG.E.U8 desc[UR36][R16.64], R3 ;  /* 0x0000000310007986 */ /* 0x000fe2000c101124 */
[----:B------:R-:W-:Y:S05]  /*11400*/  EXIT ;  /* 0x000000000000794d */ /* 0x000fea0003800000 */
.L_x_1314:
        /* <DEDUP_REMOVED lines=13> */
.L_x_1318:
[----:B------:R-:W-:Y:S01]  /*114e0*/  IMAD.MOV.U32 R0, RZ, RZ, 0x7f ;  /* 0x0000007fff007424 */ /* 0x000fe200078e00ff */
[----:B------:R-:W-:-:S04]  /*114f0*/  ISETP.GT.U32.AND P0, PT, R2, 0x7f800000, PT ;  /* 0x7f8000000200780c */ /* 0x000fc80003f04070 */
[----:B------:R-:W-:-:S09]  /*11500*/  SEL R0, R0, 0x7c, P0 ;  /* 0x0000007c00007807 */ /* 0x000fd20000000000 */
.L_x_1319:
[----:B------:R-:W-:Y:S05]  /*11510*/  BSYNC B0 ;  /* 0x0000000000007941 */ /* 0x000fea0003800000 */
.L_x_1317:
[----:B------:R-:W-:-:S04]  /*11520*/  LOP3.LUT R2, R3, 0x80000000, RZ, 0xc0, !PT ;  /* 0x8000000003027812 */ /* 0x000fc800078ec0ff */
[----:B------:R-:W-:-:S04]  /*11530*/  SHF.R.U32.HI R3, RZ, 0x18, R2 ;  /* 0x00000018ff037819 */ /* 0x000fc80000011602 */
[----:B------:R-:W-:-:S05]  /*11540*/  LOP3.LUT R3, R0, R3, RZ, 0xfc, !PT ;  /* 0x0000000300037212 */ /* 0x000fca00078efcff */
[----:B------:R-:W-:Y:S01]  /*11550*/  STG.E.U8 desc[UR36][R16.64], R3 ;  /* 0x0000000310007986 */ /* 0x000fe2000c101124 */
[----:B------:R-:W-:Y:S05]  /*11560*/  EXIT ;  /* 0x000000000000794d */ /* 0x000fea0003800000 */
.L_x_1313:
[----:B------:R-:W-:-:S05]  /*11570*/  HADD2.F32 R0, -RZ, R0.H0_H0 ;  /* 0x20000000ff007230 */ /* 0x000fca0000004100 */
[----:B------:R-:W-:-:S05]  /*11580*/  F2FP.BF16.F32.PACK_AB R0, RZ, R0 ;  /* 0x00000000ff00723e */ /* 0x000fca00000010ff */
[----:B------:R-:W-:Y:S01]  /*11590*/  STG.E.U16 desc[UR36][R16.64], R0 ;  /* 0x0000000010007986 */ /* 0x000fe2000c101524 */
[----:B------:R-:W-:Y:S05]  /*115a0*/  EXIT ;  /* 0x000000000000794d */ /* 0x000fea0003800000 */
.L_x_1310:
        /* <DEDUP_REMOVED lines=10> */
[----:B0-----:R-:W-:Y:S01]  /*11650*/  STG.E.U16 desc[UR36][R16.64], R3 ;  /* 0x0000000310007986 */ /* 0x001fe2000c101524 */
[----:B------:R-:W-:Y:S05]  /*11660*/  EXIT ;  /* 0x000000000000794d */ /* 0x000fea0003800000 */
.L_x_1322:
        /* <DEDUP_REMOVED lines=17> */
.L_x_1325:
[----:B------:R-:W-:-:S04]  /*11780*/  LOP3.LUT R2, R3, 0x80000000, RZ, 0xc0, !PT ;  /* 0x8000000003027812 */ /* 0x000fc800078ec0ff */
[----:B------:R-:W-:-:S04]  /*11790*/  SHF.R.U32.HI R3, RZ, 0x18, R2 ;  /* 0x00000018ff037819 */ /* 0x000fc80000011602 */
[----:B------:R-:W-:-:S04]  /*117a0*/  LOP3.LUT R0, R0, R3, RZ, 0xfc, !PT ;  /* 0x0000000300007212 */ /* 0x000fc800078efcff */
[----:B------:R-:W-:-:S07]  /*117b0*/  PRMT R8, R0, 0x7610, R8 ;  /* 0x0000761000087816 */ /* 0x000fce0000000008 */
.L_x_1324:
[----:B------:R-:W-:Y:S05]  /*117c0*/  BSYNC B0 ;  /* 0x0000000000007941 */ /* 0x000fea0003800000 */
.L_x_1323:
[----:B------:R-:W-:Y:S01]  /*117d0*/  STG.E.U8 desc[UR36][R16.64], R8 ;  /* 0x0000000810007986 */ /* 0x000fe2000c101124 */
[----:B------:R-:W-:Y:S05]  /*117e0*/  EXIT ;  /* 0x000000000000794d */ /* 0x000fea0003800000 */
.L_x_1321:
        /* <DEDUP_REMOVED lines=17> */
.L_x_1328:
[----:B------:R-:W-:-:S04]  /*11900*/  LOP3.LUT R2, R3, 0x80000000, RZ, 0xc0, !PT ;  /* 0x8000000003027812 */ /* 0x000fc800078ec0ff */
[----:B------:R-:W-:-:S04]  /*11910*/  SHF.R.U32.HI R3, RZ, 0x18, R2 ;  /* 0x00000018ff037819 */ /* 0x000fc80000011602 */
[----:B------:R-:W-:-:S04]  /*11920*/  LOP3.LUT R0, R0, R3, RZ, 0xfc, !PT ;  /* 0x0000000300007212 */ /* 0x000fc800078efcff */
[----:B------:R-:W-:-:S07]  /*11930*/  PRMT R8, R0, 0x7610, R8 ;  /* 0x0000761000087816 */ /* 0x000fce0000000008 */
.L_x_1327:
[----:B------:R-:W-:Y:S05]  /*11940*/  BSYNC B0 ;  /* 0x0000000000007941 */ /* 0x000fea0003800000 */
.L_x_1326:
[----:B------:R-:W-:Y:S01]  /*11950*/  STG.E.U8 desc[UR36][R16.64], R8 ;  /* 0x0000000810007986 */ /* 0x000fe2000c101124 */
[----:B------:R-:W-:Y:S05]  /*11960*/  EXIT ;  /* 0x000000000000794d */ /* 0x000fea0003800000 */
.L_x_1320:
        /* <DEDUP_REMOVED lines=22> */
.L_x_1303:
        /* <DEDUP_REMOVED lines=16> */
.L_x_1331:
[----:B------:R-:W-:Y:S05]  /*11bd0*/  EXIT ;  /* 0x000000000000794d */ /* 0x000fea0003800000 */
.L_x_1330:
[----:B------:R-:W-:-:S06]  /*11be0*/  HADD2.F32 R2, -RZ, R0.H0_H0 ;  /* 0x20000000ff027230 */ /* 0x000fcc0000004100 */
[----:B------:R-:W0:Y:S02]  /*11bf0*/  F2I.U64.TRUNC R2, R2 ;  /* 0x0000000200027311 */ /* 0x000e24000020d800 */
[----:B0-----:R-:W-:Y:S01]  /*11c00*/  STG.E.64 desc[UR36][R16.64], R2 ;  /* 0x0000000210007986 */ /* 0x001fe2000c101b24 */
[----:B------:R-:W-:Y:S05]  /*11c10*/  EXIT ;  /* 0x000000000000794d */ /* 0x000fea0003800000 */
.L_x_1329:
[----:B------:R-:W-:-:S04]  /*11c20*/  HADD2.F32 R0, -RZ, R0.H0_H0 ;  /* 0x20000000ff007230 */ /* 0x000fc80000004100 */
[----:B------:R-:W0:Y:S02]  /*11c30*/  F2I.FTZ.U32.TRUNC.NTZ R3, R0 ;  /* 0x0000000000037305 */ /* 0x000e24000021f000 */
[----:B0-----:R-:W-:Y:S01]  /*11c40*/  STG.E desc[UR36][R16.64], R3 ;  /* 0x0000000310007986 */ /* 0x001fe2000c101924 */
[----:B------:R-:W-:Y:S05]  /*11c50*/  EXIT ;  /* 0x000000000000794d */ /* 0x000fea0003800000 */
.L_x_1332:
        /* <DEDUP_REMOVED lines=10> */
.L_x_7348:


//--------------------- .text._ZN2at6native27unrolled_elementwise_kernelIZZZNS0_62_GLOBAL__N__e6aa1b1b_29_ActivationLogSigmoidKernel_cu_9d16a0dc27log_sigmoid_backward_kernelERNS_14TensorIteratorEENKUlvE_clEvENKUlvE1_clEvEUlN3c104HalfES8_E_St5arrayIPcLm3EELi4E23TrivialOffsetCalculatorILi2EjESD_ILi1EjENS0_6memory12LoadWithCastILi2EEENSG_13StoreWithCastILi1EEEEEviT_T0_T2_T3_T4_T5_ --------------------------
	.section	.text._ZN2at6native27unrolled_elementwise_kernelIZZZNS0_62_GLOBAL__N__e6aa1b1b_29_ActivationLogSigmoidKernel_cu_9d16a0dc27log_sigmoid_backward_kernelERNS_14TensorIteratorEENKUlvE_clEvENKUlvE1_clEvEUlN3c104HalfES8_E_St5arrayIPcLm3EELi4E23TrivialOffsetCalculatorILi2EjESD_ILi1EjENS0_6memory12LoadWithCastILi2EEENSG_13StoreWithCastILi1EEEEEviT_T0_T2_T3_T4_T5_,"ax",@progbits
	.align	128
        .global         _ZN2at6native27unrolled_elementwise_kernelIZZZNS0_62_GLOBAL__N__e6aa1b1b_29_ActivationLogSigmoidKernel_cu_9d16a0dc27log_sigmoid_backward_kernelERNS_14TensorIteratorEENKUlvE_clEvENKUlvE1_clEvEUlN3c104HalfES8_E_St5arrayIPcLm3EELi4E23TrivialOffsetCalculatorILi2EjESD_ILi1EjENS0_6memory12LoadWithCastILi2EEENSG_13StoreWithCastILi1EEEEEviT_T0_T2_T3_T4_T5_
        .type           _ZN2at6native27unrolled_elementwise_kernelIZZZNS0_62_GLOBAL__N__e6aa1b1b_29_ActivationLogSigmoidKernel_cu_9d16a0dc27log_sigmoid_backward_kernelERNS_14TensorIteratorEENKUlvE_clEvENKUlvE1_clEvEUlN3c104HalfES8_E_St5arrayIPcLm3EELi4E23TrivialOffsetCalculatorILi2EjESD_ILi1EjENS0_6memory12LoadWithCastILi2EEENSG_13StoreWithCastILi1EEEEEviT_T0_T2_T3_T4_T5_,@function
        .size           _ZN2at6native27unrolled_elementwise_kernelIZZZNS0_62_GLOBAL__N__e6aa1b1b_29_ActivationLogSigmoidKernel_cu_9d16a0dc27log_sigmoid_backward_kernelERNS_14TensorIteratorEENKUlvE_clEvENKUlvE1_clEvEUlN3c104HalfES8_E_St5arrayIPcLm3EELi4E23TrivialOffsetCalculatorILi2EjESD_ILi1EjENS0_6memory12LoadWithCastILi2EEENSG_13StoreWithCastILi1EEEEEviT_T0_T2_T3_T4_T5_,(.L_x_7349 - _ZN2at6native27unrolled_elementwise_kernelIZZZNS0_62_GLOBAL__N__e6aa1b1b_29_ActivationLogSigmoidKernel_cu_9d16a0dc27log_sigmoid_backward_kernelERNS_14TensorIteratorEENKUlvE_clEvENKUlvE1_clEvEUlN3c104HalfES8_E_St5arrayIPcLm3EELi4E23TrivialOffsetCalculatorILi2EjESD_ILi1EjENS0_6memory12LoadWithCastILi2EEENSG_13StoreWithCastILi1EEEEEviT_T0_T2_T3_T4_T5_)
        .other          _ZN2at6native27unrolled_elementwise_kernelIZZZNS0_62_GLOBAL__N__e6aa1b1b_29_ActivationLogSigmoidKernel_cu_9d16a0dc27log_sigmoid_backward_kernelERNS_14TensorIteratorEENKUlvE_clEvENKUlvE1_clEvEUlN3c104HalfES8_E_St5arrayIPcLm3EELi4E23TrivialOffsetCalculatorILi2EjESD_ILi1EjENS0_6memory12LoadWithCastILi2EEENSG_13StoreWithCastILi1EEEEEviT_T0_T2_T3_T4_T5_,@"STO_CUDA_ENTRY STV_DEFAULT"
_ZN2at6native27unrolled_elementwise_kernelIZZZNS0_62_GLOBAL__N__e6aa1b1b_29_ActivationLogSigmoidKernel_cu_9d16a0dc27log_sigmoid_backward_kernelERNS_14TensorIteratorEENKUlvE_clEvENKUlvE1_clEvEUlN3c104HalfES8_E_St5arrayIPcLm3EELi4E23TrivialOffsetCalculatorILi2EjESD_ILi1EjENS0_6memory12LoadWithCastILi2EEENSG_13StoreWithCastILi1EEEEEviT_T0_T2_T3_T4_T5_:
.text._ZN2at6native27unrolled_elementwise_kernelIZZZNS0_62_GLOBAL__N__e6aa1b1b_29_ActivationLogSigmoidKernel_cu_9d16a0dc27log_sigmoid_backward_kernelERNS_14TensorIteratorEENKUlvE_clEvENKUlvE1_clEvEUlN3c104HalfES8_E_St5arrayIPcLm3EELi4E23TrivialOffsetCalculatorILi2EjESD_ILi1EjENS0_6memory12LoadWithCastILi2EEENSG_13StoreWithCastILi1EEEEEviT_T0_T2_T3_T4_T5_:
        /* <DEDUP_REMOVED lines=36> */
.L_x_1338:
[----:B------:R-:W2:Y:S02]  /*0240*/  LDG.E.U8 R4, desc[UR36][R4.64] ;  /* 0x0000002404047981 */ /* 0x000ea4000c1e1100 */
[----:B--2---:R-:W-:-:S04]  /*0250*/  I2FP.F32.U32 R0, R4 ;  /* 0x0000000400007245 */ /* 0x004fc80000201000 */
[----:B------:R-:W-:-:S04]  /*0260*/  F2FP.F16.F32.PACK_AB R0, RZ, R0 ;  /* 0x00000000ff00723e */ /* 0x000fc800000000ff */
[----:B------:R-:W-:Y:S01]  /*0270*/  PRMT R17, R0, 0x7610, R17 ;  /* 0x0000761000117816 */ /* 0x000fe20000000011 */
[----:B------:R-:W-:Y:S06]  /*0280*/  BRA `(.L_x_1340) ;  /* 0x0000000c00bc7947 */ /* 0x000fec0003800000 */
.L_x_1337:
        /* <DEDUP_REMOVED lines=11> */
.L_x_1342:
[----:B------:R-:W2:Y:S02]  /*0340*/  LDG.E R4, desc[UR36][R4.64] ;  /* 0x0000002404047981 */ /* 0x000ea4000c1e1900 */
[----:B--2---:R-:W-:-:S04]  /*0350*/  I2FP.F32.S32 R0, R4 ;  /* 0x0000000400007245 */ /* 0x004fc80000201400 */
[----:B------:R-:W-:-:S04]  /*0360*/  F2FP.F16.F32.PACK_AB R0, RZ, R0 ;  /* 0x00000000ff00723e */ /* 0x000fc800000000ff */
[----:B------:R-:W-:Y:S01]  /*0370*/  PRMT R17, R0, 0x7610, R17 ;  /* 0x0000761000117816 */ /* 0x000fe20000000011 */
[----:B------:R-:W-:Y:S06]  /*0380*/  BRA `(.L_x_1340) ;  /* 0x0000000c007c7947 */ /* 0x000fec0003800000 */
.L_x_1341:
[----:B------:R-:W2:Y:S02]  /*0390*/  LDG.E.U16 R4, desc[UR36][R4.64] ;  /* 0x0000002404047981 */ /* 0x000ea4000c1e1500 */
[----:B--2---:R-:W0:Y:S02]  /*03a0*/  I2F.S16 R0, R4 ;  /* 0x0000000400007306 */ /* 0x004e240000101400 */
[----:B0-----:R-:W-:-:S04]  /*03b0*/  F2FP.F16.F32.PACK_AB R0, RZ, R0 ;  /* 0x00000000ff00723e */ /* 0x001fc800000000ff */
[----:B------:R-:W-:Y:S01]  /*03c0*/  PRMT R17, R0, 0x7610, R17 ;  /* 0x0000761000117816 */ /* 0x000fe20000000011 */
[----:B------:R-:W-:Y:S06]  /*03d0*/  BRA `(.L_x_1340) ;  /* 0x0000000c00687947 */ /* 0x000fec0003800000 */
.L_x_1336:
        /* <DEDUP_REMOVED lines=9> */
.L_x_1344:
[----:B------:R1:W5:Y:S01]  /*0470*/  LDG.E.U16 R17, desc[UR36][R4.64] ;  /* 0x0000002404117981 */ /* 0x000362000c1e1500 */
[----:B------:R-:W-:Y:S05]  /*0480*/  BRA `(.L_x_1340) ;  /* 0x0000000c003c7947 */ /* 0x000fea0003800000 */
.L_x_1343:
        /* <DEDUP_REMOVED lines=9> */
.L_x_1346:
[----:B------:R0:W5:Y:S01]  /*0520*/  LDG.E.U16 R17, desc[UR36][R4.64] ;  /* 0x0000002404117981 */ /* 0x000162000c1e1500 */
[----:B------:R-:W-:Y:S05]  /*0530*/  BRA `(.L_x_1340) ;  /* 0x0000000c00107947 */ /* 0x000fea0003800000 */
.L_x_1345:
        /* <DEDUP_REMOVED lines=9> */
.L_x_1335:
        /* <DEDUP_REMOVED lines=14> */
.L_x_1349:
        /* <DEDUP_REMOVED lines=9> */
.L_x_1348:
        /* <DEDUP_REMOVED lines=28> */
.L_x_1351:
        /* <DEDUP_REMOVED lines=12> */
[----:B------:R-:W-:-:S04]  /*09c0*/  F2FP.F16.F32.PACK_AB R0, RZ, R0 ;  /* 0x00000000ff00723e */ /* 0x000fc800000000ff */
[----:B------:R-:W-:Y:S01]  /*09d0*/  PRMT R17, R0, 0x7610, R17 ;  /* 0x0000761000117816 */ /* 0x000fe20000000011 */
[----:B------:R-:W-:Y:S06]  /*09e0*/  BRA `(.L_x_1340) ;  /* 0x0000000400e47947 */ /* 0x000fec0003800000 */
.L_x_1350:
[----:B------:R-:W2:Y:S02]  /*09f0*/  LDG.E.U16 R0, desc[UR36][R4.64] ;  /* 0x0000002404007981 */ /* 0x000ea4000c1e1500 */
[----:B--2---:R-:W-:-:S05]  /*0a00*/  IMAD.U32 R0, R0, 0x10000, RZ ;  /* 0x0001000000007824 */ /* 0x004fca00078e00ff */
[----:B------:R-:W-:-:S04]  /*0a10*/  F2FP.F16.F32.PACK_AB R0, RZ, R0 ;  /* 0x00000000ff00723e */ /* 0x000fc800000000ff */
[----:B------:R-:W-:Y:S01]  /*0a20*/  PRMT R17, R0, 0x7610, R17 ;  /* 0x0000761000117816 */ /* 0x000fe20000000011 */
[----:B------:R-:W-:Y:S06]  /*0a30*/  BRA `(.L_x_1340) ;  /* 0x0000000400d07947 */ /* 0x000fec0003800000 */
.L_x_1347:
        /* <DEDUP_REMOVED lines=13> */
.L_x_1354:
        /* <DEDUP_REMOVED lines=21> */
.L_x_1358:
[----:B------:R-:W-:Y:S05]  /*0c60*/  BSYNC B1 ;  /* 0x0000000000017941 */ /* 0x000fea0003800000 */
.L_x_1357:
[----:B------:R-:W-:Y:S01]  /*0c70*/  LEA R5, R0, 0x3b800000, 0x17 ;  /* 0x3b80000000057811 */ /* 0x000fe200078eb8ff */
[----:B------:R-:W-:-:S05]  /*0c80*/  IMAD.SHL.U32 R0, R3, 0x100000, RZ ;  /* 0x0010000003007824 */ /* 0x000fca00078e00ff */
[----:B------:R-:W-:-:S07]  /*0c90*/  LOP3.LUT R0, R5, R0, R6, 0xfe, !PT ;  /* 0x0000000005007212 */ /* 0x000fce00078efe06 */
.L_x_1356:
[----:B------:R-:W-:Y:S05]  /*0ca0*/  BSYNC B0 ;  /* 0x0000000000007941 */ /* 0x000fea0003800000 */
.L_x_1355:
[----:B------:R-:W-:-:S04]  /*0cb0*/  F2FP.F16.F32.PACK_AB R0, RZ, R0 ;  /* 0x00000000ff00723e */ /* 0x000fc800000000ff */
[----:B------:R-:W-:Y:S01]  /*0cc0*/  PRMT R17, R0, 0x7610, R17 ;  /* 0x0000761000117816 */ /* 0x000fe20000000011 */
[----:B------:R-:W-:Y:S06]  /*0cd0*/  BRA `(.L_x_1340) ;  /* 0x0000000400287947 */ /* 0x000fec0003800000 */
.L_x_1353:
        /* <DEDUP_REMOVED lines=21> */
.L_x_1362:
[----:B------:R-:W-:Y:S05]  /*0e30*/  BSYNC B1 ;  /* 0x0000000000017941 */ /* 0x000fea0003800000 */
.L_x_1361:
[----:B------:R-:W-:Y:S01]  /*0e40*/  LEA R5, R0, 0x37800000, 0x17 ;  /* 0x3780000000057811 */ /* 0x000fe200078eb8ff */
[----:B------:R-:W-:-:S05]  /*0e50*/  IMAD.SHL.U32 R0, R3, 0x200000, RZ ;  /* 0x0020000003007824 */ /* 0x000fca00078e00ff */
[----:B------:R-:W-:-:S07]  /*0e60*/  LOP3.LUT R0, R5, R0, R6, 0xfe, !PT ;  /* 0x0000000005007212 */ /* 0x000fce00078efe06 */
.L_x_1360:
[----:B------:R-:W-:Y:S05]  /*0e70*/  BSYNC B0 ;  /* 0x0000000000007941 */ /* 0x000fea0003800000 */
.L_x_1359:
[----:B------:R-:W-:-:S04]  /*0e80*/  F2FP.F16.F32.PACK_AB R0, RZ, R0 ;  /* 0x00000000ff00723e */ /* 0x000fc800000000ff */
[----:B------:R-:W-:Y:S01]  /*0e90*/  PRMT R17, R0, 0x7610, R17 ;  /* 0x0000761000117816 */ /* 0x000fe20000000011 */
[----:B------:R-:W-:Y:S06]  /*0ea0*/  BRA `(.L_x_1340) ;  /* 0x0000000000b47947 */ /* 0x000fec0003800000 */
.L_x_1352:
        /* <DEDUP_REMOVED lines=14> */
.L_x_1366:
[----:B------:R-:W-:Y:S05]  /*0f90*/  BSYNC B0 ;  /* 0x0000000000007941 */ /* 0x000fea0003800000 */
.L_x_1365:
[----:B------:R-:W-:-:S04]  /*0fa0*/  F2FP.F16.F32.PACK_AB R0, RZ, R0 ;  /* 0x00000000ff00723e */ /* 0x000fc800000000ff */
[----:B------:R-:W-:Y:S01]  /*0fb0*/  PRMT R17, R0, 0x7610, R17 ;  /* 0x0000761000117816 */ /* 0x000fe20000000011 */
[----:B------:R-:W-:Y:S06]  /*0fc0*/  BRA `(.L_x_1340) ;  /* 0x00000000006c7947 */ /* 0x000fec0003800000 */
.L_x_1339:
        /* <DEDUP_REMOVED lines=16> */
.L_x_1367:
[----:B------:R-:W-:Y:S01]  /*10d0*/  PRMT R17, RZ, 0x7610, R17 ;  /* 0x00007610ff117816 */ /* 0x000fe20000000011 */
[----:B------:R-:W-:Y:S06]  /*10e0*/  BRA `(.L_x_1340) ;  /* 0x0000000000247947 */ /* 0x000fec0003800000 */
.L_x_1364:
[----:B------:R-:W2:Y:S02]  /*10f0*/  LDG.E.64 R4, desc[UR36][R4.64] ;  /* 0x0000002404047981 */ /* 0x000ea4000c1e1b00 */
[----:B--2---:R-:W0:Y:S02]  /*1100*/  I2F.U64 R0, R4 ;  /* 0x0000000400007312 */ /* 0x004e240000301000 */
[----:B0-----:R-:W-:-:S04]  /*1110*/  F2FP.F16.F32.PACK_AB R0, RZ, R0 ;  /* 0x00000000ff00723e */ /* 0x001fc800000000ff */
[----:B------:R-:W-:Y:S01]  /*1120*/  PRMT R17, R0, 0x7610, R17 ;  /* 0x0000761000117816 */ /* 0x000fe20000000011 */
[----:B------:R-:W-:Y:S06]  /*1130*/  BRA `(.L_x_1340) ;  /* 0x0000000000107947 */ /* 0x000fec0003800000 */
.L_x_1363:
[----:B------:R-:W2:Y:S02]  /*1140*/  LDG.E R4, desc[UR36][R4.64] ;  /* 0x0000002404047981 */ /* 0x000ea4000c1e1900 */
[----:B--2---:R-:W-:-:S04]  /*1150*/  I2FP.F32.U32 R0, R4 ;  /* 0x0000000400007245 */ /* 0x004fc80000201000 */
[----:B------:R-:W-:-:S04]  /*1160*/  F2FP.F16.F32.PACK_AB R0, RZ, R0 ;  /* 0x00000000ff00723e */ /* 0x000fc800000000ff */
[----:B------:R-:W-:-:S07]  /*1170*/  PRMT R17, R0, 0x7610, R17 ;  /* 0x0000761000117816 */ /* 0x000fce0000000011 */
.L_x_1340:
[----:B01----:R-:W0:Y:S01]  /*1180*/  LDC.64 R4, c[0x0][0x228] ;  /* 0x00008a00ff047b82 */ /* 0x003e220000000a00 */
        /* <DEDUP_REMOVED lines=20> */
.L_x_1371:
[----:B------:R-:W2:Y:S02]  /*12d0*/  LDG.E.U8 R4, desc[UR36][R4.64] ;  /* 0x0000002404047981 */ /* 0x000ea4000c1e1100 */
[----:B--2---:R-:W-:-:S04]  /*12e0*/  I2FP.F32.U32 R0, R4 ;  /* 0x0000000400007245 */ /* 0x004fc80000201000 */
[----:B------:R-:W-:-:S04]  /*12f0*/  F2FP.F16.F32.PACK_AB R0, RZ, R0 ;  /* 0x00000000ff00723e */ /* 0x000fc800000000ff */
[----:B------:R-:W-:Y:S01]  /*1300*/  PRMT R18, R0, 0x7610, R18 ;  /* 0x0000761000127816 */ /* 0x000fe20000000012 */
[----:B------:R-:W-:Y:S06]  /*1310*/  BRA `(.L_x_1373) ;  /* 0x0000000c00bc7947 */ /* 0x000fec0003800000 */
.L_x_1370:
        /* <DEDUP_REMOVED lines=11> */
.L_x_1375:
[----:B------:R-:W2:Y:S02]  /*13d0*/  LDG.E R4, desc[UR36][R4.64] ;  /* 0x0000002404047981 */ /* 0x000ea4000c1e1900 */
[----:B--2---:R-:W-:-:S04]  /*13e0*/  I2FP.F32.S32 R0, R4 ;  /* 0x0000000400007245 */ /* 0x004fc80000201400 */
[----:B------:R-:W-:-:S04]  /*13f0*/  F2FP.F16.F32.PACK_AB R0, RZ, R0 ;  /* 0x00000000ff00723e */ /* 0x000fc800000000ff */
[----:B------:R-:W-:Y:S01]  /*1400*/  PRMT R18, R0, 0x7610, R18 ;  /* 0x0000761000127816 */ /* 0x000fe20000000012 */
[----:B------:R-:W-:Y:S06]  /*1410*/  BRA `(.L_x_1373) ;  /* 0x0000000c007c7947 */ /* 0x000fec0003800000 */
.L_x_1374:
[----:B------:R-:W2:Y:S02]  /*1420*/  LDG.E.U16 R4, desc[UR36][R4.64] ;  /* 0x0000002404047981 */ /* 0x000ea4000c1e1500 */
[----:B--2---:R-:W0:Y:S02]  /*1430*/  I2F.S16 R0, R4 ;  /* 0x0000000400007306 */ /* 0x004e240000101400 */
[----:B0-----:R-:W-:-:S04]  /*1440*/  F2FP.F16.F32.PACK_AB R0, RZ, R0 ;  /* 0x00000000ff00723e */ /* 0x001fc800000000ff */
[----:B------:R-:W-:Y:S01]  /*1450*/  PRMT R18, R0, 0x7610, R18 ;  /* 0x0000761000127816 */ /* 0x000fe20000000012 */
[----:B------:R-:W-:Y:S06]  /*1460*/  BRA `(.L_x_1373) ;  /* 0x0000000c00687947 */ /* 0x000fec0003800000 */
.L_x_1369:
        /* <DEDUP_REMOVED lines=9> */
.L_x_1377:
[----:B------:R1:W5:Y:S01]  /*1500*/  LDG.E.U16 R18, desc[UR36][R4.64] ;  /* 0x0000002404127981 */ /* 0x000362000c1e1500 */
[----:B------:R-:W-:Y:S05]  /*1510*/  BRA `(.L_x_1373) ;  /* 0x0000000c003c7947 */ /* 0x000fea0003800000 */
.L_x_1376:
        /* <DEDUP_REMOVED lines=9> */
.L_x_1379:
[----:B------:R0:W5:Y:S01]  /*15b0*/  LDG.E.U16 R18, desc[UR36][R4.64] ;  /* 0x0000002404127981 */ /* 0x000162000c1e1500 */
[----:B------:R-:W-:Y:S05]  /*15c0*/  BRA `(.L_x_1373) ;  /* 0x0000000c00107947 */ /* 0x000fea0003800000 */
.L_x_1378:
        /* <DEDUP_REMOVED lines=9> */
.L_x_1368:
        /* <DEDUP_REMOVED lines=14> */
.L_x_1382:
        /* <DEDUP_REMOVED lines=9> */
.L_x_1381:
        /* <DEDUP_REMOVED lines=28> */
.L_x_1384:
        /* <DEDUP_REMOVED lines=15> */
.L_x_1383:
[----:B------:R-:W2:Y:S02]  /*1a80*/  LDG.E.U16 R0, desc[UR36][R4.64] ;  /* 0x0000002404007981 */ /* 0x000ea4000c1e1500 */
[----:B--2---:R-:W-:-:S05]  /*1a90*/  IMAD.U32 R0, R0, 0x10000, RZ ;  /* 0x0001000000007824 */ /* 0x004fca00078e00ff */
[----:B------:R-:W-:-:S04]  /*1aa0*/  F2FP.F16.F32.PACK_AB R0, RZ, R0 ;  /* 0x00000000ff00723e */ /* 0x000fc800000000ff */
[----:B------:R-:W-:Y:S01]  /*1ab0*/  PRMT R18, R0, 0x7610, R18 ;  /* 0x0000761000127816 */ /* 0x000fe20000000012 */
[----:B------:R-:W-:Y:S06]  /*1ac0*/  BRA `(.L_x_1373) ;  /* 0x0000000400d07947 */ /* 0x000fec0003800000 */
.L_x_1380:
        /* <DEDUP_REMOVED lines=13> */
.L_x_1387:
        /* <DEDUP_REMOVED lines=21> */
.L_x_1391:
[----:B------:R-:W-:Y:S05]  /*1cf0*/  BSYNC B1 ;  /* 0x0000000000017941 */ /* 0x000fea0003800000 */
.L_x_1390:
[----:B------:R-:W-:Y:S01]  /*1d00*/  LEA R5, R0, 0x3b800000, 0x17 ;  /* 0x3b80000000057811 */ /* 0x000fe200078eb8ff */
[----:B------:R-:W-:-:S05]  /*1d10*/  IMAD.SHL.U32 R0, R3, 0x100000, RZ ;  /* 0x0010000003007824 */ /* 0x000fca00078e00ff */
[----:B------:R-:W-:-:S07]  /*1d20*/  LOP3.LUT R0, R5, R0, R6, 0xfe, !PT ;  /* 0x0000000005007212 */ /* 0x000fce00078efe06 */
.L_x_1389:
[----:B------:R-:W-:Y:S05]  /*1d30*/  BSYNC B0 ;  /* 0x0000000000007941 */ /* 0x000fea0003800000 */
.L_x_1388:
[----:B------:R-:W-:-:S04]  /*1d40*/  F2FP.F16.F32.PACK_AB R0, RZ, R0 ;  /* 0x00000000ff00723e */ /* 0x000fc800000000ff */
[----:B------:R-:W-:Y:S01]  /*1d50*/  PRMT R18, R0, 0x7610, R18 ;  /* 0x0000761000127816 */ /* 0x000fe20000000012 */
[----:B------:R-:W-:Y:S06]  /*1d60*/  BRA `(.L_x_1373) ;  /* 0x0000000400287947 */ /* 0x000fec0003800000 */
.L_x_1386:
        /* <DEDUP_REMOVED lines=21> */
.L_x_1395:
[----:B------:R-:W-:Y:S05]  /*1ec0*/  BSYNC B1 ;  /* 0x0000000000017941 */ /* 0x000fea0003800000 */
.L_x_1394:
[----:B------:R-:W-:Y:S01]  /*1ed0*/  LEA R5, R0, 0x37800000, 0x17 ;  /* 0x3780000000057811 */ /* 0x000fe200078eb8ff */
[----:B------:R-:W-:-:S05]  /*1ee0*/  IMAD.SHL.U32 R0, R3, 0x200000, RZ ;  /* 0x0020000003007824 */ /* 0x000fca00078e00ff */
[----:B------:R-:W-:-:S07]  /*1ef0*/  LOP3.LUT R0, R5, R0, R6, 0xfe, !PT ;  /* 0x0000000005007212 */ /* 0x000fce00078efe06 */
.L_x_1393:
[----:B------:R-:W-:Y:S05]  /*1f00*/  BSYNC B0 ;  /* 0x0000000000007941 */ /* 0x000fea0003800000 */
.L_x_1392:
[----:B------:R-:W-:-:S04]  /*1f10*/  F2FP.F16.F32.PACK_AB R0, RZ, R0 ;  /* 0x00000000ff00723e */ /* 0x000fc800000000ff */
[----:B------:R-:W-:Y:S01]  /*1f20*/  PRMT R18, R0, 0x7610, R18 ;  /* 0x0000761000127816 */ /* 0x000fe20000000012 */
[----:B------:R-:W-:Y:S06]  /*1f30*/  BRA `(.L_x_1373) ;  /* 0x0000000000b47947 */ /* 0x000fec0003800000 */
.L_x_1385:
        /* <DEDUP_REMOVED lines=14> */
.L_x_1399:
[----:B------:R-:W-:Y:S05]  /*2020*/  BSYNC B0 ;  /* 0x0000000000007941 */ /* 0x000fea0003800000 */
.L_x_1398:
[----:B------:R-:W-:-:S04]  /*2030*/  F2FP.F16.F32.PACK_AB R0, RZ, R0 ;  /* 0x00000000ff00723e */ /* 0x000fc800000000ff */
[----:B------:R-:W-:Y:S01]  /*2040*/  PRMT R18, R0, 0x7610, R18 ;  /* 0x0000761000127816 */ /* 0x000fe20000000012 */
[----:B------:R-:W-:Y:S06]  /*2050*/  BRA `(.L_x_1373) ;  /* 0x00000000006c7947 */ /* 0x000fec0003800000 */
.L_x_1372:
        /* <DEDUP_REMOVED lines=16> */
.L_x_1400:
[----:B------:R-:W-:Y:S01]  /*2160*/  PRMT R18, RZ, 0x7610, R18 ;  /* 0x00007610ff127816 */ /* 0x000fe20000000012 */
[----:B------:R-:W-:Y:S06]  /*2170*/  BRA `(.L_x_1373) ;  /* 0x0000000000247947 */ /* 0x000fec0003800000 */
.L_x_1397:
[----:B------:R-:W2:Y:S02]  /*2180*/  LDG.E.64 R4, desc[UR36][R4.64] ;  /* 0x0000002404047981 */ /* 0x000ea4000c1e1b00 */
[----:B--2---:R-:W0:Y:S02]  /*2190*/  I2F.U64 R0, R4 ;  /* 0x0000000400007312 */ /* 0x004e240000301000 */
[----:B0-----:R-:W-:-:S04]  /*21a0*/  F2FP.F16.F32.PACK_AB R0, RZ, R0 ;  /* 0x00000000ff00723e */ /* 0x001fc800000000ff */
[----:B------:R-:W-:Y:S01]  /*21b0*/  PRMT R18, R0, 0x7610, R18 ;  /* 0x0000761000127816 */ /* 0x000fe20000000012 */
[----:B------:R-:W-:Y:S06]  /*21c0*/  BRA `(.L_x_1373) ;  /* 0x0000000000107947 */ /* 0x000fec0003800000 */
.L_x_1396:
[----:B------:R-:W2:Y:S02]  /*21d0*/  LDG.E R4, desc[UR36][R4.64] ;  /* 0x0000002404047981 */ /* 0x000ea4000c1e1900 */
[----:B--2---:R-:W-:-:S04]  /*21e0*/  I2FP.F32.U32 R0, R4 ;  /* 0x0000000400007245 */ /* 0x004fc80000201000 */
[----:B------:R-:W-:-:S04]  /*21f0*/  F2FP.F16.F32.PACK_AB R0, RZ, R0 ;  /* 0x00000000ff00723e */ /* 0x000fc800000000ff */
[----:B------:R-:W-:-:S07]  /*2200*/  PRMT R18, R0, 0x7610, R18 ;  /* 0x0000761000127816 */ /* 0x000fce0000000012 */
.L_x_1373:
[----:B------:R-:W-:-:S07]  /*2210*/  VIADD R27, R27, 0x80 ;  /* 0x000000801b1b7836 */ /* 0x000fce0000000000 */
.L_x_1334:
[----:B------:R-:W-:Y:S05]  /*2220*/  BSYNC B6 ;  /* 0x0000000000067941 */ /* 0x000fea0003800000 */
.L_x_1333:
[----:B------:R-:W-:Y:S01]  /*2230*/  ISETP.GE.AND P0, PT, R27, R28, PT ;  /* 0x0000001c1b00720c */ /* 0x000fe20003f06270 */
[----:B------:R-:W-:Y:S01]  /*2240*/  BSSY B6, `(.L_x_1401) ;  /* 0x0000218000067945 */ /* 0x000fe20003800000 */
[----:B------:R-:W-:-:S11]  /*2250*/  PRMT R19, RZ, 0x7610, R19 ;  /* 0x00007610ff137816 */ /* 0x000fd60000000013 */
[----:B------:R-:W-:Y:S05]  /*2260*/  @P0 BRA `(.L_x_1402) ;  /* 0x0000002000540947 */ /* 0x000fea0003800000 */
[----:B01----:R-:W0:Y:S01]  /*2270*/  LDC.64 R4, c[0x0][0x220] ;  /* 0x00008800ff047b82 */ /* 0x003e220000000a00 */
        /* <DEDUP_REMOVED lines=21> */
.L_x_1406:
[----:B------:R-:W2:Y:S02]  /*23d0*/  LDG.E.U8 R4, desc[UR36][R4.64] ;  /* 0x0000002404047981 */ /* 0x000ea4000c1e1100 */
[----:B--2---:R-:W-:-:S04]  /*23e0*/  I2FP.F32.U32 R0, R4 ;  /* 0x0000000400007245 */ /* 0x004fc80000201000 */
[----:B------:R-:W-:-:S04]  /*23f0*/  F2FP.F16.F32.PACK_AB R0, RZ, R0 ;  /* 0x00000000ff00723e */ /* 0x000fc800000000ff */
[----:B------:R-:W-:Y:S01]  /*2400*/  PRMT R16, R0, 0x7610, R16 ;  /* 0x0000761000107816 */ /* 0x000fe20000000010 */
[----:B------:R-:W-:Y:S06]  /*2410*/  BRA `(.L_x_1408) ;  /* 0x0000000c00c07947 */ /* 0x000fec0003800000 */
.L_x_1405:
        /* <DEDUP_REMOVED lines=11> */
.L_x_1410:
[----:B------:R-:W2:Y:S02]  /*24d0*/  LDG.E R4, desc[UR36][R4.64] ;  /* 0x0000002404047981 */ /* 0x000ea4000c1e1900 */
[----:B--2---:R-:W-:-:S04]  /*24e0*/  I2FP.F32.S32 R0, R4 ;  /* 0x0000000400007245 */ /* 0x004fc80000201400 */
[----:B------:R-:W-:-:S04]  /*24f0*/  F2FP.F16.F32.PACK_AB R0, RZ, R0 ;  /* 0x00000000ff00723e */ /* 0x000fc800000000ff */
[----:B------:R-:W-:Y:S01]  /*2500*/  PRMT R16, R0, 0x7610, R16 ;  /* 0x0000761000107816 */ /* 0x000fe20000000010 */
[----:B------:R-:W-:Y:S06]  /*2510*/  BRA `(.L_x_1408) ;  /* 0x0000000c00807947 */ /* 0x000fec0003800000 */
.L_x_1409:
[----:B------:R-:W2:Y:S02]  /*2520*/  LDG.E.U16 R4, desc[UR36][R4.64] ;  /* 0x0000002404047981 */ /* 0x000ea4000c1e1500 */
[----:B--2---:R-:W0:Y:S02]  /*2530*/  I2F.S16 R0, R4 ;  /* 0x0000000400007306 */ /* 0x004e240000101400 */
[----:B0-----:R-:W-:-:S04]  /*2540*/  F2FP.F16.F32.PACK_AB R0, RZ, R0 ;  /* 0x00000000ff00723e */ /* 0x001fc800000000ff */
[----:B------:R-:W-:Y:S01]  /*2550*/  PRMT R16, R0, 0x7610, R16 ;  /* 0x0000761000107816 */ /* 0x000fe20000000010 */
[----:B------:R-:W-:Y:S06]  /*2560*/  BRA `(.L_x_1408) ;  /* 0x0000000c006c7947 */ /* 0x000fec0003800000 */
.L_x_1404:
        /* <DEDUP_REMOVED lines=9> */
.L_x_1412:
[----:B------:R1:W5:Y:S01]  /*2600*/  LDG.E.U16 R16, desc[UR36][R4.64] ;  /* 0x0000002404107981 */ /* 0x000362000c1e1500 */
[----:B------:R-:W-:Y:S05]  /*2610*/  BRA `(.L_x_1408) ;  /* 0x0000000c00407947 */ /* 0x000fea0003800000 */
.L_x_1411:
        /* <DEDUP_REMOVED lines=9> */
.L_x_1414:
[----:B------:R0:W5:Y:S01]  /*26b0*/  LDG.E.U16 R16, desc[UR36][R4.64] ;  /* 0x0000002404107981 */ /* 0x000162000c1e1500 */
[----:B------:R-:W-:Y:S05]  /*26c0*/  BRA `(.L_x_1408) ;  /* 0x0000000c00147947 */ /* 0x000fea0003800000 */
.L_x_1413:
        /* <DEDUP_REMOVED lines=9> */
.L_x_1403:
        /* <DEDUP_REMOVED lines=14> */
.L_x_1417:
        /* <DEDUP_REMOVED lines=9> */
.L_x_1416:
        /* <DEDUP_REMOVED lines=28> */
.L_x_1419:
        /* <DEDUP_REMOVED lines=16> */
.L_x_1418:
[----:B------:R-:W2:Y:S02]  /*2b90*/  LDG.E.U16 R0, desc[UR36][R4.64] ;  /* 0x0000002404007981 */ /* 0x000ea4000c1e1500 */
[----:B--2---:R-:W-:-:S05]  /*2ba0*/  IMAD.U32 R0, R0, 0x10000, RZ ;  /* 0x0001000000007824 */ /* 0x004fca00078e00ff */
[----:B------:R-:W-:-:S04]  /*2bb0*/  F2FP.F16.F32.PACK_AB R0, RZ, R0 ;  /* 0x00000000ff00723e */ /* 0x000fc800000000ff */
[----:B------:R-:W-:Y:S01]  /*2bc0*/  PRMT R16, R0, 0x7610, R16 ;  /* 0x0000761000107816 */ /* 0x000fe20000000010 */
[----:B------:R-:W-:Y:S06]  /*2bd0*/  BRA `(.L_x_1408) ;  /* 0x0000000400d07947 */ /* 0x000fec0003800000 */
.L_x_1415:
        /* <DEDUP_REMOVED lines=13> */
.L_x_1422:
        /* <DEDUP_REMOVED lines=21> */
.L_x_1426:
[----:B------:R-:W-:Y:S05]  /*2e00*/  BSYNC B1 ;  /* 0x0000000000017941 */ /* 0x000fea0003800000 */
.L_x_1425:
[----:B------:R-:W-:Y:S01]  /*2e10*/  LEA R5, R0, 0x3b800000, 0x17 ;  /* 0x3b80000000057811 */ /* 0x000fe200078eb8ff */
[----:B------:R-:W-:-:S05]  /*2e20*/  IMAD.SHL.U32 R0, R3, 0x100000, RZ ;  /* 0x0010000003007824 */ /* 0x000fca00078e00ff */
[----:B------:R-:W-:-:S07]  /*2e30*/  LOP3.LUT R0, R5, R0, R6, 0xfe, !PT ;  /* 0x0000000005007212 */ /* 0x000fce00078efe06 */
.L_x_1424:
[----:B------:R-:W-:Y:S05]  /*2e40*/  BSYNC B0 ;  /* 0x0000000000007941 */ /* 0x000fea0003800000 */
.L_x_1423:
[----:B------:R-:W-:-:S04]  /*2e50*/  F2FP.F16.F32.PACK_AB R0, RZ, R0 ;  /* 0x00000000ff00723e */ /* 0x000fc800000000ff */
[----:B------:R-:W-:Y:S01]  /*2e60*/  PRMT R16, R0, 0x7610, R16 ;  /* 0x0000761000107816 */ /* 0x000fe20000000010 */
[----:B------:R-:W-:Y:S06]  /*2e70*/  BRA `(.L_x_1408) ;  /* 0x0000000400287947 */ /* 0x000fec0003800000 */
.L_x_1421:
        /* <DEDUP_REMOVED lines=21> */
.L_x_1430:
[----:B------:R-:W-:Y:S05]  /*2fd0*/  BSYNC B1 ;  /* 0x0000000000017941 */ /* 0x000fea0003800000 */
.L_x_1429:
[----:B------:R-:W-:Y:S01]  /*2fe0*/  LEA R5, R0, 0x37800000, 0x17 ;  /* 0x3780000000057811 */ /* 0x000fe200078eb8ff */
[----:B------:R-:W-:-:S05]  /*2ff0*/  IMAD.SHL.U32 R0, R3, 0x200000, RZ ;  /* 0x0020000003007824 */ /* 0x000fca00078e00ff */
[----:B------:R-:W-:-:S07]  /*3000*/  LOP3.LUT R0, R5, R0, R6, 0xfe, !PT ;  /* 0x0000000005007212 */ /* 0x000fce00078efe06 */
.L_x_1428:
[----:B------:R-:W-:Y:S05]  /*3010*/  BSYNC B0 ;  /* 0x0000000000007941 */ /* 0x000fea0003800000 */
.L_x_1427:
[----:B------:R-:W-:-:S04]  /*3020*/  F2FP.F16.F32.PACK_AB R0, RZ, R0 ;  /* 0x00000000ff00723e */ /* 0x000fc800000000ff */
[----:B------:R-:W-:Y:S01]  /*3030*/  PRMT R16, R0, 0x7610, R16 ;  /* 0x0000761000107816 */ /* 0x000fe20000000010 */
[----:B------:R-:W-:Y:S06]  /*3040*/  BRA `(.L_x_1408) ;  /* 0x0000000000b47947 */ /* 0x000fec0003800000 */
.L_x_1420:
        /* <DEDUP_REMOVED lines=14> */
.L_x_1434:
[----:B------:R-:W-:Y:S05]  /*3130*/  BSYNC B0 ;  /* 0x0000000000007941 */ /* 0x000fea0003800000 */
.L_x_1433:
[----:B------:R-:W-:-:S04]  /*3140*/  F2FP.F16.F32.PACK_AB R0, RZ, R0 ;  /* 0x00000000ff00723e */ /* 0x000fc800000000ff */
[----:B------:R-:W-:Y:S01]  /*3150*/  PRMT R16, R0, 0x7610, R16 ;  /* 0x0000761000107816 */ /* 0x000fe20000000010 */
[----:B------:R-:W-:Y:S06]  /*3160*/  BRA `(.L_x_1408) ;  /* 0x00000000006c7947 */ /* 0x000fec0003800000 */
.L_x_1407:
        /* <DEDUP_REMOVED lines=16> */
.L_x_1435:
[----:B------:R-:W-:Y:S01]  /*3270*/  PRMT R16, RZ, 0x7610, R16 ;  /* 0x00007610ff107816 */ /* 0x000fe20000000010 */
[----:B------:R-:W-:Y:S06]  /*3280*/  BRA `(.L_x_1408) ;  /* 0x0000000000247947 */ /* 0x000fec0003800000 */
.L_x_1432:
[----:B------:R-:W2:Y:S02]  /*3290*/  LDG.E.64 R4, desc[UR36][R4.64] ;  /* 0x0000002404047981 */ /* 0x000ea4000c1e1b00 */
[----:B--2---:R-:W0:Y:S02]  /*32a0*/  I2F.U64 R0, R4 ;  /* 0x0000000400007312 */ /* 0x004e240000301000 */
[----:B0-----:R-:W-:-:S04]  /*32b0*/  F2FP.F16.F32.PACK_AB R0, RZ, R0 ;  /* 0x00000000ff00723e */ /* 0x001fc800000000ff */
[----:B------:R-:W-:Y:S01]  /*32c0*/  PRMT R16, R0, 0x7610, R16 ;  /* 0x0000761000107816 */ /* 0x000fe20000000010 */
[----:B------:R-:W-:Y:S06]  /*32d0*/  BRA `(.L_x_1408) ;  /* 0x0000000000107947 */ /* 0x000fec0003800000 */
.L_x_1431:
[----:B------:R-:W2:Y:S02]  /*32e0*/  LDG.E R4, desc[UR36][R4.64] ;  /* 0x0000002404047981 */ /* 0x000ea4000c1e1900 */
[----:B--2---:R-:W-:-:S04]  /*32f0*/  I2FP.F32.U32 R0, R4 ;  /* 0x0000000400007245 */ /* 0x004fc80000201000 */
[----:B------:R-:W-:-:S04]  /*3300*/  F2FP.F16.F32.PACK_AB R0, RZ, R0 ;  /* 0x00000000ff00723e */ /* 0x000fc800000000ff */
[----:B------:R-:W-:-:S07]  /*3310*/  PRMT R16, R0, 0x7610, R16 ;  /* 0x0000761000107816 */ /* 0x000fce0000000010 */
.L_x_1408:
        /* <DEDUP_REMOVED lines=21> */
.L_x_1439:
[----:B------:R-:W2:Y:S02]  /*3470*/  LDG.E.U8 R4, desc[UR36][R4.64] ;  /* 0x0000002404047981 */ /* 0x000ea4000c1e1100 */
[----:B--2---:R-:W-:-:S04]  /*3480*/  I2FP.F32.U32 R0, R4 ;  /* 0x0000000400007245 */ /* 0x004fc80000201000 */
[----:B------:R-:W-:-:S04]  /*3490*/  F2FP.F16.F32.PACK_AB R0, RZ, R0 ;  /* 0x00000000ff00723e */ /* 0x000fc800000000ff */
[----:B------:R-:W-:Y:S01]  /*34a0*/  PRMT R19, R0, 0x7610, R19 ;  /* 0x0000761000137816 */ /* 0x000fe20000000013 */
[----:B------:R-:W-:Y:S06]  /*34b0*/  BRA `(.L_x_1441) ;  /* 0x0000000c00bc7947 */ /* 0x000fec0003800000 */
.L_x_1438:
        /* <DEDUP_REMOVED lines=11> */
.L_x_1443:
[----:B------:R-:W2:Y:S02]  /*3570*/  LDG.E R4, desc[UR36][R4.64] ;  /* 0x0000002404047981 */ /* 0x000ea4000c1e1900 */
[----:B--2---:R-:W-:-:S04]  /*3580*/  I2FP.F32.S32 R0, R4 ;  /* 0x0000000400007245 */ /* 0x004fc80000201400 */
[----:B------:R-:W-:-:S04]  /*3590*/  F2FP.F16.F32.PACK_AB R0, RZ, R0 ;  /* 0x00000000ff00723e */ /* 0x000fc800000000ff */
[----:B------:R-:W-:Y:S01]  /*35a0*/  PRMT R19, R0, 0x7610, R19 ;  /* 0x0000761000137816 */ /* 0x000fe20000000013 */
[----:B------:R-:W-:Y:S06]  /*35b0*/  BRA `(.L_x_1441) ;  /* 0x0000000c007c7947 */ /* 0x000fec0003800000 */
.L_x_1442:
[----:B------:R-:W2:Y:S02]  /*35c0*/  LDG.E.U16 R4, desc[UR36][R4.64] ;  /* 0x0000002404047981 */ /* 0x000ea4000c1e1500 */
[----:B--2---:R-:W0:Y:S02]  /*35d0*/  I2F.S16 R0, R4 ;  /* 0x0000000400007306 */ /* 0x004e240000101400 */
[----:B0-----:R-:W-:-:S04]  /*35e0*/  F2FP.F16.F32.PACK_AB R0, RZ, R0 ;  /* 0x00000000ff00723e */ /* 0x001fc800000000ff */
[----:B------:R-:W-:Y:S01]  /*35f0*/  PRMT R19, R0, 0x7610, R19 ;  /* 0x0000761000137816 */ /* 0x000fe20000000013 */
[----:B------:R-:W-:Y:S06]  /*3600*/  BRA `(.L_x_1441) ;  /* 0x0000000c00687947 */ /* 0x000fec0003800000 */
.L_x_1437:
        /* <DEDUP_REMOVED lines=9> */
.L_x_1445:
[----:B------:R1:W5:Y:S01]  /*36a0*/  LDG.E.U16 R19, desc[UR36][R4.64] ;  /* 0x0000002404137981 */ /* 0x000362000c1e1500 */
[----:B------:R-:W-:Y:S05]  /*36b0*/  BRA `(.L_x_1441) ;  /* 0x0000000c003c7947 */ /* 0x000fea0003800000 */
.L_x_1444:
        /* <DEDUP_REMOVED lines=9> */
.L_x_1447:
[----:B------:R0:W5:Y:S01]  /*3750*/  LDG.E.U16 R19, desc[UR36][R4.64] ;  /* 0x0000002404137981 */ /* 0x000162000c1e1500 */
[----:B------:R-:W-:Y:S05]  /*3760*/  BRA `(.L_x_1441) ;  /* 0x0000000c00107947 */ /* 0x000fea0003800000 */
.L_x_1446:
        /* <DEDUP_REMOVED lines=9> */
.L_x_1436:
        /* <DEDUP_REMOVED lines=14> */
.L_x_1450:
        /* <DEDUP_REMOVED lines=9> */
.L_x_1449:
        /* <DEDUP_REMOVED lines=28> */
.L_x_1452:
        /* <DEDUP_REMOVED lines=15> */
.L_x_1451:
[----:B------:R-:W2:Y:S02]  /*3c20*/  LDG.E.U16 R0, desc[UR36][R4.64] ;  /* 0x0000002404007981 */ /* 0x000ea4000c1e1500 */
[----:B--2---:R-:W-:-:S05]  /*3c30*/  IMAD.U32 R0, R0, 0x10000, RZ ;  /* 0x0001000000007824 */ /* 0x004fca00078e00ff */
[----:B------:R-:W-:-:S04]  /*3c40*/  F2FP.F16.F32.PACK_AB R0, RZ, R0 ;  /* 0x00000000ff00723e */ /* 0x000fc800000000ff */
[----:B------:R-:W-:Y:S01]  /*3c50*/  PRMT R19, R0, 0x7610, R19 ;  /* 0x0000761000137816 */ /* 0x000fe20000000013 */
[----:B------:R-:W-:Y:S06]  /*3c60*/  BRA `(.L_x_1441) ;  /* 0x0000000400d07947 */ /* 0x000fec0003800000 */
.L_x_1448:
        /* <DEDUP_REMOVED lines=13> */
.L_x_1455:
        /* <DEDUP_REMOVED lines=21> */
.L_x_1459:
[----:B------:R-:W-:Y:S05]  /*3e90*/  BSYNC B1 ;  /* 0x0000000000017941 */ /* 0x000fea0003800000 */
.L_x_1458:
[----:B------:R-:W-:Y:S01]  /*3ea0*/  LEA R5, R0, 0x3b800000, 0x17 ;  /* 0x3b80000000057811 */ /* 0x000fe200078eb8ff */
[----:B------:R-:W-:-:S05]  /*3eb0*/  IMAD.SHL.U32 R0, R3, 0x100000, RZ ;  /* 0x0010000003007824 */ /* 0x000fca00078e00ff */
[----:B------:R-:W-:-:S07]  /*3ec0*/  LOP3.LUT R0, R5, R0, R6, 0xfe, !PT ;  /* 0x0000000005007212 */ /* 0x000fce00078efe06 */
.L_x_1457:
[----:B------:R-:W-:Y:S05]  /*3ed0*/  BSYNC B0 ;  /* 0x0000000000007941 */ /* 0x000fea0003800000 */
.L_x_1456:
[----:B------:R-:W-:-:S04]  /*3ee0*/  F2FP.F16.F32.PACK_AB R0, RZ, R0 ;  /* 0x00000000ff00723e */ /* 0x000fc800000000ff */
[----:B------:R-:W-:Y:S01]  /*3ef0*/  PRMT R19, R0, 0x7610, R19 ;  /* 0x0000761000137816 */ /* 0x000fe20000000013 */
[----:B------:R-:W-:Y:S06]  /*3f00*/  BRA `(.L_x_1441) ;  /* 0x0000000400287947 */ /* 0x000fec0003800000 */
.L_x_1454:
        /* <DEDUP_REMOVED lines=21> */
.L_x_1463:
[----:B------:R-:W-:Y:S05]  /*4060*/  BSYNC B1 ;  /* 0x0000000000017941 */ /* 0x000fea0003800000 */
.L_x_1462:
[----:B------:R-:W-:Y:S01]  /*4070*/  LEA R5, R0, 0x37800000, 0x17 ;  /* 0x3780000000057811 */ /* 0x000fe200078eb8ff */
[----:B------:R-:W-:-:S05]  /*4080*/  IMAD.SHL.U32 R0, R3, 0x200000, RZ ;  /* 0x0020000003007824 */ /* 0x000fca00078e00ff */
[----:B------:R-:W-:-:S07]  /*4090*/  LOP3.LUT R0, R5, R0, R6, 0xfe, !PT ;  /* 0x0000000005007212 */ /* 0x000fce00078efe06 */
.L_x_1461:
[----:B------:R-:W-:Y:S05]  /*40a0*/  BSYNC B0 ;  /* 0x0000000000007941 */ /* 0x000fea0003800000 */
.L_x_1460:
[----:B------:R-:W-:-:S04]  /*40b0*/  F2FP.F16.F32.PACK_AB R0, RZ, R0 ;  /* 0x00000000ff00723e */ /* 0x000fc800000000ff */
[----:B------:R-:W-:Y:S01]  /*40c0*/  PRMT R19, R0, 0x7610, R19 ;  /* 0x0000761000137816 */ /* 0x000fe20000000013 */
[----:B------:R-:W-:Y:S06]  /*40d0*/  BRA `(.L_x_1441) ;  /* 0x0000000000b47947 */ /* 0x000fec0003800000 */
.L_x_1453:
        /* <DEDUP_REMOVED lines=14> */
.L_x_1467:
[----:B------:R-:W-:Y:S05]  /*41c0*/  BSYNC B0 ;  /* 0x0000000000007941 */ /* 0x000fea0003800000 */
.L_x_1466:
[----:B------:R-:W-:-:S04]  /*41d0*/  F2FP.F16.F32.PACK_AB R0, RZ, R0 ;  /* 0x00000000ff00723e */ /* 0x000fc800000000ff */
[----:B------:R-:W-:Y:S01]  /*41e0*/  PRMT R19, R0, 0x7610, R19 ;  /* 0x0000761000137816 */ /* 0x000fe20000000013 */
[----:B------:R-:W-:Y:S06]  /*41f0*/  BRA `(.L_x_1441) ;  /* 0x00000000006c7947 */ /* 0x000fec0003800000 */
.L_x_1440:
        /* <DEDUP_REMOVED lines=16> */
.L_x_1468:
[----:B------:R-:W-:Y:S01]  /*4300*/  PRMT R19, RZ, 0x7610, R19 ;  /* 0x00007610ff137816 */ /* 0x000fe20000000013 */
[----:B------:R-:W-:Y:S06]  /*4310*/  BRA `(.L_x_1441) ;  /* 0x0000000000247947 */ /* 0x000fec0003800000 */
.L_x_1465:
[----:B------:R-:W2:Y:S02]  /*4320*/  LDG.E.64 R4, desc[UR36][R4.64] ;  /* 0x0000002404047981 */ /* 0x000ea4000c1e1b00 */
[----:B--2---:R-:W0:Y:S02]  /*4330*/  I2F.U64 R0, R4 ;  /* 0x0000000400007312 */ /* 0x004e240000301000 */
[----:B0-----:R-:W-:-:S04]  /*4340*/  F2FP.F16.F32.PACK_AB R0, RZ, R0 ;  /* 0x00000000ff00723e */ /* 0x001fc800000000ff */
[----:B------:R-:W-:Y:S01]  /*4350*/  PRMT R19, R0, 0x7610, R19 ;  /* 0x0000761000137816 */ /* 0x000fe20000000013 */
[----:B------:R-:W-:Y:S06]  /*4360*/  BRA `(.L_x_1441) ;  /* 0x0000000000107947 */ /* 0x000fec0003800000 */
.L_x_1464:
[----:B------:R-:W2:Y:S02]  /*4370*/  LDG.E R4, desc[UR36][R4.64] ;  /* 0x0000002404047981 */ /* 0x000ea4000c1e1900 */
[----:B--2---:R-:W-:-:S04]  /*4380*/  I2FP.F32.U32 R0, R4 ;  /* 0x0000000400007245 */ /* 0x004fc80000201000 */
[----:B------:R-:W-:-:S04]  /*4390*/  F2FP.F16.F32.PACK_AB R0, RZ, R0 ;  /* 0x00000000ff00723e */ /* 0x000fc800000000ff */
[----:B------:R-:W-:-:S07]  /*43a0*/  PRMT R19, R0, 0x7610, R19 ;  /* 0x0000761000137816 */ /* 0x000fce0000000013 */
.L_x_1441:
[----:B------:R-:W-:-:S07]  /*43b0*/  VIADD R27, R27, 0x80 ;  /* 0x000000801b1b7836 */ /* 0x000fce0000000000 */
.L_x_1402:
[----:B------:R-:W-:Y:S05]  /*43c0*/  BSYNC B6 ;  /* 0x0000000000067941 */ /* 0x000fea0003800000 */
.L_x_1401:
[----:B------:R-:W-:Y:S01]  /*43d0*/  ISETP.GE.AND P0, PT, R27, R28, PT ;  /* 0x0000001c1b00720c */ /* 0x000fe20003f06270 */
[----:B------:R-:W-:Y:S01]  /*43e0*/  BSSY B6, `(.L_x_1469) ;  /* 0x000021a000067945 */ /* 0x000fe20003800000 */
[----:B------:R-:W-:Y:S02]  /*43f0*/  PRMT R22, RZ, 0x7610, R22 ;  /* 0x00007610ff167816 */ /* 0x000fe40000000016 */
[----:B------:R-:W-:Y:S02]  /*4400*/  PRMT R23, RZ, 0x7610, R23 ;  /* 0x00007610ff177816 */ /* 0x000fe40000000017 */
[----:B------:R-:W-:-:S07]  /*4410*/  PRMT R24, RZ, 0x7610, R24 ;  /* 0x00007610ff187816 */ /* 0x000fce0000000018 */
        /* <DEDUP_REMOVED lines=23> */
.L_x_1474:
[----:B------:R-:W2:Y:S02]  /*4590*/  LDG.E.U8 R4, desc[UR36][R4.64] ;  /* 0x0000002404047981 */ /* 0x000ea4000c1e1100 */
[----:B--2---:R-:W-:-:S04]  /*45a0*/  I2FP.F32.U32 R0, R4 ;  /* 0x0000000400007245 */ /* 0x004fc80000201000 */
[----:B------:R-:W-:-:S04]  /*45b0*/  F2FP.F16.F32.PACK_AB R0, RZ, R0 ;  /* 0x00000000ff00723e */ /* 0x000fc800000000ff */
[----:B------:R-:W-:Y:S01]  /*45c0*/  PRMT R23, R0, 0x7610, R23 ;  /* 0x0000761000177816 */ /* 0x000fe20000000017 */
[----:B------:R-:W-:Y:S06]  /*45d0*/  BRA `(.L_x_1476) ;  /* 0x0000000c00bc7947 */ /* 0x000fec0003800000 */
.L_x_1473:
        /* <DEDUP_REMOVED lines=11> */
.L_x_1478:
[----:B------:R-:W2:Y:S02]  /*4690*/  LDG.E R4, desc[UR36][R4.64] ;  /* 0x0000002404047981 */ /* 0x000ea4000c1e1900 */
[----:B--2---:R-:W-:-:S04]  /*46a0*/  I2FP.F32.S32 R0, R4 ;  /* 0x0000000400007245 */ /* 0x004fc80000201400 */
[----:B------:R-:W-:-:S04]  /*46b0*/  F2FP.F16.F32.PACK_AB R0, RZ, R0 ;  /* 0x00000000ff00723e */ /* 0x000fc800000000ff */
[----:B------:R-:W-:Y:S01]  /*46c0*/  PRMT R23, R0, 0x7610, R23 ;  /* 0x0000761000177816 */ /* 0x000fe20000000017 */
[----:B------:R-:W-:Y:S06]  /*46d0*/  BRA `(.L_x_1476) ;  /* 0x0000000c007c7947 */ /* 0x000fec0003800000 */
.L_x_1477:
[----:B------:R-:W2:Y:S02]  /*46e0*/  LDG.E.U16 R4, desc[UR36][R4.64] ;  /* 0x0000002404047981 */ /* 0x000ea4000c1e1500 */
[----:B--2---:R-:W0:Y:S02]  /*46f0*/  I2F.S16 R0, R4 ;  /* 0x0000000400007306 */ /* 0x004e240000101400 */
[----:B0-----:R-:W-:-:S04]  /*4700*/  F2FP.F16.F32.PACK_AB R0, RZ, R0 ;  /* 0x00000000ff00723e */ /* 0x001fc800000000ff */
[----:B------:R-:W-:Y:S01]  /*4710*/  PRMT R23, R0, 0x7610, R23 ;  /* 0x0000761000177816 */ /* 0x000fe20000000017 */
[----:B------:R-:W-:Y:S06]  /*4720*/  BRA `(.L_x_1476) ;  /* 0x0000000c00687947 */ /* 0x000fec0003800000 */
.L_x_1472:
        /* <DEDUP_REMOVED lines=9> */
.L_x_1480:
[----:B------:R1:W5:Y:S01]  /*47c0*/  LDG.E.U16 R23, desc[UR36][R4.64] ;  /* 0x0000002404177981 */ /* 0x000362000c1e1500 */
[----:B------:R-:W-:Y:S05]  /*47d0*/  BRA `(.L_x_1476) ;  /* 0x0000000c003c7947 */ /* 0x000fea0003800000 */
.L_x_1479:
        /* <DEDUP_REMOVED lines=9> */
.L_x_1482:
[----:B------:R0:W5:Y:S01]  /*4870*/  LDG.E.U16 R23, desc[UR36][R4.64] ;  /* 0x0000002404177981 */ /* 0x000162000c1e1500 */
[----:B------:R-:W-:Y:S05]  /*4880*/  BRA `(.L_x_1476) ;  /* 0x0000000c00107947 */ /* 0x000fea0003800000 */
.L_x_1481:
        /* <DEDUP_REMOVED lines=9> */
.L_x_1471:
        /* <DEDUP_REMOVED lines=14> */
.L_x_1485:
        /* <DEDUP_REMOVED lines=9> */
.L_x_1484:
        /* <DEDUP_REMOVED lines=28> */
.L_x_1487:
        /* <DEDUP_REMOVED lines=15> */
.L_x_1486:
[----:B------:R-:W2:Y:S02]  /*4d40*/  LDG.E.U16 R0, desc[UR36][R4.64] ;  /* 0x0000002404007981 */ /* 0x000ea4000c1e1500 */
[----:B--2---:R-:W-:-:S05]  /*4d50*/  IMAD.U32 R0, R0, 0x10000, RZ ;  /* 0x0001000000007824 */ /* 0x004fca00078e00ff */
[----:B------:R-:W-:-:S04]  /*4d60*/  F2FP.F16.F32.PACK_AB R0, RZ, R0 ;  /* 0x00000000ff00723e */ /* 0x000fc800000000ff */
[----:B------:R-:W-:Y:S01]  /*4d70*/  PRMT R23, R0, 0x7610, R23 ;  /* 0x0000761000177816 */ /* 0x000fe20000000017 */
[----:B------:R-:W-:Y:S06]  /*4d80*/  BRA `(.L_x_1476) ;  /* 0x0000000400d07947 */ /* 0x000fec0003800000 */
.L_x_1483:
        /* <DEDUP_REMOVED lines=13> */
.L_x_1490:
        /* <DEDUP_REMOVED lines=21> */
.L_x_1494:
[----:B------:R-:W-:Y:S05]  /*4fb0*/  BSYNC B1 ;  /* 0x0000000000017941 */ /* 0x000fea0003800000 */
.L_x_1493:
[----:B------:R-:W-:Y:S01]  /*4fc0*/  LEA R5, R0, 0x3b800000, 0x17 ;  /* 0x3b80000000057811 */ /* 0x000fe200078eb8ff */
[----:B------:R-:W-:-:S05]  /*4fd0*/  IMAD.SHL.U32 R0, R3, 0x100000, RZ ;  /* 0x0010000003007824 */ /* 0x000fca00078e00ff */
[----:B------:R-:W-:-:S07]  /*4fe0*/  LOP3.LUT R0, R5, R0, R6, 0xfe, !PT ;  /* 0x0000000005007212 */ /* 0x000fce00078efe06 */
.L_x_1492:
[----:B------:R-:W-:Y:S05]  /*4ff0*/  BSYNC B0 ;  /* 0x0000000000007941 */ /* 0x000fea0003800000 */
.L_x_1491:
[----:B------:R-:W-:-:S04]  /*5000*/  F2FP.F16.F32.PACK_AB R0, RZ, R0 ;  /* 0x00000000ff00723e */ /* 0x000fc800000000ff */
[----:B------:R-:W-:Y:S01]  /*5010*/  PRMT R23, R0, 0x7610, R23 ;  /* 0x0000761000177816 */ /* 0x000fe20000000017 */
[----:B------:R-:W-:Y:S06]  /*5020*/  BRA `(.L_x_1476) ;  /* 0x0000000400287947 */ /* 0x000fec0003800000 */
.L_x_1489:
        /* <DEDUP_REMOVED lines=21> */
.L_x_1498:
[----:B------:R-:W-:Y:S05]  /*5180*/  BSYNC B1 ;  /* 0x0000000000017941 */ /* 0x000fea0003800000 */
.L_x_1497:
[----:B------:R-:W-:Y:S01]  /*5190*/  LEA R5, R0, 0x37800000, 0x17 ;  /* 0x3780000000057811 */ /* 0x000fe200078eb8ff */
[----:B------:R-:W-:-:S05]  /*51a0*/  IMAD.SHL.U32 R0, R3, 0x200000, RZ ;  /* 0x0020000003007824 */ /* 0x000fca00078e00ff */
[----:B------:R-:W-:-:S07]  /*51b0*/  LOP3.LUT R0, R5, R0, R6, 0xfe, !PT ;  /* 0x0000000005007212 */ /* 0x000fce00078efe06 */
.L_x_1496:
[----:B------:R-:W-:Y:S05]  /*51c0*/  BSYNC B0 ;  /* 0x0000000000007941 */ /* 0x000fea0003800000 */
.L_x_1495:
[----:B------:R-:W-:-:S04]  /*51d0*/  F2FP.F16.F32.PACK_AB R0, RZ, R0 ;  /* 0x00000000ff00723e */ /* 0x000fc800000000ff */
[----:B------:R-:W-:Y:S01]  /*51e0*/  PRMT R23, R0, 0x7610, R23 ;  /* 0x0000761000177816 */ /* 0x000fe20000000017 */
[----:B------:R-:W-:Y:S06]  /*51f0*/  BRA `(.L_x_1476) ;  /* 0x0000000000b47947 */ /* 0x000fec0003800000 */
.L_x_1488:
        /* <DEDUP_REMOVED lines=14> */
.L_x_1502:
[----:B------:R-:W-:Y:S05]  /*52e0*/  BSYNC B0 ;  /* 0x0000000000007941 */ /* 0x000fea0003800000 */
.L_x_1501:
[----:B------:R-:W-:-:S04]  /*52f0*/  F2FP.F16.F32.PACK_AB R0, RZ, R0 ;  /* 0x00000000ff00723e */ /* 0x000fc800000000ff */
[----:B------:R-:W-:Y:S01]  /*5300*/  PRMT R23, R0, 0x7610, R23 ;  /* 0x0000761000177816 */ /* 0x000fe20000000017 */
[----:B------:R-:W-:Y:S06]  /*5310*/  BRA `(.L_x_1476) ;  /* 0x00000000006c7947 */ /* 0x000fec0003800000 */
.L_x_1475:
        /* <DEDUP_REMOVED lines=16> */
.L_x_1503:
[----:B------:R-:W-:Y:S01]  /*5420*/  PRMT R23, RZ, 0x7610, R23 ;  /* 0x00007610ff177816 */ /* 0x000fe20000000017 */
[----:B------:R-:W-:Y:S06]  /*5430*/  BRA `(.L_x_1476) ;  /* 0x0000000000247947 */ /* 0x000fec0003800000 */
.L_x_1500:
[----:B------:R-:W2:Y:S02]  /*5440*/  LDG.E.64 R4, desc[UR36][R4.64] ;  /* 0x0000002404047981 */ /* 0x000ea4000c1e1b00 */
[----:B--2---:R-:W0:Y:S02]  /*5450*/  I2F.U64 R0, R4 ;  /* 0x0000000400007312 */ /* 0x004e240000301000 */
[----:B0-----:R-:W-:-:S04]  /*5460*/  F2FP.F16.F32.PACK_AB R0, RZ, R0 ;  /* 0x00000000ff00723e */ /* 0x001fc800000000ff */
[----:B------:R-:W-:Y:S01]  /*5470*/  PRMT R23, R0, 0x7610, R23 ;  /* 0x0000761000177816 */ /* 0x000fe20000000017 */
[----:B------:R-:W-:Y:S06]  /*5480*/  BRA `(.L_x_1476) ;  /* 0x0000000000107947 */ /* 0x000fec0003800000 */
.L_x_1499:
[----:B------:R-:W2:Y:S02]  /*5490*/  LDG.E R4, desc[UR36][R4.64] ;  /* 0x0000002404047981 */ /* 0x000ea4000c1e1900 */
[----:B--2---:R-:W-:-:S04]  /*54a0*/  I2FP.F32.U32 R0, R4 ;  /* 0x0000000400007245 */ /* 0x004fc80000201000 */
[----:B------:R-:W-:-:S04]  /*54b0*/  F2FP.F16.F32.PACK_AB R0, RZ, R0 ;  /* 0x00000000ff00723e */ /* 0x000fc800000000ff */
[----:B------:R-:W-:-:S07]  /*54c0*/  PRMT R23, R0, 0x7610, R23 ;  /* 0x0000761000177816 */ /* 0x000fce0000000017 */
.L_x_1476:
[----:B------:R-:W2:Y:S01]  /*54d0*/  LDC.U8 R6, c[0x0][0x235] ;  /* 0x00008d40ff067b82 */ /* 0x000ea20000000000 */
[----:B------:R-:W-:Y:S02]  /*54e0*/  ULDC UR4, c[0x0][0x23c] ;  /* 0x00008f0000047ab9 */ /* 0x000fe40000000800 */
[----:B------:R-:W-:-:S05]  /*54f0*/  IMAD R3, R24, UR4, RZ ;  /* 0x0000000418037c24 */ /* 0x000fca000f8e02ff */
[----:B01----:R-:W0:Y:S01]  /*5500*/  LDC.64 R4, c[0x0][0x228] ;  /* 0x00008a00ff047b82 */ /* 0x003e220000000a00 */
[----:B--2---:R-:W-:-:S04]  /*5510*/  PRMT R0, R6, 0x9910, RZ ;  /* 0x0000991006007816 */ /* 0x004fc800000000ff */
        /* <DEDUP_REMOVED lines=17> */
.L_x_1507:
[----:B------:R-:W2:Y:S02]  /*5630*/  LDG.E.U8 R4, desc[UR36][R4.64] ;  /* 0x0000002404047981 */ /* 0x000ea4000c1e1100 */
[----:B--2---:R-:W-:-:S04]  /*5640*/  I2FP.F32.U32 R0, R4 ;  /* 0x0000000400007245 */ /* 0x004fc80000201000 */
[----:B------:R-:W-:-:S04]  /*5650*/  F2FP.F16.F32.PACK_AB R0, RZ, R0 ;  /* 0x00000000ff00723e */ /* 0x000fc800000000ff */
[----:B------:R-:W-:Y:S01]  /*5660*/  PRMT R24, R0, 0x7610, R24 ;  /* 0x0000761000187816 */ /* 0x000fe20000000018 */
[----:B------:R-:W-:Y:S06]  /*5670*/  BRA `(.L_x_1509) ;  /* 0x0000000c00bc7947 */ /* 0x000fec0003800000 */
.L_x_1506:
        /* <DEDUP_REMOVED lines=11> */
.L_x_1511:
[----:B------:R-:W2:Y:S02]  /*5730*/  LDG.E R4, desc[UR36][R4.64] ;  /* 0x0000002404047981 */ /* 0x000ea4000c1e1900 */
[----:B--2---:R-:W-:-:S04]  /*5740*/  I2FP.F32.S32 R0, R4 ;  /* 0x0000000400007245 */ /* 0x004fc80000201400 */
[----:B------:R-:W-:-:S04]  /*5750*/  F2FP.F16.F32.PACK_AB R0, RZ, R0 ;  /* 0x00000000ff00723e */ /* 0x000fc800000000ff */
[----:B------:R-:W-:Y:S01]  /*5760*/  PRMT R24, R0, 0x7610, R24 ;  /* 0x0000761000187816 */ /* 0x000fe20000000018 */
[----:B------:R-:W-:Y:S06]  /*5770*/  BRA `(.L_x_1509) ;  /* 0x0000000c007c7947 */ /* 0x000fec0003800000 */
.L_x_1510:
[----:B------:R-:W2:Y:S02]  /*5780*/  LDG.E.U16 R4, desc[UR36][R4.64] ;  /* 0x0000002404047981 */ /* 0x000ea4000c1e1500 */
[----:B--2---:R-:W0:Y:S02]  /*5790*/  I2F.S16 R0, R4 ;  /* 0x0000000400007306 */ /* 0x004e240000101400 */
[----:B0-----:R-:W-:-:S04]  /*57a0*/  F2FP.F16.F32.PACK_AB R0, RZ, R0 ;  /* 0x00000000ff00723e */ /* 0x001fc800000000ff */
[----:B------:R-:W-:Y:S01]  /*57b0*/  PRMT R24, R0, 0x7610, R24 ;  /* 0x0000761000187816 */ /* 0x000fe20000000018 */
[----:B------:R-:W-:Y:S06]  /*57c0*/  BRA `(.L_x_1509) ;  /* 0x0000000c00687947 */ /* 0x000fec0003800000 */
.L_x_1505:
        /* <DEDUP_REMOVED lines=9> */
.L_x_1513:
[----:B------:R1:W5:Y:S01]  /*5860*/  LDG.E.U16 R24, desc[UR36][R4.64] ;  /* 0x0000002404187981 */ /* 0x000362000c1e1500 */
[----:B------:R-:W-:Y:S05]  /*5870*/  BRA `(.L_x_1509) ;  /* 0x0000000c003c7947 */ /* 0x000fea0003800000 */
.L_x_1512:
        /* <DEDUP_REMOVED lines=9> */
.L_x_1515:
[----:B------:R0:W5:Y:S01]  /*5910*/  LDG.E.U16 R24, desc[UR36][R4.64] ;  /* 0x0000002404187981 */ /* 0x000162000c1e1500 */
[----:B------:R-:W-:Y:S05]  /*5920*/  BRA `(.L_x_1509) ;  /* 0x0000000c00107947 */ /* 0x000fea0003800000 */
.L_x_1514:
        /* <DEDUP_REMOVED lines=9> */
.L_x_1504:
        /* <DEDUP_REMOVED lines=14> */
.L_x_1518:
        /* <DEDUP_REMOVED lines=9> */
.L_x_1517:
        /* <DEDUP_REMOVED lines=28> */
.L_x_1520:
        /* <DEDUP_REMOVED lines=15> */
.L_x_1519:
[----:B------:R-:W2:Y:S02]  /*5de0*/  LDG.E.U16 R0, desc[UR36][R4.64] ;  /* 0x0000002404007981 */ /* 0x000ea4000c1e1500 */
[----:B--2---:R-:W-:-:S05]  /*5df0*/  IMAD.U32 R0, R0, 0x10000, RZ ;  /* 0x0001000000007824 */ /* 0x004fca00078e00ff */
[----:B------:R-:W-:-:S04]  /*5e00*/  F2FP.F16.F32.PACK_AB R0, RZ, R0 ;  /* 0x00000000ff00723e */ /* 0x000fc800000000ff */
[----:B------:R-:W-:Y:S01]  /*5e10*/  PRMT R24, R0, 0x7610, R24 ;  /* 0x0000761000187816 */ /* 0x000fe20000000018 */
[----:B------:R-:W-:Y:S06]  /*5e20*/  BRA `(.L_x_1509) ;  /* 0x0000000400d07947 */ /* 0x000fec0003800000 */
.L_x_1516:
        /* <DEDUP_REMOVED lines=13> */
.L_x_1523:
        /* <DEDUP_REMOVED lines=21> */
.L_x_1527:
[----:B------:R-:W-:Y:S05]  /*6050*/  BSYNC B1 ;  /* 0x0000000000017941 */ /* 0x000fea0003800000 */
.L_x_1526:
[----:B------:R-:W-:Y:S01]  /*6060*/  LEA R5, R0, 0x3b800000, 0x17 ;  /* 0x3b80000000057811 */ /* 0x000fe200078eb8ff */
[----:B------:R-:W-:-:S05]  /*6070*/  IMAD.SHL.U32 R0, R3, 0x100000, RZ ;  /* 0x0010000003007824 */ /* 0x000fca00078e00ff */
[----:B------:R-:W-:-:S07]  /*6080*/  LOP3.LUT R0, R5, R0, R6, 0xfe, !PT ;  /* 0x0000000005007212 */ /* 0x000fce00078efe06 */
.L_x_1525:
[----:B------:R-:W-:Y:S05]  /*6090*/  BSYNC B0 ;  /* 0x0000000000007941 */ /* 0x000fea0003800000 */
.L_x_1524:
[----:B------:R-:W-:-:S04]  /*60a0*/  F2FP.F16.F32.PACK_AB R0, RZ, R0 ;  /* 0x00000000ff00723e */ /* 0x000fc800000000ff */
[----:B------:R-:W-:Y:S01]  /*60b0*/  PRMT R24, R0, 0x7610, R24 ;  /* 0x0000761000187816 */ /* 0x000fe20000000018 */
[----:B------:R-:W-:Y:S06]  /*60c0*/  BRA `(.L_x_1509) ;  /* 0x0000000400287947 */ /* 0x000fec0003800000 */
.L_x_1522:
        /* <DEDUP_REMOVED lines=21> */
.L_x_1531:
[----:B------:R-:W-:Y:S05]  /*6220*/  BSYNC B1 ;  /* 0x0000000000017941 */ /* 0x000fea0003800000 */
.L_x_1530:
[----:B------:R-:W-:Y:S01]  /*6230*/  LEA R5, R0, 0x37800000, 0x17 ;  /* 0x3780000000057811 */ /* 0x000fe200078eb8ff */
[----:B------:R-:W-:-:S05]  /*6240*/  IMAD.SHL.U32 R0, R3, 0x200000, RZ ;  /* 0x0020000003007824 */ /* 0x000fca00078e00ff */
[----:B------:R-:W-:-:S07]  /*6250*/  LOP3.LUT R0, R5, R0, R6, 0xfe, !PT ;  /* 0x0000000005007212 */ /* 0x000fce00078efe06 */
.L_x_1529:
[----:B------:R-:W-:Y:S05]  /*6260*/  BSYNC B0 ;  /* 0x0000000000007941 */ /* 0x000fea0003800000 */
.L_x_1528:
[----:B------:R-:W-:-:S04]  /*6270*/  F2FP.F16.F32.PACK_AB R0, RZ, R0 ;  /* 0x00000000ff00723e */ /* 0x000fc800000000ff */
[----:B------:R-:W-:Y:S01]  /*6280*/  PRMT R24, R0, 0x7610, R24 ;  /* 0x0000761000187816 */ /* 0x000fe20000000018 */
[----:B------:R-:W-:Y:S06]  /*6290*/  BRA `(.L_x_1509) ;  /* 0x0000000000b47947 */ /* 0x000fec0003800000 */
.L_x_1521:
        /* <DEDUP_REMOVED lines=14> */
.L_x_1535:
[----:B------:R-:W-:Y:S05]  /*6380*/  BSYNC B0 ;  /* 0x0000000000007941 */ /* 0x000fea0003800000 */
.L_x_1534:
[----:B------:R-:W-:-:S04]  /*6390*/  F2FP.F16.F32.PACK_AB R0, RZ, R0 ;  /* 0x00000000ff00723e */ /* 0x000fc800000000ff */
[----:B------:R-:W-:Y:S01]  /*63a0*/  PRMT R24, R0, 0x7610, R24 ;  /* 0x0000761000187816 */ /* 0x000fe20000000018 */
[----:B------:R-:W-:Y:S06]  /*63b0*/  BRA `(.L_x_1509) ;  /* 0x00000000006c7947 */ /* 0x000fec0003800000 */
.L_x_1508:
        /* <DEDUP_REMOVED lines=16> */
.L_x_1536:
[----:B------:R-:W-:Y:S01]  /*64c0*/  PRMT R24, RZ, 0x7610, R24 ;  /* 0x00007610ff187816 */ /* 0x000fe20000000018 */
[----:B------:R-:W-:Y:S06]  /*64d0*/  BRA `(.L_x_1509) ;  /* 0x0000000000247947 */ /* 0x000fec0003800000 */
.L_x_1533:
[----:B------:R-:W2:Y:S02]  /*64e0*/  LDG.E.64 R4, desc[UR36][R4.64] ;  /* 0x0000002404047981 */ /* 0x000ea4000c1e1b00 */
[----:B--2---:R-:W0:Y:S02]  /*64f0*/  I2F.U64 R0, R4 ;  /* 0x0000000400007312 */ /* 0x004e240000301000 */
[----:B0-----:R-:W-:-:S04]  /*6500*/  F2FP.F16.F32.PACK_AB R0, RZ, R0 ;  /* 0x00000000ff00723e */ /* 0x001fc800000000ff */
[----:B------:R-:W-:Y:S01]  /*6510*/  PRMT R24, R0, 0x7610, R24 ;  /* 0x0000761000187816 */ /* 0x000fe20000000018 */
[----:B------:R-:W-:Y:S06]  /*6520*/  BRA `(.L_x_1509) ;  /* 0x0000000000107947 */ /* 0x000fec0003800000 */
.L_x_1532:
[----:B------:R-:W2:Y:S02]  /*6530*/  LDG.E R4, desc[UR36][R4.64] ;  /* 0x0000002404047981 */ /* 0x000ea4000c1e1900 */
[----:B--2---:R-:W-:-:S04]  /*6540*/  I2FP.F32.U32 R0, R4 ;  /* 0x0000000400007245 */ /* 0x004fc80000201000 */
[----:B------:R-:W-:-:S04]  /*6550*/  F2FP.F16.F32.PACK_AB R0, RZ, R0 ;  /* 0x00000000ff00723e */ /* 0x000fc800000000ff */
[----:B------:R-:W-:-:S07]  /*6560*/  PRMT R24, R0, 0x7610, R24 ;  /* 0x0000761000187816 */ /* 0x000fce0000000018 */
.L_x_1509:
[----:B------:R-:W-:-:S07]  /*6570*/  VIADD R27, R27, 0x80 ;  /* 0x000000801b1b7836 */ /* 0x000fce0000000000 */
.L_x_1470:
[----:B------:R-:W-:Y:S05]  /*6580*/  BSYNC B6 ;  /* 0x0000000000067941 */ /* 0x000fea0003800000 */
.L_x_1469:
        /* <DEDUP_REMOVED lines=26> */
.L_x_1542:
[----:B------:R-:W2:Y:S02]  /*6730*/  LDG.E.U8 R4, desc[UR36][R4.64] ;  /* 0x0000002404047981 */ /* 0x000ea4000c1e1100 */
[----:B--2---:R-:W-:-:S04]  /*6740*/  I2FP.F32.U32 R0, R4 ;  /* 0x0000000400007245 */ /* 0x004fc80000201000 */
[----:B------:R-:W-:-:S04]  /*6750*/  F2FP.F16.F32.PACK_AB R0, RZ, R0 ;  /* 0x00000000ff00723e */ /* 0x000fc800000000ff */
[----:B------:R-:W-:Y:S01]  /*6760*/  PRMT R22, R0, 0x7610, R22 ;  /* 0x0000761000167816 */ /* 0x000fe20000000016 */
[----:B------:R-:W-:Y:S06]  /*6770*/  BRA `(.L_x_1544) ;  /* 0x0000000c00bc7947 */ /* 0x000fec0003800000 */
.L_x_1541:
        /* <DEDUP_REMOVED lines=11> */
.L_x_1546:
[----:B------:R-:W2:Y:S02]  /*6830*/  LDG.E R4, desc[UR36][R4.64] ;  /* 0x0000002404047981 */ /* 0x000ea4000c1e1900 */
[----:B--2---:R-:W-:-:S04]  /*6840*/  I2FP.F32.S32 R0, R4 ;  /* 0x0000000400007245 */ /* 0x004fc80000201400 */
[----:B------:R-:W-:-:S04]  /*6850*/  F2FP.F16.F32.PACK_AB R0, RZ, R0 ;  /* 0x00000000ff00723e */ /* 0x000fc800000000ff */
[----:B------:R-:W-:Y:S01]  /*6860*/  PRMT R22, R0, 0x7610, R22 ;  /* 0x0000761000167816 */ /* 0x000fe20000000016 */
[----:B------:R-:W-:Y:S06]  /*6870*/  BRA `(.L_x_1544) ;  /* 0x0000000c007c7947 */ /* 0x000fec0003800000 */
.L_x_1545:
[----:B------:R-:W2:Y:S02]  /*6880*/  LDG.E.U16 R4, desc[UR36][R4.64] ;  /* 0x0000002404047981 */ /* 0x000ea4000c1e1500 */
[----:B--2---:R-:W0:Y:S02]  /*6890*/  I2F.S16 R0, R4 ;  /* 0x0000000400007306 */ /* 0x004e240000101400 */
[----:B0-----:R-:W-:-:S04]  /*68a0*/  F2FP.F16.F32.PACK_AB R0, RZ, R0 ;  /* 0x00000000ff00723e */ /* 0x001fc800000000ff */
[----:B------:R-:W-:Y:S01]  /*68b0*/  PRMT R22, R0, 0x7610, R22 ;  /* 0x0000761000167816 */ /* 0x000fe20000000016 */
[----:B------:R-:W-:Y:S06]  /*68c0*/  BRA `(.L_x_1544) ;  /* 0x0000000c00687947 */ /* 0x000fec0003800000 */
.L_x_1540:
        /* <DEDUP_REMOVED lines=9> */
.L_x_1548:
[----:B------:R0:W5:Y:S01]  /*6960*/  LDG.E.U16 R22, desc[UR36][R4.64] ;  /* 0x0000002404167981 */ /* 0x000162000c1e1500 */
[----:B------:R-:W-:Y:S05]  /*6970*/  BRA `(.L_x_1544) ;  /* 0x0000000c003c7947 */ /* 0x000fea0003800000 */
.L_x_1547:
        /* <DEDUP_REMOVED lines=9> */
.L_x_1550:
[----:B------:R1:W5:Y:S01]  /*6a10*/  LDG.E.U16 R22, desc[UR36][R4.64] ;  /* 0x0000002404167981 */ /* 0x000362000c1e1500 */
[----:B------:R-:W-:Y:S05]  /*6a20*/  BRA `(.L_x_1544) ;  /* 0x0000000c00107947 */ /* 0x000fea0003800000 */
.L_x_1549:
        /* <DEDUP_REMOVED lines=9> */
.L_x_1539:
        /* <DEDUP_REMOVED lines=14> */
.L_x_1553:
        /* <DEDUP_REMOVED lines=9> */
.L_x_1552:
        /* <DEDUP_REMOVED lines=28> */
.L_x_1555:
        /* <DEDUP_REMOVED lines=15> */
.L_x_1554:
[----:B------:R-:W2:Y:S02]  /*6ee0*/  LDG.E.U16 R0, desc[UR36][R4.64] ;  /* 0x0000002404007981 */ /* 0x000ea4000c1e1500 */
[----:B--2---:R-:W-:-:S05]  /*6ef0*/  IMAD.U32 R0, R0, 0x10000, RZ ;  /* 0x0001000000007824 */ /* 0x004fca00078e00ff */
[----:B------:R-:W-:-:S04]  /*6f00*/  F2FP.F16.F32.PACK_AB R0, RZ, R0 ;  /* 0x00000000ff00723e */ /* 0x000fc800000000ff */
[----:B------:R-:W-:Y:S01]  /*6f10*/  PRMT R22, R0, 0x7610, R22 ;  /* 0x0000761000167816 */ /* 0x000fe20000000016 */
[----:B------:R-:W-:Y:S06]  /*6f20*/  BRA `(.L_x_1544) ;  /* 0x0000000400d07947 */ /* 0x000fec0003800000 */
.L_x_1551:
        /* <DEDUP_REMOVED lines=13> */
.L_x_1558:
        /* <DEDUP_REMOVED lines=21> */
.L_x_1562:
[----:B------:R-:W-:Y:S05]  /*7150*/  BSYNC B1 ;  /* 0x0000000000017941 */ /* 0x000fea0003800000 */
.L_x_1561:
[----:B------:R-:W-:Y:S01]  /*7160*/  LEA R5, R0, 0x3b800000, 0x17 ;  /* 0x3b80000000057811 */ /* 0x000fe200078eb8ff */
[----:B------:R-:W-:-:S05]  /*7170*/  IMAD.SHL.U32 R0, R3, 0x100000, RZ ;  /* 0x0010000003007824 */ /* 0x000fca00078e00ff */
[----:B------:R-:W-:-:S07]  /*7180*/  LOP3.LUT R0, R5, R0, R6, 0xfe, !PT ;  /* 0x0000000005007212 */ /* 0x000fce00078efe06 */
.L_x_1560:
[----:B------:R-:W-:Y:S05]  /*7190*/  BSYNC B0 ;  /* 0x0000000000007941 */ /* 0x000fea0003800000 */
.L_x_1559:
[----:B------:R-:W-:-:S04]  /*71a0*/  F2FP.F16.F32.PACK_AB R0, RZ, R0 ;  /* 0x00000000ff00723e */ /* 0x000fc800000000ff */
[----:B------:R-:W-:Y:S01]  /*71b0*/  PRMT R22, R0, 0x7610, R22 ;  /* 0x0000761000167816 */ /* 0x000fe20000000016 */
[----:B------:R-:W-:Y:S06]  /*71c0*/  BRA `(.L_x_1544) ;  /* 0x0000000400287947 */ /* 0x000fec0003800000 */
.L_x_1557:
        /* <DEDUP_REMOVED lines=21> */
.L_x_1566:
[----:B------:R-:W-:Y:S05]  /*7320*/  BSYNC B1 ;  /* 0x0000000000017941 */ /* 0x000fea0003800000 */
.L_x_1565:
[----:B------:R-:W-:Y:S01]  /*7330*/  LEA R5, R0, 0x37800000, 0x17 ;  /* 0x3780000000057811 */ /* 0x000fe200078eb8ff */
[----:B------:R-:W-:-:S05]  /*7340*/  IMAD.SHL.U32 R0, R3, 0x200000, RZ ;  /* 0x0020000003007824 */ /* 0x000fca00078e00ff */
[----:B------:R-:W-:-:S07]  /*7350*/  LOP3.LUT R0, R5, R0, R6, 0xfe, !PT ;  /* 0x0000000005007212 */ /* 0x000fce00078efe06 */
.L_x_1564:
[----:B------:R-:W-:Y:S05]  /*7360*/  BSYNC B0 ;  /* 0x0000000000007941 */ /* 0x000fea0003800000 */
.L_x_1563:
[----:B------:R-:W-:-:S04]  /*7370*/  F2FP.F16.F32.PACK_AB R0, RZ, R0 ;  /* 0x00000000ff00723e */ /* 0x000fc800000000ff */
[----:B------:R-:W-:Y:S01]  /*7380*/  PRMT R22, R0, 0x7610, R22 ;  /* 0x0000761000167816 */ /* 0x000fe20000000016 */
[----:B------:R-:W-:Y:S06]  /*7390*/  BRA `(.L_x_1544) ;  /* 0x0000000000b47947 */ /* 0x000fec0003800000 */
.L_x_1556:
        /* <DEDUP_REMOVED lines=14> */
.L_x_1570:
[----:B------:R-:W-:Y:S05]  /*7480*/  BSYNC B0 ;  /* 0x0000000000007941 */ /* 0x000fea0003800000 */
.L_x_1569:
[----:B------:R-:W-:-:S04]  /*7490*/  F2FP.F16.F32.PACK_AB R0, RZ, R0 ;  /* 0x00000000ff00723e */ /* 0x000fc800000000ff */
[----:B------:R-:W-:Y:S01]  /*74a0*/  PRMT R22, R0, 0x7610, R22 ;  /* 0x0000761000167816 */ /* 0x000fe20000000016 */
[----:B------:R-:W-:Y:S06]  /*74b0*/  BRA `(.L_x_1544) ;  /* 0x00000000006c7947 */ /* 0x000fec0003800000 */
.L_x_1543:
        /* <DEDUP_REMOVED lines=16> */
.L_x_1571:
[----:B------:R-:W-:Y:S01]  /*75c0*/  PRMT R22, RZ, 0x7610, R22 ;  /* 0x00007610ff167816 */ /* 0x000fe20000000016 */
[----:B------:R-:W-:Y:S06]  /*75d0*/  BRA `(.L_x_1544) ;  /* 0x0000000000247947 */ /* 0x000fec0003800000 */
.L_x_1568:
[----:B------:R-:W2:Y:S02]  /*75e0*/  LDG.E.64 R4, desc[UR36][R4.64] ;  /* 0x0000002404047981 */ /* 0x000ea4000c1e1b00 */
[----:B--2---:R-:W0:Y:S02]  /*75f0*/  I2F.U64 R0, R4 ;  /* 0x0000000400007312 */ /* 0x004e240000301000 */
[----:B0-----:R-:W-:-:S04]  /*7600*/  F2FP.F16.F32.PACK_AB R0, RZ, R0 ;  /* 0x00000000ff00723e */ /* 0x001fc800000000ff */
[----:B------:R-:W-:Y:S01]  /*7610*/  PRMT R22, R0, 0x7610, R22 ;  /* 0x0000761000167816 */ /* 0x000fe20000000016 */
[----:B------:R-:W-:Y:S06]  /*7620*/  BRA `(.L_x_1544) ;  /* 0x0000000000107947 */ /* 0x000fec0003800000 */
.L_x_1567:
[----:B------:R-:W2:Y:S02]  /*7630*/  LDG.E R4, desc[UR36][R4.64] ;  /* 0x0000002404047981 */ /* 0x000ea4000c1e1900 */
[----:B--2---:R-:W-:-:S04]  /*7640*/  I2FP.F32.U32 R0, R4 ;  /* 0x0000000400007245 */ /* 0x004fc80000201000 */
[----:B------:R-:W-:-:S04]  /*7650*/  F2FP.F16.F32.PACK_AB R0, RZ, R0 ;  /* 0x00000000ff00723e */ /* 0x000fc800000000ff */
[----:B------:R-:W-:-:S07]  /*7660*/  PRMT R22, R0, 0x7610, R22 ;  /* 0x0000761000167816 */ /* 0x000fce0000000016 */
.L_x_1544:
        /* <DEDUP_REMOVED lines=21> */
.L_x_1575:
[----:B------:R-:W2:Y:S02]  /*77c0*/  LDG.E.U8 R4, desc[UR36][R4.64] ;  /* 0x0000002404047981 */ /* 0x000ea4000c1e1100 */
[----:B--2---:R-:W-:-:S04]  /*77d0*/  I2FP.F32.U32 R0, R4 ;  /* 0x0000000400007245 */ /* 0x004fc80000201000 */
[----:B------:R-:W-:Y:S01]  /*77e0*/  F2FP.F16.F32.PACK_AB R0, RZ, R0 ;  /* 0x00000000ff00723e */ /* 0x000fe200000000ff */
[----:B------:R-:W-:Y:S06]  /*77f0*/  BRA `(.L_x_1538) ;  /* 0x0000000c00847947 */ /* 0x000fec0003800000 */
.L_x_1574:
        /* <DEDUP_REMOVED lines=10> */
.L_x_1578:
[----:B------:R-:W2:Y:S02]  /*78a0*/  LDG.E R4, desc[UR36][R4.64] ;  /* 0x0000002404047981 */ /* 0x000ea4000c1e1900 */
[----:B--2---:R-:W-:-:S04]  /*78b0*/  I2FP.F32.S32 R0, R4 ;  /* 0x0000000400007245 */ /* 0x004fc80000201400 */
[----:B------:R-:W-:Y:S01]  /*78c0*/  F2FP.F16.F32.PACK_AB R0, RZ, R0 ;  /* 0x00000000ff00723e */ /* 0x000fe200000000ff */
[----:B------:R-:W-:Y:S06]  /*78d0*/  BRA `(.L_x_1538) ;  /* 0x0000000c004c7947 */ /* 0x000fec0003800000 */
.L_x_1577:
[----:B------:R-:W2:Y:S02]  /*78e0*/  LDG.E.U16 R4, desc[UR36][R4.64] ;  /* 0x0000002404047981 */ /* 0x000ea4000c1e1500 */
[----:B--2---:R-:W0:Y:S02]  /*78f0*/  I2F.S16 R0, R4 ;  /* 0x0000000400007306 */ /* 0x004e240000101400 */
[----:B0-----:R-:W-:Y:S01]  /*7900*/  F2FP.F16.F32.PACK_AB R0, RZ, R0 ;  /* 0x00000000ff00723e */ /* 0x001fe200000000ff */
[----:B------:R-:W-:Y:S06]  /*7910*/  BRA `(.L_x_1538) ;  /* 0x0000000c003c7947 */ /* 0x000fec0003800000 */
.L_x_1573:
        /* <DEDUP_REMOVED lines=9> */
.L_x_1580:
[----:B------:R2:W5:Y:S01]  /*79b0*/  LDG.E.U16 R0, desc[UR36][R4.64] ;  /* 0x0000002404007981 */ /* 0x000562000c1e1500 */
[----:B------:R-:W-:Y:S05]  /*79c0*/  BRA `(.L_x_1538) ;  /* 0x0000000c00107947 */ /* 0x000fea0003800000 */
.L_x_1579:
        /* <DEDUP_REMOVED lines=9> */
.L_x_1582:
[----:B------:R3:W5:Y:S01]  /*7a60*/  LDG.E.U16 R0, desc[UR36][R4.64] ;  /* 0x0000002404007981 */ /* 0x000762000c1e1500 */
[----:B------:R-:W-:Y:S05]  /*7a70*/  BRA `(.L_x_1538) ;  /* 0x0000000800e47947 */ /* 0x000fea0003800000 */
.L_x_1581:
        /* <DEDUP_REMOVED lines=8> */
.L_x_1572:
        /* <DEDUP_REMOVED lines=13> */
.L_x_1585:
        /* <DEDUP_REMOVED lines=8> */
.L_x_1584:
        /* <DEDUP_REMOVED lines=28> */
.L_x_1587:
        /* <DEDUP_REMOVED lines=12> */
[----:B------:R-:W-:Y:S01]  /*7ed0*/  F2FP.F16.F32.PACK_AB R0, RZ, R0 ;  /* 0x00000000ff00723e */ /* 0x000fe200000000ff */
[----:B------:R-:W-:Y:S06]  /*7ee0*/  BRA `(.L_x_1538) ;  /* 0x0000000400c87947 */ /* 0x000fec0003800000 */
.L_x_1586:
[----:B------:R-:W2:Y:S02]  /*7ef0*/  LDG.E.U16 R0, desc[UR36][R4.64] ;  /* 0x0000002404007981 */ /* 0x000ea4000c1e1500 */
[----:B--2---:R-:W-:-:S05]  /*7f00*/  IMAD.U32 R0, R0, 0x10000, RZ ;  /* 0x0001000000007824 */ /* 0x004fca00078e00ff */
[----:B------:R-:W-:Y:S01]  /*7f10*/  F2FP.F16.F32.PACK_AB R0, RZ, R0 ;  /* 0x00000000ff00723e */ /* 0x000fe200000000ff */
[----:B------:R-:W-:Y:S06]  /*7f20*/  BRA `(.L_x_1538) ;  /* 0x0000000400b87947 */ /* 0x000fec0003800000 */
.L_x_1583:
        /* <DEDUP_REMOVED lines=12> */
.L_x_1590:
        /* <DEDUP_REMOVED lines=21> */
.L_x_1594:
[----:B------:R-:W-:Y:S05]  /*8140*/  BSYNC B1 ;  /* 0x0000000000017941 */ /* 0x000fea0003800000 */
.L_x_1593:
[----:B------:R-:W-:Y:S01]  /*8150*/  LEA R5, R0, 0x3b800000, 0x17 ;  /* 0x3b80000000057811 */ /* 0x000fe200078eb8ff */
[----:B------:R-:W-:-:S05]  /*8160*/  IMAD.SHL.U32 R0, R3, 0x100000, RZ ;  /* 0x0010000003007824 */ /* 0x000fca00078e00ff */
[----:B------:R-:W-:-:S07]  /*8170*/  LOP3.LUT R0, R5, R0, R6, 0xfe, !PT ;  /* 0x0000000005007212 */ /* 0x000fce00078efe06 */
.L_x_1592:
[----:B------:R-:W-:Y:S05]  /*8180*/  BSYNC B0 ;  /* 0x0000000000007941 */ /* 0x000fea0003800000 */
.L_x_1591:
[----:B------:R-:W-:Y:S01]  /*8190*/  F2FP.F16.F32.PACK_AB R0, RZ, R0 ;  /* 0x00000000ff00723e */ /* 0x000fe200000000ff */
[----:B------:R-:W-:Y:S06]  /*81a0*/  BRA `(.L_x_1538) ;  /* 0x0000000400187947 */ /* 0x000fec0003800000 */
.L_x_1589:
        /* <DEDUP_REMOVED lines=21> */
.L_x_1598:
[----:B------:R-:W-:Y:S05]  /*8300*/  BSYNC B1 ;  /* 0x0000000000017941 */ /* 0x000fea0003800000 */
.L_x_1597:
[----:B------:R-:W-:Y:S01]  /*8310*/  LEA R5, R0, 0x37800000, 0x17 ;  /* 0x3780000000057811 */ /* 0x000fe200078eb8ff */
[----:B------:R-:W-:-:S05]  /*8320*/  IMAD.SHL.U32 R0, R3, 0x200000, RZ ;  /* 0x0020000003007824 */ /* 0x000fca00078e00ff */
[----:B------:R-:W-:-:S07]  /*8330*/  LOP3.LUT R0, R5, R0, R6, 0xfe, !PT ;  /* 0x0000000005007212 */ /* 0x000fce00078efe06 */
.L_x_1596:
[----:B------:R-:W-:Y:S05]  /*8340*/  BSYNC B0 ;  /* 0x0000000000007941 */ /* 0x000fea0003800000 */
.L_x_1595:
[----:B------:R-:W-:Y:S01]  /*8350*/  F2FP.F16.F32.PACK_AB R0, RZ, R0 ;  /* 0x00000000ff00723e */ /* 0x000fe200000000ff */
[----:B------:R-:W-:Y:S06]  /*8360*/  BRA `(.L_x_1538) ;  /* 0x0000000000a87947 */ /* 0x000fec0003800000 */
.L_x_1588:
        /* <DEDUP_REMOVED lines=14> */
.L_x_1602:
[----:B------:R-:W-:Y:S05]  /*8450*/  BSYNC B0 ;  /* 0x0000000000007941 */ /* 0x000fea0003800000 */
.L_x_1601:
[----:B------:R-:W-:Y:S01]  /*8460*/  F2FP.F16.F32.PACK_AB R0, RZ, R0 ;  /* 0x00000000ff00723e */ /* 0x000fe200000000ff */
[----:B------:R-:W-:Y:S06]  /*8470*/  BRA `(.L_x_1538) ;  /* 0x0000000000647947 */ /* 0x000fec0003800000 */
.L_x_1576:
        /* <DEDUP_REMOVED lines=16> */
.L_x_1603:
[----:B------:R-:W-:Y:S01]  /*8580*/  PRMT R0, RZ, 0x7610, R0 ;  /* 0x00007610ff007816 */ /* 0x000fe20000000000 */
[----:B------:R-:W-:Y:S06]  /*8590*/  BRA `(.L_x_1538) ;  /* 0x00000000001c7947 */ /* 0x000fec0003800000 */
.L_x_1600:
[----:B------:R-:W2:Y:S02]  /*85a0*/  LDG.E.64 R4, desc[UR36][R4.64] ;  /* 0x0000002404047981 */ /* 0x000ea4000c1e1b00 */
[----:B--2---:R-:W0:Y:S02]  /*85b0*/  I2F.U64 R0, R4 ;  /* 0x0000000400007312 */ /* 0x004e240000301000 */
[----:B0-----:R-:W-:Y:S01]  /*85c0*/  F2FP.F16.F32.PACK_AB R0, RZ, R0 ;  /* 0x00000000ff00723e */ /* 0x001fe200000000ff */
[----:B------:R-:W-:Y:S06]  /*85d0*/  BRA `(.L_x_1538) ;  /* 0x00000000000c7947 */ /* 0x000fec0003800000 */
.L_x_1599:
[----:B------:R-:W2:Y:S02]  /*85e0*/  LDG.E R4, desc[UR36][R4.64] ;  /* 0x0000002404047981 */ /* 0x000ea4000c1e1900 */
[----:B--2---:R-:W-:-:S04]  /*85f0*/  I2FP.F32.U32 R0, R4 ;  /* 0x0000000400007245 */ /* 0x004fc80000201000 */
[----:B------:R-:W-:-:S07]  /*8600*/  F2FP.F16.F32.PACK_AB R0, RZ, R0 ;  /* 0x00000000ff00723e */ /* 0x000fce00000000ff */
.L_x_1538:
[----:B------:R-:W-:Y:S05]  /*8610*/  BSYNC B6 ;  /* 0x0000000000067941 */ /* 0x000fea0003800000 */
.L_x_1537:
[----:B------:R-:W4:Y:S01]  /*8620*/  S2R R27, SR_TID.X ;  /* 0x00000000001b7919 */ /* 0x000f220000002100 */
[----:B------:R-:W0:Y:S01]  /*8630*/  LDC.U8 R25, c[0x0][0x240] ;  /* 0x00009000ff197b82 */ /* 0x000e220000000000 */
[----:B------:R-:W-:Y:S01]  /*8640*/  BSSY B0, `(.L_x_1604) ;  /* 0x0000017000007945 */ /* 0x000fe20003800000 */
[CC--:B----4-:R-:W-:Y:S01]  /*8650*/  ISETP.GE.AND P2, PT, R27.reuse, R28.reuse, PT ;  /* 0x0000001c1b00720c */ /* 0x0d0fe20003f46270 */
[C---:B------:R-:W-:Y:S02]  /*8660*/  VIADD R3, R27.reuse, 0x100 ;  /* 0x000001001b037836 */ /* 0x040fe40000000000 */
[C---:B0123--:R-:W-:Y:S02]  /*8670*/  VIADD R5, R27.reuse, 0x180 ;  /* 0x000001801b057836 */ /* 0x04ffe40000000000 */
[----:B------:R-:W-:Y:S01]  /*8680*/  VIADD R26, R27, 0x80 ;  /* 0x000000801b1a7836 */ /* 0x000fe20000000000 */
[-C--:B------:R-:W-:Y:S02]  /*8690*/  ISETP.GE.AND P0, PT, R3, R28.reuse, PT ;  /* 0x0000001c0300720c */ /* 0x080fe40003f06270 */
[----:B------:R-:W-:-:S02]  /*86a0*/  ISETP.GE.AND P1, PT, R5, R28, PT ;  /* 0x0000001c0500720c */ /* 0x000fc40003f26270 */
[----:B------:R-:W-:-:S03]  /*86b0*/  ISETP.GE.AND P4, PT, R26, R28, PT ;  /* 0x0000001c1a00720c */ /* 0x000fc60003f86270 */
[----:B------:R-:W-:Y:S10]  /*86c0*/  @P2 BRA `(.L_x_1605) ;  /* 0x0000000000382947 */ /* 0x000ff40003800000 */
[----:B-----5:R-:W-:Y:S02]  /*86d0*/  HADD2.F32 R17, -RZ, R17.H0_H0 ;  /* 0x20000011ff117230 */ /* 0x020fe40000004100 */
[----:B------:R-:W-:Y:S02]  /*86e0*/  IMAD.MOV.U32 R4, RZ, RZ, 0x3f800000 ;  /* 0x3f800000ff047424 */ /* 0x000fe400078e00ff */
[----:B------:R-:W-:Y:S02]  /*86f0*/  HADD2.F32 R18, -RZ, R18.H0_H0 ;  /* 0x20000012ff127230 */ /* 0x000fe40000004100 */
        /* <DEDUP_REMOVED lines=10> */
[----:B------:R-:W-:-:S07]  /*87a0*/  F2FP.F16.F32.PACK_AB R3, RZ, R17 ;  /* 0x00000011ff03723e */ /* 0x000fce00000000ff */
.L_x_1605:
[----:B------:R-:W-:Y:S05]  /*87b0*/  BSYNC B0 ;  /* 0x0000000000007941 */ /* 0x000fea0003800000 */
.L_x_1604:
[----:B------:R-:W-:Y:S04]  /*87c0*/  BSSY B0, `(.L_x_1606) ;  /* 0x0000010000007945 */ /* 0x000fe80003800000 */
[----:B------:R-:W-:Y:S05]  /*87d0*/  @P4 BRA `(.L_x_1607) ;  /* 0x0000000000384947 */ /* 0x000fea0003800000 */
        /* <DEDUP_REMOVED lines=14> */
.L_x_1607:
[----:B------:R-:W-:Y:S05]  /*88c0*/  BSYNC B0 ;  /* 0x0000000000007941 */ /* 0x000fea0003800000 */
.L_x_1606:
        /* <DEDUP_REMOVED lines=16> */
.L_x_1609:
[----:B------:R-:W-:Y:S05]  /*89d0*/  BSYNC B0 ;  /* 0x0000000000007941 */ /* 0x000fea0003800000 */
.L_x_1608:
        /* <DEDUP_REMOVED lines=16> */
.L_x_1611:
[----:B------:R-:W-:Y:S05]  /*8ae0*/  BSYNC B0 ;  /* 0x0000000000007941 */ /* 0x000fea0003800000 */
.L_x_1610:
[----:B------:R-:W-:Y:S04]  /*8af0*/  BSSY B6, `(.L_x_1612) ;  /* 0x0000112000067945 */ /* 0x000fe80003800000 */
[----:B------:R-:W-:Y:S05]  /*8b00*/  @P2 BRA `(.L_x_1613) ;  /* 0x0000001000402947 */ /* 0x000fea0003800000 */
[----:B------:R-:W0:Y:S01]  /*8b10*/  LDC.64 R8, c[0x0][0x218] ;  /* 0x00008600ff087b82 */ /* 0x000e220000000a00 */
[----:B-----5:R-:W-:Y:S01]  /*8b20*/  PRMT R0, R25, 0x9910, RZ ;  /* 0x0000991019007816 */ /* 0x020fe200000000ff */
        /* <DEDUP_REMOVED lines=15> */
[----:B------:R-:W-:Y:S02]  /*8c20*/  HADD2.F32 R3, -RZ, R3.H0_H0 ;  /* 0x20000003ff037230 */ /* 0x000fe40000004100 */
[----:B------:R-:W-:-:S04]  /*8c30*/  IMAD.MOV.U32 R27, RZ, RZ, R26 ;  /* 0x000000ffff1b7224 */ /* 0x000fc800078e001a */
[----:B------:R-:W0:Y:S02]  /*8c40*/  F2I.FTZ.TRUNC.NTZ R3, R3 ;  /* 0x0000000300037305 */ /* 0x000e24000021f100 */
[----:B0-----:R0:W-:Y:S01]  /*8c50*/  STG.E.U8 desc[UR36][R8.64], R3 ;  /* 0x0000000308007986 */ /* 0x0011e2000c101124 */
[----:B------:R-:W-:Y:S05]  /*8c60*/  BRA `(.L_x_1613) ;  /* 0x0000000c00e87947 */ /* 0x000fea0003800000 */
.L_x_1617:
[----:B------:R-:W-:Y:S02]  /*8c70*/  HADD2.F32 R5, -RZ, R3.H0_H0 ;  /* 0x20000003ff057230 */ /* 0x000fe40000004100 */
[----:B------:R-:W-:-:S04]  /*8c80*/  IMAD.MOV.U32 R27, RZ, RZ, R26 ;  /* 0x000000ffff1b7224 */ /* 0x000fc800078e001a */
[----:B------:R-:W0:Y:S02]  /*8c90*/  F2I.S64.TRUNC R4, R5 ;  /* 0x0000000500047311 */ /* 0x000e24000020d900 */
[----:B0-----:R0:W-:Y:S01]  /*8ca0*/  STG.E.U8 desc[UR36][R8.64], R4 ;  /* 0x0000000408007986 */ /* 0x0011e2000c101124 */
[----:B------:R-:W-:Y:S05]  /*8cb0*/  BRA `(.L_x_1613) ;  /* 0x0000000c00d47947 */ /* 0x000fea0003800000 */
.L_x_1616:
[----:B------:R-:W-:-:S13]  /*8cc0*/  ISETP.NE.AND P0, PT, R0, 0x2, PT ;  /* 0x000000020000780c */ /* 0x000fda0003f05270 */
[----:B------:R-:W-:Y:S05]  /*8cd0*/  @!P0 BRA `(.L_x_1619) ;  /* 0x0000000000388947 */ /* 0x000fea0003800000 */
[----:B------:R-:W-:-:S13]  /*8ce0*/  ISETP.NE.AND P0, PT, R0, 0x3, PT ;  /* 0x000000030000780c */ /* 0x000fda0003f05270 */
[----:B------:R-:W-:Y:S05]  /*8cf0*/  @!P0 BRA `(.L_x_1620) ;  /* 0x00000000001c8947 */ /* 0x000fea0003800000 */
[----:B------:R-:W-:-:S13]  /*8d00*/  ISETP.NE.AND P0, PT, R0, 0x4, PT ;  /* 0x000000040000780c */ /* 0x000fda0003f05270 */
[----:B------:R-:W-:Y:S05]  /*8d10*/  @P0 BRA `(.L_x_1618) ;  /* 0x0000000c00500947 */ /* 0x000fea0003800000 */
[----:B------:R-:W-:Y:S02]  /*8d20*/  HADD2.F32 R4, -RZ, R3.H0_H0 ;  /* 0x20000003ff047230 */ /* 0x000fe40000004100 */
[----:B------:R-:W-:-:S04]  /*8d30*/  IMAD.MOV.U32 R27, RZ, RZ, R26 ;  /* 0x000000ffff1b7224 */ /* 0x000fc800078e001a */
[----:B------:R-:W0:Y:S02]  /*8d40*/  F2I.S64.TRUNC R4, R4 ;  /* 0x0000000400047311 */ /* 0x000e24000020d900 */
[----:B0-----:R0:W-:Y:S01]  /*8d50*/  STG.E.64 desc[UR36][R8.64], R4 ;  /* 0x0000000408007986 */ /* 0x0011e2000c101b24 */
[----:B------:R-:W-:Y:S05]  /*8d60*/  BRA `(.L_x_1613) ;  /* 0x0000000c00a87947 */ /* 0x000fea0003800000 */
.L_x_1620:
[----:B------:R-:W-:Y:S02]  /*8d70*/  HADD2.F32 R3, -RZ, R3.H0_H0 ;  /* 0x20000003ff037230 */ /* 0x000fe40000004100 */
[----:B------:R-:W-:-:S04]  /*8d80*/  IMAD.MOV.U32 R27, RZ, RZ, R26 ;  /* 0x000000ffff1b7224 */ /* 0x000fc800078e001a */
[----:B------:R-:W0:Y:S02]  /*8d90*/  F2I.FTZ.TRUNC.NTZ R3, R3 ;  /* 0x0000000300037305 */ /* 0x000e24000021f100 */
[----:B0-----:R0:W-:Y:S01]  /*8da0*/  STG.E desc[UR36][R8.64], R3 ;  /* 0x0000000308007986 */ /* 0x0011e2000c101924 */
[----:B------:R-:W-:Y:S05]  /*8db0*/  BRA `(.L_x_1613) ;  /* 0x0000000c00947947 */ /* 0x000fea0003800000 */
.L_x_1619:
[----:B------:R-:W-:Y:S02]  /*8dc0*/  HADD2.F32 R3, -RZ, R3.H0_H0 ;  /* 0x20000003ff037230 */ /* 0x000fe40000004100 */
[----:B------:R-:W-:-:S04]  /*8dd0*/  IMAD.MOV.U32 R27, RZ, RZ, R26 ;  /* 0x000000ffff1b7224 */ /* 0x000fc800078e001a */
[----:B------:R-:W0:Y:S02]  /*8de0*/  F2I.FTZ.TRUNC.NTZ R3, R3 ;  /* 0x0000000300037305 */ /* 0x000e24000021f100 */
[----:B0-----:R0:W-:Y:S01]  /*8df0*/  STG.E.U16 desc[UR36][R8.64], R3 ;  /* 0x0000000308007986 */ /* 0x0011e2000c101524 */
[----:B------:R-:W-:Y:S05]  /*8e00*/  BRA `(.L_x_1613) ;  /* 0x0000000c00807947 */ /* 0x000fea0003800000 */
.L_x_1615:
[----:B------:R-:W-:-:S13]  /*8e10*/  ISETP.GT.AND P0, PT, R0, 0x6, PT ;  /* 0x000000060000780c */ /* 0x000fda0003f04270 */
[----:B------:R-:W-:Y:S05]  /*8e20*/  @P0 BRA `(.L_x_1621) ;  /* 0x00000000002c0947 */ /* 0x000fea0003800000 */
[----:B------:R-:W-:-:S13]  /*8e30*/  ISETP.NE.AND P0, PT, R0, 0x5, PT ;  /* 0x000000050000780c */ /* 0x000fda0003f05270 */
[----:B------:R-:W-:Y:S05]  /*8e40*/  @!P0 BRA `(.L_x_1622) ;  /* 0x0000000000188947 */ /* 0x000fea0003800000 */
[----:B------:R-:W-:-:S13]  /*8e50*/  ISETP.NE.AND P0, PT, R0, 0x6, PT ;  /* 0x000000060000780c */ /* 0x000fda0003f05270 */
[----:B------:R-:W-:Y:S05]  /*8e60*/  @P0 BRA `(.L_x_1618) ;  /* 0x0000000800fc0947 */ /* 0x000fea0003800000 */
[----:B------:R-:W-:Y:S02]  /*8e70*/  HADD2.F32 R3, -RZ, R3.H0_H0 ;  /* 0x20000003ff037230 */ /* 0x000fe40000004100 */
[----:B------:R-:W-:-:S03]  /*8e80*/  IMAD.MOV.U32 R27, RZ, RZ, R26 ;  /* 0x000000ffff1b7224 */ /* 0x000fc600078e001a */
[----:B------:R0:W-:Y:S01]  /*8e90*/  STG.E desc[UR36][R8.64], R3 ;  /* 0x0000000308007986 */ /* 0x0001e2000c101924 */
[----:B------:R-:W-:Y:S05]  /*8ea0*/  BRA `(.L_x_1613) ;  /* 0x0000000c00587947 */ /* 0x000fea0003800000 */
.L_x_1622:
[----:B------:R0:W-:Y:S01]  /*8eb0*/  STG.E.U16 desc[UR36][R8.64], R3 ;  /* 0x0000000308007986 */ /* 0x0001e2000c101524 */
[----:B------:R-:W-:Y:S01]  /*8ec0*/  IMAD.MOV.U32 R27, RZ, RZ, R26 ;  /* 0x000000ffff1b7224 */ /* 0x000fe200078e001a */
[----:B------:R-:W-:Y:S06]  /*8ed0*/  BRA `(.L_x_1613) ;  /* 0x0000000c004c7947 */ /* 0x000fec0003800000 */
.L_x_1621:
[----:B------:R-:W-:-:S13]  /*8ee0*/  ISETP.NE.AND P0, PT, R0, 0x7, PT ;  /* 0x000000070000780c */ /* 0x000fda0003f05270 */
[----:B------:R-:W-:Y:S05]  /*8ef0*/  @!P0 BRA `(.L_x_1623) ;  /* 0x00000000003c8947 */ /* 0x000fea0003800000 */
[----:B------:R-:W-:-:S13]  /*8f00*/  ISETP.NE.AND P0, PT, R0, 0x8, PT ;  /* 0x000000080000780c */ /* 0x000fda0003f05270 */
[----:B------:R-:W-:Y:S05]  /*8f10*/  @!P0 BRA `(.L_x_1624) ;  /* 0x00000000001c8947 */ /* 0x000fea0003800000 */
[----:B------:R-:W-:-:S13]  /*8f20*/  ISETP.NE.AND P0, PT, R0, 0x9, PT ;  /* 0x000000090000780c */ /* 0x000fda0003f05270 */
[----:B------:R-:W-:Y:S05]  /*8f30*/  @P0 BRA `(.L_x_1618) ;  /* 0x0000000800c80947 */ /* 0x000fea0003800000 */
[----:B------:R-:W-:Y:S02]  /*8f40*/  HADD2.F32 R4, -RZ, R3.H0_H0 ;  /* 0x20000003ff047230 */ /* 0x000fe40000004100 */
[----:B------:R-:W-:Y:S02]  /*8f50*/  IMAD.MOV.U32 R5, RZ, RZ, RZ ;  /* 0x000000ffff057224 */ /* 0x000fe400078e00ff */
[----:B------:R-:W-:-:S03]  /*8f60*/  IMAD.MOV.U32 R27, RZ, RZ, R26 ;  /* 0x000000ffff1b7224 */ /* 0x000fc600078e001a */
[----:B------:R0:W-:Y:S01]  /*8f70*/  STG.E.64 desc[UR36][R8.64], R4 ;  /* 0x0000000408007986 */ /* 0x0001e2000c101b24 */
[----:B------:R-:W-:Y:S05]  /*8f80*/  BRA `(.L_x_1613) ;  /* 0x0000000c00207947 */ /* 0x000fea0003800000 */
.L_x_1624:
[----:B------:R-:W-:Y:S02]  /*8f90*/  HADD2.F32 R0, -RZ, R3.H0_H0 ;  /* 0x20000003ff007230 */ /* 0x000fe40000004100 */
[----:B------:R-:W-:-:S03]  /*8fa0*/  IMAD.MOV.U32 R27, RZ, RZ, R26 ;  /* 0x000000ffff1b7224 */ /* 0x000fc600078e001a */
[----:B------:R-:W-:-:S04]  /*8fb0*/  F2FP.F16.F32.PACK_AB R0, RZ, R0 ;  /* 0x00000000ff00723e */ /* 0x000fc800000000ff */
[----:B------:R-:W-:-:S05]  /*8fc0*/  PRMT R0, R0, 0x5410, RZ ;  /* 0x0000541000007816 */ /* 0x000fca00000000ff */
[----:B------:R0:W-:Y:S01]  /*8fd0*/  STG.E desc[UR36][R8.64], R0 ;  /* 0x0000000008007986 */ /* 0x0001e2000c101924 */
[----:B------:R-:W-:Y:S05]  /*8fe0*/  BRA `(.L_x_1613) ;  /* 0x0000000c00087947 */ /* 0x000fea0003800000 */
.L_x_1623:
[----:B------:R-:W-:Y:S02]  /*8ff0*/  HADD2.F32 R4, -RZ, R3.H0_H0 ;  /* 0x20000003ff047230 */ /* 0x000fe40000004100 */
[----:B------:R-:W-:-:S03]  /*9000*/  IMAD.MOV.U32 R27, RZ, RZ, R26 ;  /* 0x000000ffff1b7224 */ /* 0x000fc600078e001a */
[----:B------:R-:W-:-:S06]  /*9010*/  FMUL.FTZ R4, R4, 1 ;  /* 0x3f80000004047820 */ /* 0x000fcc0000410000 */
[----:B------:R-:W0:Y:S02]  /*9020*/  F2F.F64.F32 R4, R4 ;  /* 0x0000000400047310 */ /* 0x000e240000201800 */
[----:B0-----:R0:W-:Y:S01]  /*9030*/  STG.E.64 desc[UR36][R8.64], R4 ;  /* 0x0000000408007986 */ /* 0x0011e2000c101b24 */
[----:B------:R-:W-:Y:S05]  /*9040*/  BRA `(.L_x_1613) ;  /* 0x0000000800f07947 */ /* 0x000fea0003800000 */
.L_x_1614:
        /* <DEDUP_REMOVED lines=10> */
[----:B------:R-:W-:-:S04]  /*90f0*/  FSETP.NEU.FTZ.AND P0, PT, R3, RZ, PT ;  /* 0x000000ff0300720b */ /* 0x000fc80003f1d000 */
[----:B------:R-:W-:-:S05]  /*9100*/  SEL R3, RZ, 0x1, !P0 ;  /* 0x00000001ff037807 */ /* 0x000fca0004000000 */
[----:B------:R1:W-:Y:S01]  /*9110*/  STG.E.U8 desc[UR36][R8.64], R3 ;  /* 0x0000000308007986 */ /* 0x0003e2000c101124 */
[----:B------:R-:W-:Y:S05]  /*9120*/  BRA `(.L_x_1613) ;  /* 0x0000000800b87947 */ /* 0x000fea0003800000 */
.L_x_1627:
[----:B------:R-:W-:Y:S01]  /*9130*/  HADD2.F32 R3, -RZ, R3.H0_H0 ;  /* 0x20000003ff037230 */ /* 0x000fe20000004100 */
[----:B------:R-:W-:Y:S01]  /*9140*/  CS2R R6, SRZ ;  /* 0x0000000000067805 */ /* 0x000fe2000001ff00 */
[----:B------:R-:W-:-:S03]  /*9150*/  IMAD.MOV.U32 R27, RZ, RZ, R26 ;  /* 0x000000ffff1b7224 */ /* 0x000fc600078e001a */
[----:B------:R-:W-:-:S04]  /*9160*/  FMUL.FTZ R3, R3, 1 ;  /* 0x3f80000003037820 */ /* 0x000fc80000410000 */
[----:B------:R-:W0:Y:S02]  /*9170*/  F2F.F64.F32 R4, R3 ;  /* 0x0000000300047310 */ /* 0x000e240000201800 */
[----:B0-----:R0:W-:Y:S01]  /*9180*/  STG.E.128 desc[UR36][R8.64], R4 ;  /* 0x0000000408007986 */ /* 0x0011e2000c101d24 */
[----:B------:R-:W-:Y:S05]  /*9190*/  BRA `(.L_x_1613) ;  /* 0x00000008009c7947 */ /* 0x000fea0003800000 */
.L_x_1626:
        /* <DEDUP_REMOVED lines=21> */
.L_x_1631:
[----:B------:R-:W-:Y:S05]  /*92f0*/  BSYNC B0 ;  /* 0x0000000000007941 */ /* 0x000fea0003800000 */
.L_x_1630:
[----:B------:R-:W-:Y:S01]  /*9300*/  LOP3.LUT R5, R0, R5, RZ, 0xfc, !PT ;  /* 0x0000000500057212 */ /* 0x000fe200078efcff */
[----:B------:R-:W-:-:S04]  /*9310*/  IMAD.MOV.U32 R27, RZ, RZ, R26 ;  /* 0x000000ffff1b7224 */ /* 0x000fc800078e001a */
[----:B------:R3:W-:Y:S01]  /*9320*/  STG.E.U8 desc[UR36][R8.64], R5 ;  /* 0x0000000508007986 */ /* 0x0007e2000c101124 */
[----:B------:R-:W-:Y:S05]  /*9330*/  BRA `(.L_x_1613) ;  /* 0x0000000800347947 */ /* 0x000fea0003800000 */
.L_x_1629:
        /* <DEDUP_REMOVED lines=13> */
.L_x_1633:
[----:B------:R-:W-:Y:S01]  /*9410*/  IMAD.MOV.U32 R0, RZ, RZ, 0x7f ;  /* 0x0000007fff007424 */ /* 0x000fe200078e00ff */
[----:B------:R-:W-:-:S04]  /*9420*/  ISETP.GT.U32.AND P0, PT, R3, 0x7f800000, PT ;  /* 0x7f8000000300780c */ /* 0x000fc80003f04070 */
[----:B------:R-:W-:-:S09]  /*9430*/  SEL R0, R0, 0x7c, P0 ;  /* 0x0000007c00007807 */ /* 0x000fd20000000000 */
.L_x_1634:
[----:B------:R-:W-:Y:S05]  /*9440*/  BSYNC B0 ;  /* 0x0000000000007941 */ /* 0x000fea0003800000 */
.L_x_1632:
[----:B------:R-:W-:Y:S01]  /*9450*/  LOP3.LUT R3, R5, 0x80000000, RZ, 0xc0, !PT ;  /* 0x8000000005037812 */ /* 0x000fe200078ec0ff */
[----:B------:R-:W-:-:S03]  /*9460*/  IMAD.MOV.U32 R27, RZ, RZ, R26 ;  /* 0x000000ffff1b7224 */ /* 0x000fc600078e001a */
[----:B------:R-:W-:-:S04]  /*9470*/  SHF.R.U32.HI R3, RZ, 0x18, R3 ;  /* 0x00000018ff037819 */ /* 0x000fc80000011603 */
[----:B------:R-:W-:-:S05]  /*9480*/  LOP3.LUT R3, R0, R3, RZ, 0xfc, !PT ;  /* 0x0000000300037212 */ /* 0x000fca00078efcff */
[----:B------:R4:W-:Y:S01]  /*9490*/  STG.E.U8 desc[UR36][R8.64], R3 ;  /* 0x0000000308007986 */ /* 0x0009e2000c101124 */
[----:B------:R-:W-:Y:S05]  /*94a0*/  BRA `(.L_x_1613) ;  /* 0x0000000400d87947 */ /* 0x000fea0003800000 */
.L_x_1628:
[----:B------:R-:W-:Y:S02]  /*94b0*/  HADD2.F32 R0, -RZ, R3.H0_H0 ;  /* 0x20000003ff007230 */ /* 0x000fe40000004100 */
[----:B------:R-:W-:-:S03]  /*94c0*/  IMAD.MOV.U32 R27, RZ, RZ, R26 ;  /* 0x000000ffff1b7224 */ /* 0x000fc600078e001a */
[----:B------:R-:W-:-:S05]  /*94d0*/  F2FP.BF16.F32.PACK_AB R0, RZ, R0 ;  /* 0x00000000ff00723e */ /* 0x000fca00000010ff */
[----:B------:R2:W-:Y:S01]  /*94e0*/  STG.E.U16 desc[UR36][R8.64], R0 ;  /* 0x0000000008007986 */ /* 0x0005e2000c101524 */
[----:B------:R-:W-:Y:S05]  /*94f0*/  BRA `(.L_x_1613) ;  /* 0x0000000400c47947 */ /* 0x000fea0003800000 */
.L_x_1625:
        /* <DEDUP_REMOVED lines=10> */
[----:B------:R-:W0:Y:S02]  /*95a0*/  F2I.FTZ.U32.TRUNC.NTZ R3, R3 ;  /* 0x0000000300037305 */ /* 0x000e24000021f000 */
[----:B0-----:R0:W-:Y:S01]  /*95b0*/  STG.E.U16 desc[UR36][R8.64], R3 ;  /* 0x0000000308007986 */ /* 0x0011e2000c101524 */
[----:B------:R-:W-:Y:S05]  /*95c0*/  BRA `(.L_x_1613) ;  /* 0x0000000400907947 */ /* 0x000fea0003800000 */
.L_x_1637:
        /* <DEDUP_REMOVED lines=17> */
.L_x_1640:
[----:B------:R-:W-:-:S04]  /*96e0*/  LOP3.LUT R3, R5, 0x80000000, RZ, 0xc0, !PT ;  /* 0x8000000005037812 */ /* 0x000fc800078ec0ff */
[----:B------:R-:W-:-:S04]  /*96f0*/  SHF.R.U32.HI R3, RZ, 0x18, R3 ;  /* 0x00000018ff037819 */ /* 0x000fc80000011603 */
[----:B------:R-:W-:-:S04]  /*9700*/  LOP3.LUT R0, R0, R3, RZ, 0xfc, !PT ;  /* 0x0000000300007212 */ /* 0x000fc800078efcff */
[----:B------:R-:W-:-:S07]  /*9710*/  PRMT R4, R0, 0x7610, R4 ;  /* 0x0000761000047816 */ /* 0x000fce0000000004 */
.L_x_1639:
[----:B------:R-:W-:Y:S05]  /*9720*/  BSYNC B0 ;  /* 0x0000000000007941 */ /* 0x000fea0003800000 */
.L_x_1638:
[----:B------:R0:W-:Y:S01]  /*9730*/  STG.E.U8 desc[UR36][R8.64], R4 ;  /* 0x0000000408007986 */ /* 0x0001e2000c101124 */
[----:B------:R-:W-:Y:S01]  /*9740*/  IMAD.MOV.U32 R27, RZ, RZ, R26 ;  /* 0x000000ffff1b7224 */ /* 0x000fe200078e001a */
[----:B------:R-:W-:Y:S06]  /*9750*/  BRA `(.L_x_1613) ;  /* 0x00000004002c7947 */ /* 0x000fec0003800000 */
.L_x_1636:
        /* <DEDUP_REMOVED lines=17> */
.L_x_1643:
[----:B------:R-:W-:-:S04]  /*9870*/  LOP3.LUT R3, R5, 0x80000000, RZ, 0xc0, !PT ;  /* 0x8000000005037812 */ /* 0x000fc800078ec0ff */
[----:B------:R-:W-:-:S04]  /*9880*/  SHF.R.U32.HI R3, RZ, 0x18, R3 ;  /* 0x00000018ff037819 */ /* 0x000fc80000011603 */
[----:B------:R-:W-:-:S04]  /*9890*/  LOP3.LUT R0, R0, R3, RZ, 0xfc, !PT ;  /* 0x0000000300007212 */ /* 0x000fc800078efcff */
[----:B------:R-:W-:-:S07]  /*98a0*/  PRMT R4, R0, 0x7610, R4 ;  /* 0x0000761000047816 */ /* 0x000fce0000000004 */
.L_x_1642:
[----:B------:R-:W-:Y:S05]  /*98b0*/  BSYNC B0 ;  /* 0x0000000000007941 */ /* 0x000fea0003800000 */
.L_x_1641:
[----:B------:R0:W-:Y:S01]  /*98c0*/  STG.E.U8 desc[UR36][R8.64], R4 ;  /* 0x0000000408007986 */ /* 0x0001e2000c101124 */
[----:B------:R-:W-:Y:S01]  /*98d0*/  IMAD.MOV.U32 R27, RZ, RZ, R26 ;  /* 0x000000ffff1b7224 */ /* 0x000fe200078e001a */
[----:B------:R-:W-:Y:S06]  /*98e0*/  BRA `(.L_x_1613) ;  /* 0x0000000000c87947 */ /* 0x000fec0003800000 */
.L_x_1635:
[----:B------:R-:W-:-:S13]  /*98f0*/  ISETP.NE.AND P0, PT, R0, 0x1c, PT ;  /* 0x0000001c0000780c */ /* 0x000fda0003f05270 */
[----:B------:R-:W-:Y:S05]  /*9900*/  @!P0 BRA `(.L_x_1644) ;  /* 0x0000000000b08947 */ /* 0x000fea0003800000 */
[----:B------:R-:W-:-:S13]  /*9910*/  ISETP.NE.AND P0, PT, R0, 0x1d, PT ;  /* 0x0000001d0000780c */ /* 0x000fda0003f05270 */
[----:B------:R-:W-:Y:S05]  /*9920*/  @!P0 BRA `(.L_x_1645) ;  /* 0x0000000000948947 */ /* 0x000fea0003800000 */
[----:B------:R-:W-:-:S13]  /*9930*/  ISETP.NE.AND P0, PT, R0, 0x2c, PT ;  /* 0x0000002c0000780c */ /* 0x000fda0003f05270 */
[----:B------:R-:W-:Y:S05]  /*9940*/  @P0 BRA `(.L_x_1618) ;  /* 0x0000000000440947 */ /* 0x000fea0003800000 */
[----:B------:R-:W-:Y:S02]  /*9950*/  HADD2.F32 R4, -RZ, R3.H0_H0 ;  /* 0x20000003ff047230 */ /* 0x000fe40000004100 */
        /* <DEDUP_REMOVED lines=16> */
.L_x_1618:
        /* <DEDUP_REMOVED lines=16> */
.L_x_1646:
[----:B------:R-:W-:Y:S01]  /*9b60*/  IMAD.MOV.U32 R27, RZ, RZ, R26 ;  /* 0x000000ffff1b7224 */ /* 0x000fe200078e001a */
[----:B------:R-:W-:Y:S06]  /*9b70*/  BRA `(.L_x_1613) ;  /* 0x0000000000247947 */ /* 0x000fec0003800000 */
.L_x_1645:
[----:B------:R-:W-:Y:S02]  /*9b80*/  HADD2.F32 R4, -RZ, R3.H0_H0 ;  /* 0x20000003ff047230 */ /* 0x000fe40000004100 */
[----:B------:R-:W-:-:S04]  /*9b90*/  IMAD.MOV.U32 R27, RZ, RZ, R26 ;  /* 0x000000ffff1b7224 */ /* 0x000fc800078e001a */
[----:B------:R-:W0:Y:S02]  /*9ba0*/  F2I.U64.TRUNC R4, R4 ;  /* 0x0000000400047311 */ /* 0x000e24000020d800 */
[----:B0-----:R0:W-:Y:S01]  /*9bb0*/  STG.E.64 desc[UR36][R8.64], R4 ;  /* 0x0000000408007986 */ /* 0x0011e2000c101b24 */
[----:B------:R-:W-:Y:S05]  /*9bc0*/  BRA `(.L_x_1613) ;  /* 0x0000000000107947 */ /* 0x000fea0003800000 */
.L_x_1644:
[----:B------:R-:W-:Y:S02]  /*9bd0*/  HADD2.F32 R3, -RZ, R3.H0_H0 ;  /* 0x20000003ff037230 */ /* 0x000fe40000004100 */
[----:B------:R-:W-:-:S04]  /*9be0*/  IMAD.MOV.U32 R27, RZ, RZ, R26 ;  /* 0x000000ffff1b7224 */ /* 0x000fc800078e001a */
[----:B------:R-:W0:Y:S02]  /*9bf0*/  F2I.FTZ.U32.TRUNC.NTZ R3, R3 ;  /* 0x0000000300037305 */ /* 0x000e24000021f000 */
[----:B0-----:R0:W-:Y:S02]  /*9c00*/  STG.E desc[UR36][R8.64], R3 ;  /* 0x0000000308007986 */ /* 0x0011e4000c101924 */
.L_x_1613:
[----:B------:R-:W-:Y:S05]  /*9c10*/  BSYNC B6 ;  /* 0x0000000000067941 */ /* 0x000fea0003800000 */
.L_x_1612:
[----:B------:R-:W-:Y:S01]  /*9c20*/  ISETP.GE.AND P0, PT, R27, R28, PT ;  /* 0x0000001c1b00720c */ /* 0x000fe20003f06270 */
[----:B------:R-:W-:-:S12]  /*9c30*/  BSSY B6, `(.L_x_1647) ;  /* 0x00001fc000067945 */ /* 0x000fd80003800000 */
[----:B------:R-:W-:Y:S05]  /*9c40*/  @P0 BRA `(.L_x_1648) ;  /* 0x0000001c00e80947 */ /* 0x000fea0003800000 */
[----:B01234-:R-:W0:Y:S01]  /*9c50*/  LDC.64 R8, c[0x0][0x218] ;  /* 0x00008600ff087b82 */ /* 0x01fe220000000a00 */
[----:B-----5:R-:W-:Y:S01]  /*9c60*/  IMAD R0, R2, 0x200, R27 ;  /* 0x0000020002007824 */ /* 0x020fe200078e021b */
        /* <DEDUP_REMOVED lines=20> */
.L_x_1652:
[----:B------:R-:W-:-:S06]  /*9db0*/  HADD2.F32 R5, -RZ, R18.H0_H0 ;  /* 0x20000012ff057230 */ /* 0x000fcc0000004100 */
[----:B------:R-:W0:Y:S02]  /*9dc0*/  F2I.S64.TRUNC R4, R5 ;  /* 0x0000000500047311 */ /* 0x000e24000020d900 */
[----:B0-----:R0:W-:Y:S01]  /*9dd0*/  STG.E.U8 desc[UR36][R8.64], R4 ;  /* 0x0000000408007986 */ /* 0x0011e2000c101124 */
[----:B------:R-:W-:Y:S05]  /*9de0*/  BRA `(.L_x_1654) ;  /* 0x0000000c00847947 */ /* 0x000fea0003800000 */
.L_x_1651:
        /* <DEDUP_REMOVED lines=10> */
.L_x_1656:
[----:B------:R-:W-:-:S04]  /*9e90*/  HADD2.F32 R18, -RZ, R18.H0_H0 ;  /* 0x20000012ff127230 */ /* 0x000fc80000004100 */
[----:B------:R-:W0:Y:S02]  /*9ea0*/  F2I.FTZ.TRUNC.NTZ R3, R18 ;  /* 0x0000001200037305 */ /* 0x000e24000021f100 */
[----:B0-----:R0:W-:Y:S01]  /*9eb0*/  STG.E desc[UR36][R8.64], R3 ;  /* 0x0000000308007986 */ /* 0x0011e2000c101924 */
[----:B------:R-:W-:Y:S05]  /*9ec0*/  BRA `(.L_x_1654) ;  /* 0x0000000c004c7947 */ /* 0x000fea0003800000 */
.L_x_1655:
[----:B------:R-:W-:-:S04]  /*9ed0*/  HADD2.F32 R18, -RZ, R18.H0_H0 ;  /* 0x20000012ff127230 */ /* 0x000fc80000004100 */
[----:B------:R-:W0:Y:S02]  /*9ee0*/  F2I.FTZ.TRUNC.NTZ R3, R18 ;  /* 0x0000001200037305 */ /* 0x000e24000021f100 */
[----:B0-----:R0:W-:Y:S01]  /*9ef0*/  STG.E.U16 desc[UR36][R8.64], R3 ;  /* 0x0000000308007986 */ /* 0x0011e2000c101524 */
[----:B------:R-:W-:Y:S05]  /*9f00*/  BRA `(.L_x_1654) ;  /* 0x0000000c003c7947 */ /* 0x000fea0003800000 */
.L_x_1650:
        /* <DEDUP_REMOVED lines=9> */
.L_x_1658:
[----:B------:R0:W-:Y:S01]  /*9fa0*/  STG.E.U16 desc[UR36][R8.64], R18 ;  /* 0x0000001208007986 */ /* 0x0001e2000c101524 */
[----:B------:R-:W-:Y:S05]  /*9fb0*/  BRA `(.L_x_1654) ;  /* 0x0000000c00107947 */ /* 0x000fea0003800000 */
.L_x_1657:
        /* <DEDUP_REMOVED lines=10> */
.L_x_1660:
[----:B------:R-:W-:-:S05]  /*a060*/  HADD2.F32 R0, -RZ, R18.H0_H0 ;  /* 0x20000012ff007230 */ /* 0x000fca0000004100 */
[----:B------:R-:W-:-:S04]  /*a070*/  F2FP.F16.F32.PACK_AB R0, RZ, R0 ;  /* 0x00000000ff00723e */ /* 0x000fc800000000ff */
[----:B------:R-:W-:-:S05]  /*a080*/  PRMT R0, R0, 0x5410, RZ ;  /* 0x0000541000007816 */ /* 0x000fca00000000ff */
[----:B------:R0:W-:Y:S01]  /*a090*/  STG.E desc[UR36][R8.64], R0 ;  /* 0x0000000008007986 */ /* 0x0001e2000c101924 */
[----:B------:R-:W-:Y:S05]  /*a0a0*/  BRA `(.L_x_1654) ;  /* 0x0000000800d47947 */ /* 0x000fea0003800000 */
.L_x_1659:
[----:B------:R-:W-:-:S05]  /*a0b0*/  HADD2.F32 R4, -RZ, R18.H0_H0 ;  /* 0x20000012ff047230 */ /* 0x000fca0000004100 */
[----:B------:R-:W-:-:S06]  /*a0c0*/  FMUL.FTZ R4, R4, 1 ;  /* 0x3f80000004047820 */ /* 0x000fcc0000410000 */
[----:B------:R-:W0:Y:S02]  /*a0d0*/  F2F.F64.F32 R4, R4 ;  /* 0x0000000400047310 */ /* 0x000e240000201800 */
[----:B0-----:R0:W-:Y:S01]  /*a0e0*/  STG.E.64 desc[UR36][R8.64], R4 ;  /* 0x0000000408007986 */ /* 0x0011e2000c101b24 */
[----:B------:R-:W-:Y:S05]  /*a0f0*/  BRA `(.L_x_1654) ;  /* 0x0000000800c07947 */ /* 0x000fea0003800000 */
.L_x_1649:
        /* <DEDUP_REMOVED lines=13> */
.L_x_1663:
[----:B------:R-:W-:Y:S01]  /*a1d0*/  HADD2.F32 R18, -RZ, R18.H0_H0 ;  /* 0x20000012ff127230 */ /* 0x000fe20000004100 */
[----:B------:R-:W-:-:S04]  /*a1e0*/  CS2R R6, SRZ ;  /* 0x0000000000067805 */ /* 0x000fc8000001ff00 */
[----:B------:R-:W-:-:S06]  /*a1f0*/  FMUL.FTZ R4, R18, 1 ;  /* 0x3f80000012047820 */ /* 0x000fcc0000410000 */
[----:B------:R-:W0:Y:S02]  /*a200*/  F2F.F64.F32 R4, R4 ;  /* 0x0000000400047310 */ /* 0x000e240000201800 */
[----:B0-----:R0:W-:Y:S01]  /*a210*/  STG.E.128 desc[UR36][R8.64], R4 ;  /* 0x0000000408007986 */ /* 0x0011e2000c101d24 */
[----:B------:R-:W-:Y:S05]  /*a220*/  BRA `(.L_x_1654) ;  /* 0x0000000800747947 */ /* 0x000fea0003800000 */
.L_x_1662:
        /* <DEDUP_REMOVED lines=21> */
.L_x_1667:
[----:B------:R-:W-:Y:S05]  /*a380*/  BSYNC B0 ;  /* 0x0000000000007941 */ /* 0x000fea0003800000 */
.L_x_1666:
[----:B------:R-:W-:-:S05]  /*a390*/  LOP3.LUT R5, R0, R5, RZ, 0xfc, !PT ;  /* 0x0000000500057212 */ /* 0x000fca00078efcff */
[----:B------:R3:W-:Y:S01]  /*a3a0*/  STG.E.U8 desc[UR36][R8.64], R5 ;  /* 0x0000000508007986 */ /* 0x0007e2000c101124 */
[----:B------:R-:W-:Y:S05]  /*a3b0*/  BRA `(.L_x_1654) ;  /* 0x0000000800107947 */ /* 0x000fea0003800000 */
.L_x_1665:
        /* <DEDUP_REMOVED lines=13> */
.L_x_1669:
[----:B------:R-:W-:Y:S01]  /*a490*/  IMAD.MOV.U32 R0, RZ, RZ, 0x7f ;  /* 0x0000007fff007424 */ /* 0x000fe200078e00ff */
[----:B------:R-:W-:-:S04]  /*a4a0*/  ISETP.GT.U32.AND P0, PT, R3, 0x7f800000, PT ;  /* 0x7f8000000300780c */ /* 0x000fc80003f04070 */
[----:B------:R-:W-:-:S09]  /*a4b0*/  SEL R0, R0, 0x7c, P0 ;  /* 0x0000007c00007807 */ /* 0x000fd20000000000 */
.L_x_1670:
[----:B------:R-:W-:Y:S05]  /*a4c0*/  BSYNC B0 ;  /* 0x0000000000007941 */ /* 0x000fea0003800000 */
.L_x_1668:
[----:B------:R-:W-:-:S04]  /*a4d0*/  LOP3.LUT R3, R5, 0x80000000, RZ, 0xc0, !PT ;  /* 0x8000000005037812 */ /* 0x000fc800078ec0ff */
[----:B------:R-:W-:-:S04]  /*a4e0*/  SHF.R.U32.HI R3, RZ, 0x18, R3 ;  /* 0x00000018ff037819 */ /* 0x000fc80000011603 */
[----:B------:R-:W-:-:S05]  /*a4f0*/  LOP3.LUT R3, R0, R3, RZ, 0xfc, !PT ;  /* 0x0000000300037212 */ /* 0x000fca00078efcff */
[----:B------:R4:W-:Y:S01]  /*a500*/  STG.E.U8 desc[UR36][R8.64], R3 ;  /* 0x0000000308007986 */ /* 0x0009e2000c101124 */
[----:B------:R-:W-:Y:S05]  /*a510*/  BRA `(.L_x_1654) ;  /* 0x0000000400b87947 */ /* 0x000fea0003800000 */
.L_x_1664:
[----:B------:R-:W-:-:S05]  /*a520*/  HADD2.F32 R0, -RZ, R18.H0_H0 ;  /* 0x20000012ff007230 */ /* 0x000fca0000004100 */
[----:B------:R-:W-:-:S05]  /*a530*/  F2FP.BF16.F32.PACK_AB R0, RZ, R0 ;  /* 0x00000000ff00723e */ /* 0x000fca00000010ff */
[----:B------:R2:W-:Y:S01]  /*a540*/  STG.E.U16 desc[UR36][R8.64], R0 ;  /* 0x0000000008007986 */ /* 0x0005e2000c101524 */
[----:B------:R-:W-:Y:S05]  /*a550*/  BRA `(.L_x_1654) ;  /* 0x0000000400a87947 */ /* 0x000fea0003800000 */
.L_x_1661:
        /* <DEDUP_REMOVED lines=12> */
.L_x_1673:
        /* <DEDUP_REMOVED lines=17> */
.L_x_1676:
[----:B------:R-:W-:-:S04]  /*a730*/  LOP3.LUT R3, R5, 0x80000000, RZ, 0xc0, !PT ;  /* 0x8000000005037812 */ /* 0x000fc800078ec0ff */
[----:B------:R-:W-:-:S04]  /*a740*/  SHF.R.U32.HI R3, RZ, 0x18, R3 ;  /* 0x00000018ff037819 */ /* 0x000fc80000011603 */
[----:B------:R-:W-:-:S04]  /*a750*/  LOP3.LUT R0, R0, R3, RZ, 0xfc, !PT ;  /* 0x0000000300007212 */ /* 0x000fc800078efcff */
[----:B------:R-:W-:-:S07]  /*a760*/  PRMT R4, R0, 0x7610, R4 ;  /* 0x0000761000047816 */ /* 0x000fce0000000004 */
.L_x_1675:
[----:B------:R-:W-:Y:S05]  /*a770*/  BSYNC B0 ;  /* 0x0000000000007941 */ /* 0x000fea0003800000 */
.L_x_1674:
[----:B------:R0:W-:Y:S01]  /*a780*/  STG.E.U8 desc[UR36][R8.64], R4 ;  /* 0x0000000408007986 */ /* 0x0001e2000c101124 */
[----:B------:R-:W-:Y:S05]  /*a790*/  BRA `(.L_x_1654) ;  /* 0x0000000400187947 */ /* 0x000fea0003800000 */
.L_x_1672:
        /* <DEDUP_REMOVED lines=17> */
.L_x_1679:
[----:B------:R-:W-:-:S04]  /*a8b0*/  LOP3.LUT R3, R5, 0x80000000, RZ, 0xc0, !PT ;  /* 0x8000000005037812 */ /* 0x000fc800078ec0ff */
[----:B------:R-:W-:-:S04]  /*a8c0*/  SHF.R.U32.HI R3, RZ, 0x18, R3 ;  /* 0x00000018ff037819 */ /* 0x000fc80000011603 */
[----:B------:R-:W-:-:S04]  /*a8d0*/  LOP3.LUT R0, R0, R3, RZ, 0xfc, !PT ;  /* 0x0000000300007212 */ /* 0x000fc800078efcff */
[----:B------:R-:W-:-:S07]  /*a8e0*/  PRMT R4, R0, 0x7610, R4 ;  /* 0x0000761000047816 */ /* 0x000fce0000000004 */
.L_x_1678:
[----:B------:R-:W-:Y:S05]  /*a8f0*/  BSYNC B0 ;  /* 0x0000000000007941 */ /* 0x000fea0003800000 */
.L_x_1677:
[----:B------:R0:W-:Y:S01]  /*a900*/  STG.E.U8 desc[UR36][R8.64], R4 ;  /* 0x0000000408007986 */ /* 0x0001e2000c101124 */
[----:B------:R-:W-:Y:S05]  /*a910*/  BRA `(.L_x_1654) ;  /* 0x0000000000b87947 */ /* 0x000fea0003800000 */
.L_x_1671:
        /* <DEDUP_REMOVED lines=22> */
.L_x_1653:
        /* <DEDUP_REMOVED lines=16> */
.L_x_1682:
[----:B------:R-:W-:Y:S05]  /*ab80*/  BRA `(.L_x_1654) ;  /* 0x00000000001c7947 */ /* 0x000fea0003800000 */
.L_x_1681:
[----:B------:R-:W-:-:S06]  /*ab90*/  HADD2.F32 R4, -RZ, R18.H0_H0 ;  /* 0x20000012ff047230 */ /* 0x000fcc0000004100 */
[----:B------:R-:W0:Y:S02]  /*aba0*/  F2I.U64.TRUNC R4, R4 ;  /* 0x0000000400047311 */ /* 0x000e24000020d800 */
[----:B0-----:R0:W-:Y:S01]  /*abb0*/  STG.E.64 desc[UR36][R8.64], R4 ;  /* 0x0000000408007986 */ /* 0x0011e2000c101b24 */
[----:B------:R-:W-:Y:S05]  /*abc0*/  BRA `(.L_x_1654) ;  /* 0x00000000000c7947 */ /* 0x000fea0003800000 */
.L_x_1680:
[----:B------:R-:W-:-:S04]  /*abd0*/  HADD2.F32 R18, -RZ, R18.H0_H0 ;  /* 0x20000012ff127230 */ /* 0x000fc80000004100 */
[----:B------:R-:W0:Y:S02]  /*abe0*/  F2I.FTZ.U32.TRUNC.NTZ R3, R18 ;  /* 0x0000001200037305 */ /* 0x000e24000021f000 */
[----:B0-----:R0:W-:Y:S02]  /*abf0*/  STG.E desc[UR36][R8.64], R3 ;  /* 0x0000000308007986 */ /* 0x0011e4000c101924 */
.L_x_1654:
[----:B------:R-:W-:-:S05]  /*ac00*/  VIADD R27, R27, 0x80 ;  /* 0x000000801b1b7836 */ /* 0x000fca0000000000 */
[----:B------:R-:W-:-:S13]  /*ac10*/  ISETP.GE.AND P0, PT, R27, R28, PT ;  /* 0x0000001c1b00720c */ /* 0x000fda0003f06270 */
[----:B------:R-:W-:Y:S05]  /*ac20*/  @P0 BRA `(.L_x_1648) ;  /* 0x0000000c00f00947 */ /* 0x000fea0003800000 */
[----:B01234-:R-:W0:Y:S01]  /*ac30*/  LDC.64 R8, c[0x0][0x218] ;  /* 0x00008600ff087b82 */ /* 0x01fe220000000a00 */
        /* <DEDUP_REMOVED lines=21> */
.L_x_1686:
[----:B------:R-:W-:-:S06]  /*ad90*/  HADD2.F32 R5, -RZ, R16.H0_H0 ;  /* 0x20000010ff057230 */ /* 0x000fcc0000004100 */
[----:B------:R-:W0:Y:S02]  /*ada0*/  F2I.S64.TRUNC R4, R5 ;  /* 0x0000000500047311 */ /* 0x000e24000020d900 */
[----:B0-----:R0:W-:Y:S01]  /*adb0*/  STG.E.U8 desc[UR36][R8.64], R4 ;  /* 0x0000000408007986 */ /* 0x0011e2000c101124 */
[----:B------:R-:W-:Y:S05]  /*adc0*/  BRA `(.L_x_1688) ;  /* 0x0000000c00847947 */ /* 0x000fea0003800000 */
.L_x_1685:
        /* <DEDUP_REMOVED lines=10> */
.L_x_1690:
[----:B------:R-:W-:-:S04]  /*ae70*/  HADD2.F32 R16, -RZ, R16.H0_H0 ;  /* 0x20000010ff107230 */ /* 0x000fc80000004100 */
[----:B------:R-:W0:Y:S02]  /*ae80*/  F2I.FTZ.TRUNC.NTZ R3, R16 ;  /* 0x0000001000037305 */ /* 0x000e24000021f100 */
[----:B0-----:R0:W-:Y:S01]  /*ae90*/  STG.E desc[UR36][R8.64], R3 ;  /* 0x0000000308007986 */ /* 0x0011e2000c101924 */
[----:B------:R-:W-:Y:S05]  /*aea0*/  BRA `(.L_x_1688) ;  /* 0x0000000c004c7947 */ /* 0x000fea0003800000 */
.L_x_1689:
[----:B------:R-:W-:-:S04]  /*aeb0*/  HADD2.F32 R16, -RZ, R16.H0_H0 ;  /* 0x20000010ff107230 */ /* 0x000fc80000004100 */
[----:B------:R-:W0:Y:S02]  /*aec0*/  F2I.FTZ.TRUNC.NTZ R3, R16 ;  /* 0x0000001000037305 */ /* 0x000e24000021f100 */
[----:B0-----:R0:W-:Y:S01]  /*aed0*/  STG.E.U16 desc[UR36][R8.64], R3 ;  /* 0x0000000308007986 */ /* 0x0011e2000c101524 */
[----:B------:R-:W-:Y:S05]  /*aee0*/  BRA `(.L_x_1688) ;  /* 0x0000000c003c7947 */ /* 0x000fea0003800000 */
.L_x_1684:
        /* <DEDUP_REMOVED lines=9> */
.L_x_1692:
[----:B------:R0:W-:Y:S01]  /*af80*/  STG.E.U16 desc[UR36][R8.64], R16 ;  /* 0x0000001008007986 */ /* 0x0001e2000c101524 */
[----:B------:R-:W-:Y:S05]  /*af90*/  BRA `(.L_x_1688) ;  /* 0x0000000c00107947 */ /* 0x000fea0003800000 */
.L_x_1691:
        /* <DEDUP_REMOVED lines=10> */
.L_x_1694:
[----:B------:R-:W-:-:S05]  /*b040*/  HADD2.F32 R0, -RZ, R16.H0_H0 ;  /* 0x20000010ff007230 */ /* 0x000fca0000004100 */
[----:B------:R-:W-:-:S04]  /*b050*/  F2FP.F16.F32.PACK_AB R0, RZ, R0 ;  /* 0x00000000ff00723e */ /* 0x000fc800000000ff */
[----:B------:R-:W-:-:S05]  /*b060*/  PRMT R0, R0, 0x5410, RZ ;  /* 0x0000541000007816 */ /* 0x000fca00000000ff */
[----:B------:R2:W-:Y:S01]  /*b070*/  STG.E desc[UR36][R8.64], R0 ;  /* 0x0000000008007986 */ /* 0x0005e2000c101924 */
[----:B------:R-:W-:Y:S05]  /*b080*/  BRA `(.L_x_1688) ;  /* 0x0000000800d47947 */ /* 0x000fea0003800000 */
.L_x_1693:
[----:B------:R-:W-:-:S05]  /*b090*/  HADD2.F32 R4, -RZ, R16.H0_H0 ;  /* 0x20000010ff047230 */ /* 0x000fca0000004100 */
[----:B------:R-:W-:-:S06]  /*b0a0*/  FMUL.FTZ R4, R4, 1 ;  /* 0x3f80000004047820 */ /* 0x000fcc0000410000 */
[----:B------:R-:W0:Y:S02]  /*b0b0*/  F2F.F64.F32 R4, R4 ;  /* 0x0000000400047310 */ /* 0x000e240000201800 */
[----:B0-----:R4:W-:Y:S01]  /*b0c0*/  STG.E.64 desc[UR36][R8.64], R4 ;  /* 0x0000000408007986 */ /* 0x0019e2000c101b24 */
[----:B------:R-:W-:Y:S05]  /*b0d0*/  BRA `(.L_x_1688) ;  /* 0x0000000800c07947 */ /* 0x000fea0003800000 */
.L_x_1683:
        /* <DEDUP_REMOVED lines=13> */
.L_x_1697:
[----:B------:R-:W-:Y:S01]  /*b1b0*/  HADD2.F32 R16, -RZ, R16.H0_H0 ;  /* 0x20000010ff107230 */ /* 0x000fe20000004100 */
[----:B------:R-:W-:-:S04]  /*b1c0*/  CS2R R6, SRZ ;  /* 0x0000000000067805 */ /* 0x000fc8000001ff00 */
[----:B------:R-:W-:-:S06]  /*b1d0*/  FMUL.FTZ R4, R16, 1 ;  /* 0x3f80000010047820 */ /* 0x000fcc0000410000 */
[----:B------:R-:W0:Y:S02]  /*b1e0*/  F2F.F64.F32 R4, R4 ;  /* 0x0000000400047310 */ /* 0x000e240000201800 */
[----:B0-----:R0:W-:Y:S01]  /*b1f0*/  STG.E.128 desc[UR36][R8.64], R4 ;  /* 0x0000000408007986 */ /* 0x0011e2000c101d24 */
[----:B------:R-:W-:Y:S05]  /*b200*/  BRA `(.L_x_1688) ;  /* 0x0000000800747947 */ /* 0x000fea0003800000 */
.L_x_1696:
        /* <DEDUP_REMOVED lines=21> */
.L_x_1701:
[----:B------:R-:W-:Y:S05]  /*b360*/  BSYNC B0 ;  /* 0x0000000000007941 */ /* 0x000fea0003800000 */
.L_x_1700:
[----:B------:R-:W-:-:S05]  /*b370*/  LOP3.LUT R5, R0, R5, RZ, 0xfc, !PT ;  /* 0x0000000500057212 */ /* 0x000fca00078efcff */
[----:B------:R0:W-:Y:S01]  /*b380*/  STG.E.U8 desc[UR36][R8.64], R5 ;  /* 0x0000000508007986 */ /* 0x0001e2000c101124 */
[----:B------:R-:W-:Y:S05]  /*b390*/  BRA `(.L_x_1688) ;  /* 0x0000000800107947 */ /* 0x000fea0003800000 */
.L_x_1699:
        /* <DEDUP_REMOVED lines=13> */
.L_x_1703:
[----:B------:R-:W-:Y:S01]  /*b470*/  IMAD.MOV.U32 R0, RZ, RZ, 0x7f ;  /* 0x0000007fff007424 */ /* 0x000fe200078e00ff */
[----:B------:R-:W-:-:S04]  /*b480*/  ISETP.GT.U32.AND P0, PT, R3, 0x7f800000, PT ;  /* 0x7f8000000300780c */ /* 0x000fc80003f04070 */
[----:B------:R-:W-:-:S09]  /*b490*/  SEL R0, R0, 0x7c, P0 ;  /* 0x0000007c00007807 */ /* 0x000fd20000000000 */
.L_x_1704:
[----:B------:R-:W-:Y:S05]  /*b4a0*/  BSYNC B0 ;  /* 0x0000000000007941 */ /* 0x000fea0003800000 */
.L_x_1702:
[----:B------:R-:W-:-:S04]  /*b4b0*/  LOP3.LUT R3, R5, 0x80000000, RZ, 0xc0, !PT ;  /* 0x8000000005037812 */ /* 0x000fc800078ec0ff */
[----:B------:R-:W-:-:S04]  /*b4c0*/  SHF.R.U32.HI R3, RZ, 0x18, R3 ;  /* 0x00000018ff037819 */ /* 0x000fc80000011603 */
[----:B------:R-:W-:-:S05]  /*b4d0*/  LOP3.LUT R3, R0, R3, RZ, 0xfc, !PT ;  /* 0x0000000300037212 */ /* 0x000fca00078efcff */
[----:B------:R0:W-:Y:S01]  /*b4e0*/  STG.E.U8 desc[UR36][R8.64], R3 ;  /* 0x0000000308007986 */ /* 0x0001e2000c101124 */
[----:B------:R-:W-:Y:S05]  /*b4f0*/  BRA `(.L_x_1688) ;  /* 0x0000000400b87947 */ /* 0x000fea0003800000 */
.L_x_1698:
[----:B------:R-:W-:-:S05]  /*b500*/  HADD2.F32 R0, -RZ, R16.H0_H0 ;  /* 0x20000010ff007230 */ /* 0x000fca0000004100 */
[----:B------:R-:W-:-:S05]  /*b510*/  F2FP.BF16.F32.PACK_AB R0, RZ, R0 ;  /* 0x00000000ff00723e */ /* 0x000fca00000010ff */
[----:B------:R0:W-:Y:S01]  /*b520*/  STG.E.U16 desc[UR36][R8.64], R0 ;  /* 0x0000000008007986 */ /* 0x0001e2000c101524 */
[----:B------:R-:W-:Y:S05]  /*b530*/  BRA `(.L_x_1688) ;  /* 0x0000000400a87947 */ /* 0x000fea0003800000 */
.L_x_1695:
        /* <DEDUP_REMOVED lines=12> */
.L_x_1707:
        /* <DEDUP_REMOVED lines=17> */
.L_x_1710:
[----:B------:R-:W-:-:S04]  /*b710*/  LOP3.LUT R3, R5, 0x80000000, RZ, 0xc0, !PT ;  /* 0x8000000005037812 */ /* 0x000fc800078ec0ff */
[----:B------:R-:W-:-:S04]  /*b720*/  SHF.R.U32.HI R3, RZ, 0x18, R3 ;  /* 0x00000018ff037819 */ /* 0x000fc80000011603 */
[----:B------:R-:W-:-:S04]  /*b730*/  LOP3.LUT R0, R0, R3, RZ, 0xfc, !PT ;  /* 0x0000000300007212 */ /* 0x000fc800078efcff */
[----:B------:R-:W-:-:S07]  /*b740*/  PRMT R4, R0, 0x7610, R4 ;  /* 0x0000761000047816 */ /* 0x000fce0000000004 */
.L_x_1709:
[----:B------:R-:W-:Y:S05]  /*b750*/  BSYNC B0 ;  /* 0x0000000000007941 */ /* 0x000fea0003800000 */
.L_x_1708:
[----:B------:R0:W-:Y:S01]  /*b760*/  STG.E.U8 desc[UR36][R8.64], R4 ;  /* 0x0000000408007986 */ /* 0x0001e2000c101124 */
[----:B------:R-:W-:Y:S05]  /*b770*/  BRA `(.L_x_1688) ;  /* 0x0000000400187947 */ /* 0x000fea0003800000 */
.L_x_1706:
        /* <DEDUP_REMOVED lines=17> */
.L_x_1713:
[----:B------:R-:W-:-:S04]  /*b890*/  LOP3.LUT R3, R5, 0x80000000, RZ, 0xc0, !PT ;  /* 0x8000000005037812 */ /* 0x000fc800078ec0ff */
[----:B------:R-:W-:-:S04]  /*b8a0*/  SHF.R.U32.HI R3, RZ, 0x18, R3 ;  /* 0x00000018ff037819 */ /* 0x000fc80000011603 */
[----:B------:R-:W-:-:S04]  /*b8b0*/  LOP3.LUT R0, R0, R3, RZ, 0xfc, !PT ;  /* 0x0000000300007212 */ /* 0x000fc800078efcff */
[----:B------:R-:W-:-:S07]  /*b8c0*/  PRMT R4, R0, 0x7610, R4 ;  /* 0x0000761000047816 */ /* 0x000fce0000000004 */
.L_x_1712:
[----:B------:R-:W-:Y:S05]  /*b8d0*/  BSYNC B0 ;  /* 0x0000000000007941 */ /* 0x000fea0003800000 */
.L_x_1711:
[----:B------:R0:W-:Y:S01]  /*b8e0*/  STG.E.U8 desc[UR36][R8.64], R4 ;  /* 0x0000000408007986 */ /* 0x0001e2000c101124 */
[----:B------:R-:W-:Y:S05]  /*b8f0*/  BRA `(.L_x_1688) ;  /* 0x0000000000b87947 */ /* 0x000fea0003800000 */
.L_x_1705:
        /* <DEDUP_REMOVED lines=22> */
.L_x_1687:
        /* <DEDUP_REMOVED lines=16> */
.L_x_1716:
[----:B------:R-:W-:Y:S05]  /*bb60*/  BRA `(.L_x_1688) ;  /* 0x00000000001c7947 */ /* 0x000fea0003800000 */
.L_x_1715:
[----:B------:R-:W-:-:S06]  /*bb70*/  HADD2.F32 R4, -RZ, R16.H0_H0 ;  /* 0x20000010ff047230 */ /* 0x000fcc0000004100 */
[----:B------:R-:W0:Y:S02]  /*bb80*/  F2I.U64.TRUNC R4, R4 ;  /* 0x0000000400047311 */ /* 0x000e24000020d800 */
[----:B0-----:R0:W-:Y:S01]  /*bb90*/  STG.E.64 desc[UR36][R8.64], R4 ;  /* 0x0000000408007986 */ /* 0x0011e2000c101b24 */
[----:B------:R-:W-:Y:S05]  /*bba0*/  BRA `(.L_x_1688) ;  /* 0x00000000000c7947 */ /* 0x000fea0003800000 */
.L_x_1714:
[----:B------:R-:W-:-:S04]  /*bbb0*/  HADD2.F32 R16, -RZ, R16.H0_H0 ;  /* 0x20000010ff107230 */ /* 0x000fc80000004100 */
[----:B------:R-:W0:Y:S02]  /*bbc0*/  F2I.FTZ.U32.TRUNC.NTZ R3, R16 ;  /* 0x0000001000037305 */ /* 0x000e24000021f000 */
[----:B0-----:R0:W-:Y:S02]  /*bbd0*/  STG.E desc[UR36][R8.64], R3 ;  /* 0x0000000308007986 */ /* 0x0011e4000c101924 */
.L_x_1688:
[----:B------:R-:W-:-:S07]  /*bbe0*/  VIADD R27, R27, 0x80 ;  /* 0x000000801b1b7836 */ /* 0x000fce0000000000 */
.L_x_1648:
[----:B------:R-:W-:Y:S05]  /*bbf0*/  BSYNC B6 ;  /* 0x0000000000067941 */ /* 0x000fea0003800000 */
.L_x_1647:
[----:B------:R-:W-:-:S13]  /*bc00*/  ISETP.GE.AND P0, PT, R27, R28, PT ;  /* 0x0000001c1b00720c */ /* 0x000fda0003f06270 */
[----:B------:R-:W-:Y:S05]  /*bc10*/  @P0 EXIT ;  /* 0x000000000000094d */ /* 0x000fea0003800000 */
[----:B0--34-:R-:W0:Y:S01]  /*bc20*/  LDC.64 R4, c[0x0][0x218] ;  /* 0x00008600ff047b82 */ /* 0x019e220000000a00 */
[----:B--2--5:R-:W-:Y:S01]  /*bc30*/  PRMT R0, R25, 0x9910, RZ ;  /* 0x0000991019007816 */ /* 0x024fe200000000ff */
        /* <DEDUP_REMOVED lines=15> */
[----:B------:R-:W-:-:S06]  /*bd30*/  HADD2.F32 R17, -RZ, R17.H0_H0 ;  /* 0x20000011ff117230 */ /* 0x000fcc0000004100 */
[----:B------:R-:W0:Y:S02]  /*bd40*/  F2I.FTZ.TRUNC.NTZ R17, R17 ;  /* 0x0000001100117305 */ /* 0x000e24000021f100 */
[----:B0-----:R-:W-:Y:S01]  /*bd50*/  STG.E.U8 desc[UR36][R2.64], R17 ;  /* 0x0000001102007986 */ /* 0x001fe2000c101124 */
[----:B------:R-:W-:Y:S05]  /*bd60*/  EXIT ;  /* 0x000000000000794d */ /* 0x000fea0003800000 */
.L_x_1720:
[----:B------:R-:W-:-:S06]  /*bd70*/  HADD2.F32 R5, -RZ, R17.H0_H0 ;  /* 0x20000011ff057230 */ /* 0x000fcc0000004100 */
[----:B------:R-:W0:Y:S02]  /*bd80*/  F2I.S64.TRUNC R4, R5 ;  /* 0x0000000500047311 */ /* 0x000e24000020d900 */
[----:B0-----:R-:W-:Y:S01]  /*bd90*/  STG.E.U8 desc[UR36][R2.64], R4 ;  /* 0x0000000402007986 */ /* 0x001fe2000c101124 */
[----:B------:R-:W-:Y:S05]  /*bda0*/  EXIT ;  /* 0x000000000000794d */ /* 0x000fea0003800000 */
.L_x_1719:
        /* <DEDUP_REMOVED lines=10> */
.L_x_1723:
[----:B------:R-:W-:-:S06]  /*be50*/  HADD2.F32 R17, -RZ, R17.H0_H0 ;  /* 0x20000011ff117230 */ /* 0x000fcc0000004100 */
[----:B------:R-:W0:Y:S02]  /*be60*/  F2I.FTZ.TRUNC.NTZ R17, R17 ;  /* 0x0000001100117305 */ /* 0x000e24000021f100 */
[----:B0-----:R-:W-:Y:S01]  /*be70*/  STG.E desc[UR36][R2.64], R17 ;  /* 0x0000001102007986 */ /* 0x001fe2000c101924 */
[----:B------:R-:W-:Y:S05]  /*be80*/  EXIT ;  /* 0x000000000000794d */ /* 0x000fea0003800000 */
.L_x_1722:
[----:B------:R-:W-:-:S06]  /*be90*/  HADD2.F32 R17, -RZ, R17.H0_H0 ;  /* 0x20000011ff117230 */ /* 0x000fcc0000004100 */
[----:B------:R-:W0:Y:S02]  /*bea0*/  F2I.FTZ.TRUNC.NTZ R17, R17 ;  /* 0x0000001100117305 */ /* 0x000e24000021f100 */
[----:B0-----:R-:W-:Y:S01]  /*beb0*/  STG.E.U16 desc[UR36][R2.64], R17 ;  /* 0x0000001102007986 */ /* 0x001fe2000c101524 */
[----:B------:R-:W-:Y:S05]  /*bec0*/  EXIT ;  /* 0x000000000000794d */ /* 0x000fea0003800000 */
.L_x_1718:
        /* <DEDUP_REMOVED lines=9> */
.L_x_1725:
[----:B------:R-:W-:Y:S01]  /*bf60*/  STG.E.U16 desc[UR36][R2.64], R17 ;  /* 0x0000001102007986 */ /* 0x000fe2000c101524 */
[----:B------:R-:W-:Y:S05]  /*bf70*/  EXIT ;  /* 0x000000000000794d */ /* 0x000fea0003800000 */
.L_x_1724:
        /* <DEDUP_REMOVED lines=10> */
.L_x_1727:
[----:B------:R-:W-:-:S05]  /*c020*/  HADD2.F32 R0, -RZ, R17.H0_H0 ;  /* 0x20000011ff007230 */ /* 0x000fca0000004100 */
[----:B------:R-:W-:-:S04]  /*c030*/  F2FP.F16.F32.PACK_AB R0, RZ, R0 ;  /* 0x00000000ff00723e */ /* 0x000fc800000000ff */
[----:B------:R-:W-:-:S05]  /*c040*/  PRMT R0, R0, 0x5410, RZ ;  /* 0x0000541000007816 */ /* 0x000fca00000000ff */
[----:B------:R-:W-:Y:S01]  /*c050*/  STG.E desc[UR36][R2.64], R0 ;  /* 0x0000000002007986 */ /* 0x000fe2000c101924 */
[----:B------:R-:W-:Y:S05]  /*c060*/  EXIT ;  /* 0x000000000000794d */ /* 0x000fea0003800000 */
.L_x_1726:
[----:B------:R-:W-:-:S05]  /*c070*/  HADD2.F32 R4, -RZ, R17.H0_H0 ;  /* 0x20000011ff047230 */ /* 0x000fca0000004100 */
[----:B------:R-:W-:-:S06]  /*c080*/  FMUL.FTZ R4, R4, 1 ;  /* 0x3f80000004047820 */ /* 0x000fcc0000410000 */
[----:B------:R-:W0:Y:S02]  /*c090*/  F2F.F64.F32 R4, R4 ;  /* 0x0000000400047310 */ /* 0x000e240000201800 */
[----:B0-----:R-:W-:Y:S01]  /*c0a0*/  STG.E.64 desc[UR36][R2.64], R4 ;  /* 0x0000000402007986 */ /* 0x001fe2000c101b24 */
[----:B------:R-:W-:Y:S05]  /*c0b0*/  EXIT ;  /* 0x000000000000794d */ /* 0x000fea0003800000 */
.L_x_1717:
        /* <DEDUP_REMOVED lines=13> */
.L_x_1730:
[----:B------:R-:W-:Y:S01]  /*c190*/  HADD2.F32 R17, -RZ, R17.H0_H0 ;  /* 0x20000011ff117230 */ /* 0x000fe20000004100 */
[----:B------:R-:W-:-:S04]  /*c1a0*/  CS2R R6, SRZ ;  /* 0x0000000000067805 */ /* 0x000fc8000001ff00 */
[----:B------:R-:W-:-:S06]  /*c1b0*/  FMUL.FTZ R4, R17, 1 ;  /* 0x3f80000011047820 */ /* 0x000fcc0000410000 */
[----:B------:R-:W0:Y:S02]  /*c1c0*/  F2F.F64.F32 R4, R4 ;  /* 0x0000000400047310 */ /* 0x000e240000201800 */
[----:B0-----:R-:W-:Y:S01]  /*c1d0*/  STG.E.128 desc[UR36][R2.64], R4 ;  /* 0x0000000402007986 */ /* 0x001fe2000c101d24 */
[----:B------:R-:W-:Y:S05]  /*c1e0*/  EXIT ;  /* 0x000000000000794d */ /* 0x000fea0003800000 */
.L_x_1729:
        /* <DEDUP_REMOVED lines=21> */
.L_x_1734:
[----:B------:R-:W-:Y:S05]  /*c340*/  BSYNC B0 ;  /* 0x0000000000007941 */ /* 0x000fea0003800000 */
.L_x_1733:
[----:B------:R-:W-:-:S05]  /*c350*/  LOP3.LUT R5, R0, R5, RZ, 0xfc, !PT ;  /* 0x0000000500057212 */ /* 0x000fca00078efcff */
[----:B------:R-:W-:Y:S01]  /*c360*/  STG.E.U8 desc[UR36][R2.64], R5 ;  /* 0x0000000502007986 */ /* 0x000fe2000c101124 */
[----:B------:R-:W-:Y:S05]  /*c370*/  EXIT ;  /* 0x000000000000794d */ /* 0x000fea0003800000 */
.L_x_1732:
        /* <DEDUP_REMOVED lines=13> */
.L_x_1736:
[----:B------:R-:W-:Y:S01]  /*c450*/  IMAD.MOV.U32 R0, RZ, RZ, 0x7f ;  /* 0x0000007fff007424 */ /* 0x000fe200078e00ff */
[----:B------:R-:W-:-:S04]  /*c460*/  ISETP.GT.U32.AND P0, PT, R4, 0x7f800000, PT ;  /* 0x7f8000000400780c */ /* 0x000fc80003f04070 */
[----:B------:R-:W-:-:S09]  /*c470*/  SEL R0, R0, 0x7c, P0 ;  /* 0x0000007c00007807 */ /* 0x000fd20000000000 */
.L_x_1737:
[----:B------:R-:W-:Y:S05]  /*c480*/  BSYNC B0 ;  /* 0x0000000000007941 */ /* 0x000fea0003800000 */
.L_x_1735:
[----:B------:R-:W-:-:S04]  /*c490*/  LOP3.LUT R4, R17, 0x80000000, RZ, 0xc0, !PT ;  /* 0x8000000011047812 */ /* 0x000fc800078ec0ff */
[----:B------:R-:W-:-:S04]  /*c4a0*/  SHF.R.U32.HI R5, RZ, 0x18, R4 ;  /* 0x00000018ff057819 */ /* 0x000fc80000011604 */
[----:B------:R-:W-:-:S05]  /*c4b0*/  LOP3.LUT R5, R0, R5, RZ, 0xfc, !PT ;  /* 0x0000000500057212 */ /* 0x000fca00078efcff */
[----:B------:R-:W-:Y:S01]  /*c4c0*/  STG.E.U8 desc[UR36][R2.64], R5 ;  /* 0x0000000502007986 */ /* 0x000fe2000c101124 */
[----:B------:R-:W-:Y:S05]  /*c4d0*/  EXIT ;  /* 0x000000000000794d */ /* 0x000fea0003800000 */
.L_x_1731:
[----:B------:R-:W-:-:S05]  /*c4e0*/  HADD2.F32 R0, -RZ, R17.H0_H0 ;  /* 0x20000011ff007230 */ /* 0x000fca0000004100 */
[----:B------:R-:W-:-:S05]  /*c4f0*/  F2FP.BF16.F32.PACK_AB R0, RZ, R0 ;  /* 0x00000000ff00723e */ /* 0x000fca00000010ff */
[----:B------:R-:W-:Y:S01]  /*c500*/  STG.E.U16 desc[UR36][R2.64], R0 ;  /* 0x0000000002007986 */ /* 0x000fe2000c101524 */
[----:B------:R-:W-:Y:S05]  /*c510*/  EXIT ;  /* 0x000000000000794d */ /* 0x000fea0003800000 */
.L_x_1728:
        /* <DEDUP_REMOVED lines=12> */
.L_x_1740:
        /* <DEDUP_REMOVED lines=17> */
.L_x_1743:
[----:B------:R-:W-:-:S04]  /*c6f0*/  LOP3.LUT R0, R17, 0x80000000, RZ, 0xc0, !PT ;  /* 0x8000000011007812 */ /* 0x000fc800078ec0ff */
[----:B------:R-:W-:-:S04]  /*c700*/  SHF.R.U32.HI R5, RZ, 0x18, R0 ;  /* 0x00000018ff057819 */ /* 0x000fc80000011600 */
[----:B------:R-:W-:-:S04]  /*c710*/  LOP3.LUT R4, R4, R5, RZ, 0xfc, !PT ;  /* 0x0000000504047212 */ /* 0x000fc800078efcff */
[----:B------:R-:W-:-:S07]  /*c720*/  PRMT R0, R4, 0x7610, R0 ;  /* 0x0000761004007816 */ /* 0x000fce0000000000 */
.L_x_1742:
[----:B------:R-:W-:Y:S05]  /*c730*/  BSYNC B0 ;  /* 0x0000000000007941 */ /* 0x000fea0003800000 */
.L_x_1741:
[----:B------:R-:W-:Y:S01]  /*c740*/  STG.E.U8 desc[UR36][R2.64], R0 ;  /* 0x0000000002007986 */ /* 0x000fe2000c101124 */
[----:B------:R-:W-:Y:S05]  /*c750*/  EXIT ;  /* 0x000000000000794d */ /* 0x000fea0003800000 */
.L_x_1739:
        /* <DEDUP_REMOVED lines=17> */
.L_x_1746:
[----:B------:R-:W-:-:S04]  /*c870*/  LOP3.LUT R0, R17, 0x80000000, RZ, 0xc0, !PT ;  /* 0x8000000011007812 */ /* 0x000fc800078ec0ff */
[----:B------:R-:W-:-:S04]  /*c880*/  SHF.R.U32.HI R5, RZ, 0x18, R0 ;  /* 0x00000018ff057819 */ /* 0x000fc80000011600 */
[----:B------:R-:W-:-:S04]  /*c890*/  LOP3.LUT R4, R4, R5, RZ, 0xfc, !PT ;  /* 0x0000000504047212 */ /* 0x000fc800078efcff */
[----:B------:R-:W-:-:S07]  /*c8a0*/  PRMT R0, R4, 0x7610, R0 ;  /* 0x0000761004007816 */ /* 0x000fce0000000000 */
.L_x_1745:
[----:B------:R-:W-:Y:S05]  /*c8b0*/  BSYNC B0 ;  /* 0x0000000000007941 */ /* 0x000fea0003800000 */
.L_x_1744:
[----:B------:R-:W-:Y:S01]  /*c8c0*/  STG.E.U8 desc[UR36][R2.64], R0 ;  /* 0x0000000002007986 */ /* 0x000fe2000c101124 */
[----:B------:R-:W-:Y:S05]  /*c8d0*/  EXIT ;  /* 0x000000000000794d */ /* 0x000fea0003800000 */
.L_x_1738:
[----:B------:R-:W-:-:S13]  /*c8e0*/  ISETP.NE.AND P0, PT, R0, 0x1c, PT ;  /* 0x0000001c0000780c */ /* 0x000fda0003f05270 */
[----:B------:R-:W-:Y:S05]  /*c8f0*/  @!P0 BRA `(.L_x_1747) ;  /* 0x0000000000a48947 */ /* 0x000fea0003800000 */
[----:B------:R-:W-:-:S13]  /*c900*/  ISETP.NE.AND P0, PT, R0, 0x1d, PT ;  /* 0x0000001d0000780c */ /* 0x000fda0003f05270 */
[----:B------:R-:W-:Y:S05]  /*c910*/  @!P0 BRA `(.L_x_1748) ;  /* 0x00000000008c8947 */ /* 0x000fea0003800000 */
[----:B------:R-:W-:-:S13]  /*c920*/  ISETP.NE.AND P0, PT, R0, 0x2c, PT ;  /* 0x0000002c0000780c */ /* 0x000fda0003f05270 */
[----:B------:R-:W-:Y:S05]  /*c930*/  @P0 BRA `(.L_x_1721) ;  /* 0x0000000000400947 */ /* 0x000fea0003800000 */
[----:B------:R-:W-:Y:S02]  /*c940*/  HADD2.F32 R17, -RZ, R17.H0_H0 ;  /* 0x20000011ff117230 */ /* 0x000fe40000004100 */
        /* <DEDUP_REMOVED lines=15> */
.L_x_1721:
        /* <DEDUP_REMOVED lines=16> */
.L_x_1749:
[----:B------:R-:W-:Y:S05]  /*cb40*/  EXIT ;  /* 0x000000000000794d */ /* 0x000fea0003800000 */
.L_x_1748:
[----:B------:R-:W-:-:S06]  /*cb50*/  HADD2.F32 R4, -RZ, R17.H0_H0 ;  /* 0x20000011ff047230 */ /* 0x000fcc0000004100 */
[----:B------:R-:W0:Y:S02]  /*cb60*/  F2I.U64.TRUNC R4, R4 ;  /* 0x0000000400047311 */ /* 0x000e24000020d800 */
[----:B0-----:R-:W-:Y:S01]  /*cb70*/  STG.E.64 desc[UR36][R2.64], R4 ;  /* 0x0000000402007986 */ /* 0x001fe2000c101b24 */
[----:B------:R-:W-:Y:S05]  /*cb80*/  EXIT ;  /* 0x000000000000794d */ /* 0x000fea0003800000 */
.L_x_1747:
[----:B------:R-:W-:-:S06]  /*cb90*/  HADD2.F32 R17, -RZ, R17.H0_H0 ;  /* 0x20000011ff117230 */ /* 0x000fcc0000004100 */
[----:B------:R-:W0:Y:S02]  /*cba0*/  F2I.FTZ.U32.TRUNC.NTZ R17, R17 ;  /* 0x0000001100117305 */ /* 0x000e24000021f000 */
[----:B0-----:R-:W-:Y:S01]  /*cbb0*/  STG.E desc[UR36][R2.64], R17 ;  /* 0x0000001102007986 */ /* 0x001fe2000c101924 */
[----:B------:R-:W-:Y:S05]  /*cbc0*/  EXIT ;  /* 0x000000000000794d */ /* 0x000fea0003800000 */
.L_x_1750:
        /* <DEDUP_REMOVED lines=11> */
.L_x_7349:


//--------------------- .text._ZN2at6native18elementwise_kernelILi128ELi4EZNS0_22gpu_kernel_impl_nocastIZZZNS0_62_GLOBAL__N__e6aa1b1b_29_ActivationLogSigmoidKernel_cu_9d16a0dc27log_sigmoid_backward_kernelERNS_14TensorIteratorEENKUlvE_clEvENKUlvE1_clEvEUlN3c104HalfES9_E_EEvRNS_18TensorIteratorBaseERKT_EUliE_EEviT1_ --------------------------
	.section	.text._ZN2at6native18elementwise_kernelILi128ELi4EZNS0_22gpu_kernel_impl_nocastIZZZNS0_62_GLOBAL__N__e6aa1b1b_29_ActivationLogSigmoidKernel_cu_9d16a0dc27log_sigmoid_backward_kernelERNS_14TensorIteratorEENKUlvE_clEvENKUlvE1_clEvEUlN3c104HalfES9_E_EEvRNS_18TensorIteratorBaseERKT_EUliE_EEviT1_,"ax",@progbits
	.align	128
        .global         _ZN2at6native18elementwise_kernelILi128ELi4EZNS0_22gpu_kernel_impl_nocastIZZZNS0_62_GLOBAL__N__e6aa1b1b_29_ActivationLogSigmoidKernel_cu_9d16a0dc27log_sigmoid_backward_kernelERNS_14TensorIteratorEENKUlvE_clEvENKUlvE1_clEvEUlN3c104HalfES9_E_EEvRNS_18TensorIteratorBaseERKT_EUliE_EEviT1_
        .type           _ZN2at6native18elementwise_kernelILi128ELi4EZNS0_22gpu_kernel_impl_nocastIZZZNS0_62_GLOBAL__N__e6aa1b1b_29_ActivationLogSigmoidKernel_cu_9d16a0dc27log_sigmoid_backward_kernelERNS_14TensorIteratorEENKUlvE_clEvENKUlvE1_clEvEUlN3c104HalfES9_E_EEvRNS_18TensorIteratorBaseERKT_EUliE_EEviT1_,@function
        .size           _ZN2at6native18elementwise_kernelILi128ELi4EZNS0_22gpu_kernel_impl_nocastIZZZNS0_62_GLOBAL__N__e6aa1b1b_29_ActivationLogSigmoidKernel_cu_9d16a0dc27log_sigmoid_backward_kernelERNS_14TensorIteratorEENKUlvE_clEvENKUlvE1_clEvEUlN3c104HalfES9_E_EEvRNS_18TensorIteratorBaseERKT_EUliE_EEviT1_,(.L_x_7350 - _ZN2at6native18elementwise_kernelILi128ELi4EZNS0_22gpu_kernel_impl_nocastIZZZNS0_62_GLOBAL__N__e6aa1b1b_29_ActivationLogSigmoidKernel_cu_9d16a0dc27log_sigmoid_backward_kernelERNS_14TensorIteratorEENKUlvE_clEvENKUlvE1_clEvEUlN3c104HalfES9_E_EEvRNS_18TensorIteratorBaseERKT_EUliE_EEviT1_)
        .other          _ZN2at6native18elementwise_kernelILi128ELi4EZNS0_22gpu_kernel_impl_nocastIZZZNS0_62_GLOBAL__N__e6aa1b1b_29_ActivationLogSigmoidKernel_cu_9d16a0dc27log_sigmoid_backward_kernelERNS_14TensorIteratorEENKUlvE_clEvENKUlvE1_clEvEUlN3c104HalfES9_E_EEvRNS_18TensorIteratorBaseERKT_EUliE_EEviT1_,@"STO_CUDA_ENTRY STV_DEFAULT"
_ZN2at6native18elementwise_kernelILi128ELi4EZNS0_22gpu_kernel_impl_nocastIZZZNS0_62_GLOBAL__N__e6aa1b1b_29_ActivationLogSigmoidKernel_cu_9d16a0dc27log_sigmoid_backward_kernelERNS_14TensorIteratorEENKUlvE_clEvENKUlvE1_clEvEUlN3c104HalfES9_E_EEvRNS_18TensorIteratorBaseERKT_EUliE_EEviT1_:
.text._ZN2at6native18elementwise_kernelILi128ELi4EZNS0_22gpu_kernel_impl_nocastIZZZNS0_62_GLOBAL__N__e6aa1b1b_29_ActivationLogSigmoidKernel_cu_9d16a0dc27log_sigmoid_backward_kernelERNS_14TensorIteratorEENKUlvE_clEvENKUlvE1_clEvEUlN3c104HalfES9_E_EEvRNS_18TensorIteratorBaseERKT_EUliE_EEviT1_:
        /* <DEDUP_REMOVED lines=363> */
.L_x_1753:
        /* <DEDUP_REMOVED lines=10> */
[----:B------:R-:W-:Y:S01]  /*1750*/  IADD3 R3, R3, 0x80, RZ ;  /* 0x0000008003037810 */ /* 0x000fe20007ffe0ff */
[----:B--2---:R-:W-:-:S05]  /*1760*/  HADD2.F32 R0, -RZ, R6.H0_H0 ;  /* 0x20000006ff007230 */ /* 0x004fca0000004100 */
[C---:B------:R-:W-:Y:S01]  /*1770*/  FMUL.FTZ R2, |R0|.reuse, -1.4426950216293334961 ;  /* 0xbfb8aa3b00027820 */ /* 0x040fe20000410200 */
[C---:B------:R-:W-:Y:S02]  /*1780*/  FSETP.GEU.FTZ.AND P0, PT, R0.reuse, RZ, PT ;  /* 0x000000ff0000720b */ /* 0x040fe40003f1e000 */
[----:B------:R-:W-:Y:S02]  /*1790*/  FSET.BF.LT.FTZ.AND R0, R0, RZ, PT ;  /* 0x000000ff0000720a */ /* 0x000fe40003811000 */
[----:B------:R-:W-:Y:S01]  /*17a0*/  FSEL R7, R4, -1, !P0 ;  /* 0xbf80000004077808 */ /* 0x000fe20004000000 */
[----:B------:R-:W0:Y:S01]  /*17b0*/  MUFU.EX2 R2, R2 ;  /* 0x0000000200027308 */ /* 0x000e220000000800 */
[----:B---3--:R-:W-:Y:S02]  /*17c0*/  HADD2.F32 R8, -RZ, R8.H0_H0 ;  /* 0x20000008ff087230 */ /* 0x008fe40000004100 */
[----:B0-----:R-:W-:-:S05]  /*17d0*/  FADD.FTZ R10, R2, 1 ;  /* 0x3f800000020a7421 */ /* 0x001fca0000010000 */
[----:B------:R-:W0:Y:S02]  /*17e0*/  MUFU.RCP R11, R10 ;  /* 0x0000000a000b7308 */ /* 0x000e240000001000 */
[----:B0-----:R-:W-:-:S04]  /*17f0*/  FMUL.FTZ R4, R2, R11 ;  /* 0x0000000b02047220 */ /* 0x001fc80000410000 */
[----:B------:R-:W-:Y:S01]  /*1800*/  FFMA.FTZ R7, -R7, R4, R0 ;  /* 0x0000000407077223 */ /* 0x000fe20000010100 */
[----:B------:R-:W-:-:S03]  /*1810*/  IADD3 R4, P0, R5, UR8, RZ ;  /* 0x0000000805047c10 */ /* 0x000fc6000ff1e0ff */
[----:B------:R-:W-:Y:S01]  /*1820*/  FMUL.FTZ R7, R8, R7 ;  /* 0x0000000708077220 */ /* 0x000fe20000410000 */
[----:B------:R-:W-:-:S04]  /*1830*/  IADD3.X R5, RZ, UR9, RZ, P0, !PT ;  /* 0x00000009ff057c10 */ /* 0x000fc800087fe4ff */
[----:B------:R-:W-:-:S05]  /*1840*/  F2FP.F16.F32.PACK_AB R7, RZ, R7 ;  /* 0x00000007ff07723e */ /* 0x000fca00000000ff */
[----:B------:R0:W-:Y:S02]  /*1850*/  STG.E.U16 desc[UR4][R4.64], R7 ;  /* 0x0000000704007986 */ /* 0x0001e4000c101504 */
.L_x_1752:
[----:B------:R-:W-:Y:S05]  /*1860*/  BSYNC B0 ;  /* 0x0000000000007941 */ /* 0x000fea0003800000 */
.L_x_1751:
        /* <DEDUP_REMOVED lines=356> */
.L_x_1756:
        /* <DEDUP_REMOVED lines=24> */
[----:B------:R-:W-:Y:S02]  /*3030*/  IADD3.X R5, RZ, UR9, RZ, P0, !PT ;  /* 0x00000009ff057c10 */ /* 0x000fe400087fe4ff */
[----:B------:R-:W-:Y:S02]  /*3040*/  ISETP.GE.AND P0, PT, R3, UR6, PT ;  /* 0x0000000603007c0c */ /* 0x000fe4000bf06270 */
[----:B------:R-:W-:-:S05]  /*3050*/  F2FP.F16.F32.PACK_AB R7, RZ, R7 ;  /* 0x00000007ff07723e */ /* 0x000fca00000000ff */
        /* <DEDUP_REMOVED lines=355> */
.L_x_1757:
        /* <DEDUP_REMOVED lines=27> */
.L_x_1755:
[----:B------:R-:W-:Y:S05]  /*4840*/  BSYNC B0 ;  /* 0x0000000000007941 */ /* 0x000fea0003800000 */
.L_x_1754:
        /* <DEDUP_REMOVED lines=355> */
.L_x_1758:
        /* <DEDUP_REMOVED lines=9> */
[----:B------:R-:W-:Y:S01]  /*5f10*/  MOV R10, 0x3f800000 ;  /* 0x3f800000000a7802 */ /* 0x000fe20000000f00 */
        /* <DEDUP_REMOVED lines=12> */
[----:B------:R-:W-:-:S05]  /*5fe0*/  FMUL.FTZ R3, R6, R3 ;  /* 0x0000000306037220 */ /* 0x000fca0000410000 */
[----:B------:R-:W-:Y:S02]  /*5ff0*/  F2FP.F16.F32.PACK_AB R0, RZ, R3 ;  /* 0x00000003ff00723e */ /* 0x000fe400000000ff */
[----:B------:R-:W-:-:S05]  /*6000*/  IADD3.X R3, RZ, UR7, RZ, P0, !PT ;  /* 0x00000007ff037c10 */ /* 0x000fca00087fe4ff */
[----:B------:R-:W-:Y:S01]  /*6010*/  STG.E.U16 desc[UR4][R2.64], R0 ;  /* 0x0000000002007986 */ /* 0x000fe2000c101504 */
[----:B------:R-:W-:Y:S05]  /*6020*/  EXIT ;  /* 0x000000000000794d */ /* 0x000fea0003800000 */
.L_x_1759:
        /* <DEDUP_REMOVED lines=13> */
.L_x_7350:


//--------------------- .text._ZN2at6native27unrolled_elementwise_kernelIZZZNS0_62_GLOBAL__N__e6aa1b1b_29_ActivationLogSigmoidKernel_cu_9d16a0dc27log_sigmoid_backward_kernelERNS_14TensorIteratorEENKUlvE_clEvENKUlvE1_clEvEUlN3c104HalfES8_E_St5arrayIPcLm3EELi4E23TrivialOffsetCalculatorILi2EjESD_ILi1EjENS0_6memory15LoadWithoutCastENSG_16StoreWithoutCastEEEviT_T0_T2_T3_T4_T5_ --------------------------
	.section	.text._ZN2at6native27unrolled_elementwise_kernelIZZZNS0_62_GLOBAL__N__e6aa1b1b_29_ActivationLogSigmoidKernel_cu_9d16a0dc27log_sigmoid_backward_kernelERNS_14TensorIteratorEENKUlvE_clEvENKUlvE1_clEvEUlN3c104HalfES8_E_St5arrayIPcLm3EELi4E23TrivialOffsetCalculatorILi2EjESD_ILi1EjENS0_6memory15LoadWithoutCastENSG_16StoreWithoutCastEEEviT_T0_T2_T3_T4_T5_,"ax",@progbits
	.align	128
        .global         _ZN2at6native27unrolled_elementwise_kernelIZZZNS0_62_GLOBAL__N__e6aa1b1b_29_ActivationLogSigmoidKernel_cu_9d16a0dc27log_sigmoid_backward_kernelERNS_14TensorIteratorEENKUlvE_clEvENKUlvE1_clEvEUlN3c104HalfES8_E_St5arrayIPcLm3EELi4E23TrivialOffsetCalculatorILi2EjESD_ILi1EjENS0_6memory15LoadWithoutCastENSG_16StoreWithoutCastEEEviT_T0_T2_T3_T4_T5_
        .type           _ZN2at6native27unrolled_elementwise_kernelIZZZNS0_62_GLOBAL__N__e6aa1b1b_29_ActivationLogSigmoidKernel_cu_9d16a0dc27log_sigmoid_backward_kernelERNS_14TensorIteratorEENKUlvE_clEvENKUlvE1_clEvEUlN3c104HalfES8_E_St5arrayIPcLm3EELi4E23TrivialOffsetCalculatorILi2EjESD_ILi1EjENS0_6memory15LoadWithoutCastENSG_16StoreWithoutCastEEEviT_T0_T2_T3_T4_T5_,@function
        .size           _ZN2at6native27unrolled_elementwise_kernelIZZZNS0_62_GLOBAL__N__e6aa1b1b_29_ActivationLogSigmoidKernel_cu_9d16a0dc27log_sigmoid_backward_kernelERNS_14TensorIteratorEENKUlvE_clEvENKUlvE1_clEvEUlN3c104HalfES8_E_St5arrayIPcLm3EELi4E23TrivialOffsetCalculatorILi2EjESD_ILi1EjENS0_6memory15LoadWithoutCastENSG_16StoreWithoutCastEEEviT_T0_T2_T3_T4_T5_,(.L_x_7351 - _ZN2at6native27unrolled_elementwise_kernelIZZZNS0_62_GLOBAL__N__e6aa1b1b_29_ActivationLogSigmoidKernel_cu_9d16a0dc27log_sigmoid_backward_kernelERNS_14TensorIteratorEENKUlvE_clEvENKUlvE1_clEvEUlN3c104HalfES8_E_St5arrayIPcLm3EELi4E23TrivialOffsetCalculatorILi2EjESD_ILi1EjENS0_6memory15LoadWithoutCastENSG_16StoreWithoutCastEEEviT_T0_T2_T3_T4_T5_)
        .other          _ZN2at6native27unrolled_elementwise_kernelIZZZNS0_62_GLOBAL__N__e6aa1b1b_29_ActivationLogSigmoidKernel_cu_9d16a0dc27log_sigmoid_backward_kernelERNS_14TensorIteratorEENKUlvE_clEvENKUlvE1_clEvEUlN3c104HalfES8_E_St5arrayIPcLm3EELi4E23TrivialOffsetCalculatorILi2EjESD_ILi1EjENS0_6memory15LoadWithoutCastENSG_16StoreWithoutCastEEEviT_T0_T2_T3_T4_T5_,@"STO_CUDA_ENTRY STV_DEFAULT"
_ZN2at6native27unrolled_elementwise_kernelIZZZNS0_62_GLOBAL__N__e6aa1b1b_29_ActivationLogSigmoidKernel_cu_9d16a0dc27log_sigmoid_backward_kernelERNS_14TensorIteratorEENKUlvE_clEvENKUlvE1_clEvEUlN3c104HalfES8_E_St5arrayIPcLm3EELi4E23TrivialOffsetCalculatorILi2EjESD_ILi1EjENS0_6memory15LoadWithoutCastENSG_16StoreWithoutCastEEEviT_T0_T2_T3_T4_T5_:
.text._ZN2at6native27unrolled_elementwise_kernelIZZZNS0_62_GLOBAL__N__e6aa1b1b_29_ActivationLogSigmoidKernel_cu_9d16a0dc27log_sigmoid_backward_kernelERNS_14TensorIteratorEENKUlvE_clEvENKUlvE1_clEvEUlN3c104HalfES8_E_St5arrayIPcLm3EELi4E23TrivialOffsetCalculatorILi2EjESD_ILi1EjENS0_6memory15LoadWithoutCastENSG_16StoreWithoutCastEEEviT_T0_T2_T3_T4_T5_:
[----:B------:R-:W-:Y:S01]  /*0000*/  LDC R1, c[0x0][0x28] ;  /* 0x00000a00ff017b82 */ /* 0x000fe20000000800 */
[----:B------:R-:W0:Y:S07]  /*0010*/  S2R R0, SR_CTAID.X ;  /* 0x0000000000007919 */ /* 0x000e2e0000002500 */
[----:B------:R-:W0:Y:S01]  /*0020*/  LDC R3, c[0x0][0x210] ;  /* 0x00008400ff037b82 */ /* 0x000e220000000800 */
[----:B------:R-:W-:Y:S01]  /*0030*/  PRMT R13, RZ, 0x7610, R13 ;  /* 0x00007610ff0d7816 */ /* 0x000fe2000000000d */
[----:B------:R-:W-:Y:S01]  /*0040*/  ULDC.64 UR4, c[0x0][0x208] ;  /* 0x0000820000047ab9 */ /* 0x000fe20000000a00 */
[----:B------:R-:W1:Y:S01]  /*0050*/  S2R R15, SR_TID.X ;  /* 0x00000000000f7919 */ /* 0x000e620000002100 */
[----:B0-----:R-:W-:Y:S01]  /*0060*/  IMAD R12, R0, -0x200, R3 ;  /* 0xfffffe00000c7824 */ /* 0x001fe200078e0203 */
[----:B-1----:R-:W-:-:S04]  /*0070*/  MOV R17, R15 ;  /* 0x0000000f00117202 */ /* 0x002fc80000000f00 */
[----:B------:R-:W-:-:S13]  /*0080*/  ISETP.GE.AND P0, PT, R15, R12, PT ;  /* 0x0000000c0f00720c */ /* 0x000fda0003f06270 */
[----:B------:R-:W-:Y:S01]  /*0090*/  @!P0 IMAD R14, R0, 0x200, R17 ;  /* 0x00000200000e8824 */ /* 0x000fe200078e0211 */
[----:B------:R-:W-:Y:S01]  /*00a0*/  @!P0 IADD3 R17, R17, 0x80, RZ ;  /* 0x0000008011118810 */ /* 0x000fe20007ffe0ff */
[----:B------:R-:W0:Y:S03]  /*00b0*/  @!P0 LDC.64 R24, c[0x0][0x228] ;  /* 0x00008a00ff188b82 */ /* 0x000e260000000a00 */
[----:B------:R-:W-:-:S13]  /*00c0*/  ISETP.GE.AND P1, PT, R17, R12, PT ;  /* 0x0000000c1100720c */ /* 0x000fda0003f26270 */
[----:B------:R-:W1:Y:S01]  /*00d0*/  @!P1 LDC.64 R22, c[0x0][0x220] ;  /* 0x00008800ff169b82 */ /* 0x000e620000000a00 */
[----:B------:R-:W-:Y:S01]  /*00e0*/  @!P1 IMAD R19, R0, 0x200, R17 ;  /* 0x0000020000139824 */ /* 0x000fe200078e0211 */
[----:B------:R-:W-:-:S04]  /*00f0*/  @!P1 IADD3 R17, R17, 0x80, RZ ;  /* 0x0000008011119810 */ /* 0x000fc80007ffe0ff */
[C---:B------:R-:W-:Y:S01]  /*0100*/  ISETP.GE.AND P3, PT, R17.reuse, R12, PT ;  /* 0x0000000c1100720c */ /* 0x040fe20003f66270 */
[----:B0-----:R-:W-:Y:S01]  /*0110*/  @!P0 IMAD.WIDE.U32 R24, R14, 0x2, R24 ;  /* 0x000000020e188825 */ /* 0x001fe200078e0018 */
[----:B------:R-:W0:Y:S11]  /*0120*/  @!P1 LDC.64 R2, c[0x0][0x228] ;  /* 0x00008a00ff029b82 */ /* 0x000e360000000a00 */
[----:B------:R-:W2:Y:S01]  /*0130*/  @!P3 LDC.64 R4, c[0x0][0x220] ;  /* 0x00008800ff04bb82 */ /* 0x000ea20000000a00 */
[----:B------:R-:W-:Y:S01]  /*0140*/  @!P3 IMAD R21, R0, 0x200, R17 ;  /* 0x000002000015b824 */ /* 0x000fe200078e0211 */
[----:B------:R-:W-:Y:S01]  /*0150*/  @!P3 IADD3 R17, R17, 0x80, RZ ;  /* 0x000000801111b810 */ /* 0x000fe20007ffe0ff */
[----:B-1----:R-:W-:-:S03]  /*0160*/  @!P1 IMAD.WIDE.U32 R22, R19, 0x2, R22 ;  /* 0x0000000213169825 */ /* 0x002fc600078e0016 */
[----:B------:R-:W-:Y:S02]  /*0170*/  ISETP.GE.AND P2, PT, R17, R12, PT ;  /* 0x0000000c1100720c */ /* 0x000fe40003f46270 */
[----:B------:R-:W1:Y:S01]  /*0180*/  @!P3 LDC.64 R6, c[0x0][0x228] ;  /* 0x00008a00ff06bb82 */ /* 0x000e620000000a00 */
[----:B------:R3:W5:Y:S01]  /*0190*/  @!P1 LDG.E.U16 R13, desc[UR4][R22.64] ;  /* 0x00000004160d9981 */ /* 0x000762000c1e1500 */
[----:B------:R-:W-:-:S09]  /*01a0*/  PRMT R20, RZ, 0x7610, R20 ;  /* 0x00007610ff147816 */ /* 0x000fd20000000014 */
[----:B------:R-:W4:Y:S01]  /*01b0*/  @!P2 LDC.64 R10, c[0x0][0x228] ;  /* 0x00008a00ff0aab82 */ /* 0x000f220000000a00 */
[----:B0-----:R-:W-:Y:S01]  /*01c0*/  @!P1 IMAD.WIDE.U32 R2, R19, 0x2, R2 ;  /* 0x0000000213029825 */ /* 0x001fe200078e0002 */
[----:B------:R-:W-:-:S03]  /*01d0*/  @!P2 LEA R17, R0, R17, 0x9 ;  /* 0x000000110011a211 */ /* 0x000fc600078e48ff */
[C---:B--2---:R-:W-:Y:S01]  /*01e0*/  @!P3 IMAD.WIDE.U32 R4, R21.reuse, 0x2, R4 ;  /* 0x000000021504b825 */ /* 0x044fe200078e0004 */
[----:B------:R0:W5:Y:S02]  /*01f0*/  @!P1 LDG.E.U16 R20, desc[UR4][R2.64] ;  /* 0x0000000402149981 */ /* 0x000164000c1e1500 */
[----:B---3--:R-:W2:Y:S01]  /*0200*/  @!P0 LDC.64 R22, c[0x0][0x220] ;  /* 0x00008800ff168b82 */ /* 0x008ea20000000a00 */
[----:B-1----:R-:W-:Y:S01]  /*0210*/  @!P3 IMAD.WIDE.U32 R6, R21, 0x2, R6 ;  /* 0x000000021506b825 */ /* 0x002fe200078e0006 */
[----:B------:R-:W-:-:S06]  /*0220*/  PRMT R21, RZ, 0x7610, R21 ;  /* 0x00007610ff157816 */ /* 0x000fcc0000000015 */
[----:B------:R-:W1:Y:S01]  /*0230*/  @!P2 LDC.64 R8, c[0x0][0x220] ;  /* 0x00008800ff08ab82 */ /* 0x000e620000000a00 */
[----:B------:R-:W-:Y:S02]  /*0240*/  PRMT R19, RZ, 0x7610, R19 ;  /* 0x00007610ff137816 */ /* 0x000fe40000000013 */
[----:B------:R-:W-:Y:S02]  /*0250*/  PRMT R18, RZ, 0x7610, R18 ;  /* 0x00007610ff127816 */ /* 0x000fe40000000012 */
[----:B------:R-:W-:Y:S02]  /*0260*/  PRMT R16, RZ, 0x7610, R16 ;  /* 0x00007610ff107816 */ /* 0x000fe40000000010 */
[----:B------:R3:W5:Y:S01]  /*0270*/  @!P3 LDG.E.U16 R19, desc[UR4][R4.64] ;  /* 0x000000040413b981 */ /* 0x000762000c1e1500 */
[----:B0-----:R-:W0:Y:S01]  /*0280*/  @!P0 LDC.64 R2, c[0x0][0x218] ;  /* 0x00008600ff028b82 */ /* 0x001e220000000a00 */
[----:B----4-:R-:W-:Y:S02]  /*0290*/  @!P2 IMAD.WIDE.U32 R10, R17, 0x2, R10 ;  /* 0x00000002110aa825 */ /* 0x010fe400078e000a */
[----:B------:R4:W5:Y:S04]  /*02a0*/  @!P3 LDG.E.U16 R18, desc[UR4][R6.64] ;  /* 0x000000040612b981 */ /* 0x000968000c1e1500 */
[----:B------:R4:W5:Y:S01]  /*02b0*/  @!P2 LDG.E.U16 R16, desc[UR4][R10.64] ;  /* 0x000000040a10a981 */ /* 0x000962000c1e1500 */
[----:B--2---:R-:W-:Y:S01]  /*02c0*/  @!P0 IMAD.WIDE.U32 R22, R14, 0x2, R22 ;  /* 0x000000020e168825 */ /* 0x004fe200078e0016 */
[----:B------:R-:W-:-:S04]  /*02d0*/  PRMT R14, RZ, 0x7610, R14 ;  /* 0x00007610ff0e7816 */ /* 0x000fc8000000000e */
[----:B------:R-:W5:Y:S04]  /*02e0*/  @!P0 LDG.E.U16 R21, desc[UR4][R22.64] ;  /* 0x0000000416158981 */ /* 0x000f68000c1e1500 */
[----:B------:R-:W5:Y:S01]  /*02f0*/  @!P0 LDG.E.U16 R14, desc[UR4][R24.64] ;  /* 0x00000004180e8981 */ /* 0x000f62000c1e1500 */
[----:B---3--:R-:W-:Y:S02]  /*0300*/  IMAD.MOV.U32 R5, RZ, RZ, R15 ;  /* 0x000000ffff057224 */ /* 0x008fe400078e000f */
[----:B-1----:R-:W-:Y:S01]  /*0310*/  @!P2 IMAD.WIDE.U32 R8, R17, 0x2, R8 ;  /* 0x000000021108a825 */ /* 0x002fe200078e0008 */
[----:B------:R-:W-:Y:S02]  /*0320*/  PRMT R17, RZ, 0x7610, R17 ;  /* 0x00007610ff117816 */ /* 0x000fe40000000011 */
[----:B----4-:R-:W-:-:S02]  /*0330*/  IADD3 R7, R5, 0x100, RZ ;  /* 0x0000010005077810 */ /* 0x010fc40007ffe0ff */
[----:B------:R-:W-:Y:S02]  /*0340*/  IADD3 R11, R5, 0x80, RZ ;  /* 0x00000080050b7810 */ /* 0x000fe40007ffe0ff */
[----:B------:R1:W5:Y:S01]  /*0350*/  @!P2 LDG.E.U16 R17, desc[UR4][R8.64] ;  /* 0x000000040811a981 */ /* 0x000362000c1e1500 */
[-C--:B------:R-:W-:Y:S02]  /*0360*/  ISETP.GE.AND P1, PT, R7, R12.reuse, PT ;  /* 0x0000000c0700720c */ /* 0x080fe40003f26270 */
[----:B------:R-:W-:Y:S01]  /*0370*/  @!P0 LEA R7, R0, R15, 0x9 ;  /* 0x0000000f00078211 */ /* 0x000fe200078e48ff */
[----:B------:R-:W-:Y:S01]  /*0380*/  BSSY B0, `(.L_x_1760) ;  /* 0x0000016000007945 */ /* 0x000fe20003800000 */
[----:B------:R-:W-:Y:S01]  /*0390*/  ISETP.GE.AND P5, PT, R11, R12, PT ;  /* 0x0000000c0b00720c */ /* 0x000fe20003fa6270 */
[----:B-1----:R-:W-:Y:S01]  /*03a0*/  VIADD R9, R5, 0x180 ;  /* 0x0000018005097836 */ /* 0x002fe20000000000 */
[----:B------:R-:W-:Y:S01]  /*03b0*/  @!P0 MOV R5, R11 ;  /* 0x0000000b00058202 */ /* 0x000fe20000000f00 */
[----:B0-----:R-:W-:-:S03]  /*03c0*/  @!P0 IMAD.WIDE.U32 R2, R7, 0x2, R2 ;  /* 0x0000000207028825 */ /* 0x001fc600078e0002 */
[-C--:B------:R-:W-:Y:S02]  /*03d0*/  ISETP.GE.AND P2, PT, R9, R12.reuse, PT ;  /* 0x0000000c0900720c */ /* 0x080fe40003f46270 */
[----:B------:R-:W-:Y:S01]  /*03e0*/  ISETP.GE.AND P3, PT, R5, R12, PT ;  /* 0x0000000c0500720c */ /* 0x000fe20003f66270 */
[----:B------:R-:W-:-:S12]  /*03f0*/  @P0 BRA `(.L_x_1761) ;  /* 0x0000000000380947 */ /* 0x000fd80003800000 */
        /* <DEDUP_REMOVED lines=14> */
.L_x_1761:
[----:B------:R-:W-:Y:S05]  /*04e0*/  BSYNC B0 ;  /* 0x0000000000007941 */ /* 0x000fea0003800000 */
.L_x_1760:
[----:B------:R-:W-:Y:S04]  /*04f0*/  BSSY B0, `(.L_x_1762) ;  /* 0x0000010000007945 */ /* 0x000fe80003800000 */
[----:B------:R-:W-:Y:S05]  /*0500*/  @P5 BRA `(.L_x_1763) ;  /* 0x0000000000385947 */ /* 0x000fea0003800000 */
[----:B-----5:R-:W-:Y:S01]  /*0510*/  HADD2.F32 R13, -RZ, R13.H0_H0 ;  /* 0x2000000dff0d7230 */ /* 0x020fe20000004100 */
[----:B------:R-:W-:Y:S01]  /*0520*/  HFMA2.MMA R6, -RZ, RZ, 1.875, 0 ;  /* 0x3f800000ff067435 */ /* 0x000fe200000001ff */
[----:B------:R-:W-:-:S03]  /*0530*/  HADD2.F32 R20, -RZ, R20.H0_H0 ;  /* 0x20000014ff147230 */ /* 0x000fc60000004100 */
        /* <DEDUP_REMOVED lines=10> */
[----:B------:R-:W-:-:S07]  /*05e0*/  F2FP.F16.F32.PACK_AB R6, RZ, R6 ;  /* 0x00000006ff06723e */ /* 0x000fce00000000ff */
.L_x_1763:
[----:B------:R-:W-:Y:S05]  /*05f0*/  BSYNC B0 ;  /* 0x0000000000007941 */ /* 0x000fea0003800000 */
.L_x_1762:
[----:B------:R-:W-:Y:S04]  /*0600*/  BSSY B0, `(.L_x_1764) ;  /* 0x0000010000007945 */ /* 0x000fe80003800000 */
[----:B------:R-:W-:Y:S05]  /*0610*/  @P1 BRA `(.L_x_1765) ;  /* 0x0000000000381947 */ /* 0x000fea0003800000 */
[----:B-----5:R-:W-:Y:S01]  /*0620*/  HADD2.F32 R19, -RZ, R19.H0_H0 ;  /* 0x20000013ff137230 */ /* 0x020fe20000004100 */
[----:B------:R-:W-:Y:S01]  /*0630*/  MOV R8, 0x3f800000 ;  /* 0x3f80000000087802 */ /* 0x000fe20000000f00 */
[----:B------:R-:W-:-:S03]  /*0640*/  HADD2.F32 R18, -RZ, R18.H0_H0 ;  /* 0x20000012ff127230 */ /* 0x000fc60000004100 */
        /* <DEDUP_REMOVED lines=11> */
.L_x_1765:
[----:B------:R-:W-:Y:S05]  /*0700*/  BSYNC B0 ;  /* 0x0000000000007941 */ /* 0x000fea0003800000 */
.L_x_1764:
        /* <DEDUP_REMOVED lines=16> */
.L_x_1767:
[----:B------:R-:W-:Y:S05]  /*0810*/  BSYNC B0 ;  /* 0x0000000000007941 */ /* 0x000fea0003800000 */
.L_x_1766:
[----:B------:R0:W-:Y:S01]  /*0820*/  @!P0 STG.E.U16 desc[UR4][R2.64], R4 ;  /* 0x0000000402008986 */ /* 0x0001e2000c101504 */
[----:B------:R-:W-:Y:S04]  /*0830*/  BSSY B0, `(.L_x_1768) ;  /* 0x000000c000007945 */ /* 0x000fe80003800000 */
[----:B------:R-:W-:Y:S05]  /*0840*/  @P3 BRA `(.L_x_1769) ;  /* 0x0000000000283947 */ /* 0x000fea0003800000 */
[----:B------:R-:W1:Y:S01]  /*0850*/  LDC.64 R8, c[0x0][0x218] ;  /* 0x00008600ff087b82 */ /* 0x000e620000000a00 */
[----:B0-----:R-:W-:Y:S02]  /*0860*/  LEA R3, R0, R5, 0x9 ;  /* 0x0000000500037211 */ /* 0x001fe400078e48ff */
        /* <DEDUP_REMOVED lines=8> */
.L_x_1769:
[----:B------:R-:W-:Y:S05]  /*08f0*/  BSYNC B0 ;  /* 0x0000000000007941 */ /* 0x000fea0003800000 */
.L_x_1768:
[----:B------:R-:W-:-:S13]  /*0900*/  ISETP.GE.AND P0, PT, R5, R12, PT ;  /* 0x0000000c0500720c */ /* 0x000fda0003f06270 */
[----:B------:R-:W-:Y:S05]  /*0910*/  @P0 EXIT ;  /* 0x000000000000094d */ /* 0x000fea0003800000 */
[----:B01----:R-:W0:Y:S01]  /*0920*/  LDC.64 R2, c[0x0][0x218] ;  /* 0x00008600ff027b82 */ /* 0x003e220000000a00 */
[----:B------:R-:W-:-:S05]  /*0930*/  LEA R5, R0, R5, 0x9 ;  /* 0x0000000500057211 */ /* 0x000fca00078e48ff */
[----:B0-----:R-:W-:-:S05]  /*0940*/  IMAD.WIDE.U32 R2, R5, 0x2, R2 ;  /* 0x0000000205027825 */ /* 0x001fca00078e0002 */
[----:B------:R-:W-:Y:S01]  /*0950*/  STG.E.U16 desc[UR4][R2.64], R11 ;  /* 0x0000000b02007986 */ /* 0x000fe2000c101504 */
[----:B------:R-:W-:Y:S05]  /*0960*/  EXIT ;  /* 0x000000000000794d */ /* 0x000fea0003800000 */
.L_x_1770:
        /* <DEDUP_REMOVED lines=9> */
.L_x_7351:


//--------------------- .text._ZN2at6native29vectorized_elementwise_kernelILi2EZZZNS0_62_GLOBAL__N__e6aa1b1b_29_ActivationLogSigmoidKernel_cu_9d16a0dc27log_sigmoid_backward_kernelERNS_14TensorIteratorEENKUlvE_clEvENKUlvE1_clEvEUlN3c104HalfES8_E_St5arrayIPcLm3EEEEviT0_T1_ --------------------------
	.section	.text._ZN2at6native29vectorized_elementwise_kernelILi2EZZZNS0_62_GLOBAL__N__e6aa1b1b_29_ActivationLogSigmoidKernel_cu_9d16a0dc27log_sigmoid_backward_kernelERNS_14TensorIteratorEENKUlvE_clEvENKUlvE1_clEvEUlN3c104HalfES8_E_St5arrayIPcLm3EEEEviT0_T1_,"ax",@progbits
	.align	128
        .global         _ZN2at6native29vectorized_elementwise_kernelILi2EZZZNS0_62_GLOBAL__N__e6aa1b1b_29_ActivationLogSigmoidKernel_cu_9d16a0dc27log_sigmoid_backward_kernelERNS_14TensorIteratorEENKUlvE_clEvENKUlvE1_clEvEUlN3c104HalfES8_E_St5arrayIPcLm3EEEEviT0_T1_
        .type           _ZN2at6native29vectorized_elementwise_kernelILi2EZZZNS0_62_GLOBAL__N__e6aa1b1b_29_ActivationLogSigmoidKernel_cu_9d16a0dc27log_sigmoid_backward_kernelERNS_14TensorIteratorEENKUlvE_clEvENKUlvE1_clEvEUlN3c104HalfES8_E_St5arrayIPcLm3EEEEviT0_T1_,@function
        .size           _ZN2at6native29vectorized_elementwise_kernelILi2EZZZNS0_62_GLOBAL__N__e6aa1b1b_29_ActivationLogSigmoidKernel_cu_9d16a0dc27log_sigmoid_backward_kernelERNS_14TensorIteratorEENKUlvE_clEvENKUlvE1_clEvEUlN3c104HalfES8_E_St5arrayIPcLm3EEEEviT0_T1_,(.L_x_7352 - _ZN2at6native29vectorized_elementwise_kernelILi2EZZZNS0_62_GLOBAL__N__e6aa1b1b_29_ActivationLogSigmoidKernel_cu_9d16a0dc27log_sigmoid_backward_kernelERNS_14TensorIteratorEENKUlvE_clEvENKUlvE1_clEvEUlN3c104HalfES8_E_St5arrayIPcLm3EEEEviT0_T1_)
        .other          _ZN2at6native29vectorized_elementwise_kernelILi2EZZZNS0_62_GLOBAL__N__e6aa1b1b_29_ActivationLogSigmoidKernel_cu_9d16a0dc27log_sigmoid_backward_kernelERNS_14TensorIteratorEENKUlvE_clEvENKUlvE1_clEvEUlN3c104HalfES8_E_St5arrayIPcLm3EEEEviT0_T1_,@"STO_CUDA_ENTRY STV_DEFAULT"
_ZN2at6native29vectorized_elementwise_kernelILi2EZZZNS0_62_GLOBAL__N__e6aa1b1b_29_ActivationLogSigmoidKernel_cu_9d16a0dc27log_sigmoid_backward_kernelERNS_14TensorIteratorEENKUlvE_clEvENKUlvE1_clEvEUlN3c104HalfES8_E_St5arrayIPcLm3EEEEviT0_T1_:
.text._ZN2at6native29vectorized_elementwise_kernelILi2EZZZNS0_62_GLOBAL__N__e6aa1b1b_29_ActivationLogSigmoidKernel_cu_9d16a0dc27log_sigmoid_backward_kernelERNS_14TensorIteratorEENKUlvE_clEvENKUlvE1_clEvEUlN3c104HalfES8_E_St5arrayIPcLm3EEEEviT0_T1_:
        /* <DEDUP_REMOVED lines=9> */
[----:B------:R-:W1:Y:S08]  /*0090*/  LDC.64 R2, c[0x0][0x220] ;  /* 0x00008800ff027b82 */ /* 0x000e700000000a00 */
[----:B------:R-:W2:Y:S01]  /*00a0*/  LDC.64 R6, c[0x0][0x228] ;  /* 0x00008a00ff067b82 */ /* 0x000ea20000000a00 */
[----:B-1----:R-:W-:-:S04]  /*00b0*/  IMAD.WIDE R2, R0, 0x2, R2 ;  /* 0x0000000200027825 */ /* 0x002fc800078e0202 */
[----:B0-----:R-:W-:-:S05]  /*00c0*/  IMAD.WIDE.U32 R2, R5, 0x4, R2 ;  /* 0x0000000405027825 */ /* 0x001fca00078e0002 */
[----:B------:R-:W3:Y:S04]  /*00d0*/  LDG.E R14, desc[UR4][R2.64] ;  /* 0x00000004020e7981 */ /* 0x000ee8000c1e1900 */
[----:B------:R-:W4:Y:S04]  /*00e0*/  LDG.E R19, desc[UR4][R2.64+0x200] ;  /* 0x0002000402137981 */ /* 0x000f28000c1e1900 */
[----:B------:R-:W5:Y:S04]  /*00f0*/  LDG.E R9, desc[UR4][R2.64+0x400] ;  /* 0x0004000402097981 */ /* 0x000f68000c1e1900 */
[----:B------:R-:W5:Y:S01]  /*0100*/  LDG.E R13, desc[UR4][R2.64+0x600] ;  /* 0x00060004020d7981 */ /* 0x000f62000c1e1900 */
[----:B--2---:R-:W-:-:S04]  /*0110*/  IMAD.WIDE R6, R0, 0x2, R6 ;  /* 0x0000000200067825 */ /* 0x004fc800078e0206 */
[----:B------:R-:W-:-:S05]  /*0120*/  IMAD.WIDE.U32 R10, R5, 0x4, R6 ;  /* 0x00000004050a7825 */ /* 0x000fca00078e0006 */
[----:B------:R-:W2:Y:S04]  /*0130*/  LDG.E R16, desc[UR4][R10.64] ;  /* 0x000000040a107981 */ /* 0x000ea8000c1e1900 */
[----:B------:R-:W2:Y:S04]  /*0140*/  LDG.E R15, desc[UR4][R10.64+0x200] ;  /* 0x000200040a0f7981 */ /* 0x000ea8000c1e1900 */
[----:B------:R-:W2:Y:S04]  /*0150*/  LDG.E R6, desc[UR4][R10.64+0x400] ;  /* 0x000400040a067981 */ /* 0x000ea8000c1e1900 */
[----:B------:R0:W2:Y:S02]  /*0160*/  LDG.E R4, desc[UR4][R10.64+0x600] ;  /* 0x000600040a047981 */ /* 0x0000a4000c1e1900 */
[----:B0-----:R-:W-:Y:S01]  /*0170*/  HFMA2.MMA R11, -RZ, RZ, 1.875, 0 ;  /* 0x3f800000ff0b7435 */ /* 0x001fe200000001ff */
[----:B---3--:R-:W-:-:S02]  /*0180*/  HADD2.F32 R12, -RZ, R14.H0_H0 ;  /* 0x2000000eff0c7230 */ /* 0x008fc40000004100 */
[----:B------:R-:W-:Y:S02]  /*0190*/  HADD2.F32 R14, -RZ, R14.H1_H1 ;  /* 0x3000000eff0e7230 */ /* 0x000fe40000004100 */
[--C-:B----4-:R-:W-:Y:S02]  /*01a0*/  HADD2.F32 R18, -RZ, R19.reuse.H0_H0 ;  /* 0x20000013ff127230 */ /* 0x110fe40000004100 */
[----:B------:R-:W-:Y:S01]  /*01b0*/  FMUL.FTZ R20, |R12|, -1.4426950216293334961 ;  /* 0xbfb8aa3b0c147820 */ /* 0x000fe20000410200 */
[----:B------:R-:W-:Y:S02]  /*01c0*/  HADD2.F32 R19, -RZ, R19.H1_H1 ;  /* 0x30000013ff137230 */ /* 0x000fe40000004100 */
[----:B------:R-:W-:Y:S01]  /*01d0*/  FMUL.FTZ R17, |R14|, -1.4426950216293334961 ;  /* 0xbfb8aa3b0e117820 */ /* 0x000fe20000410200 */
[--C-:B-----5:R-:W-:Y:S02]  /*01e0*/  HADD2.F32 R7, -RZ, R9.reuse.H0_H0 ;  /* 0x20000009ff077230 */ /* 0x120fe40000004100 */
[----:B------:R-:W-:Y:S01]  /*01f0*/  FMUL.FTZ R2, |R18|, -1.4426950216293334961 ;  /* 0xbfb8aa3b12027820 */ /* 0x000fe20000410200 */
[C---:B------:R-:W-:Y:S01]  /*0200*/  FSETP.GEU.FTZ.AND P0, PT, R12.reuse, RZ, PT ;  /* 0x000000ff0c00720b */ /* 0x040fe20003f1e000 */
[----:B------:R-:W0:Y:S01]  /*0210*/  MUFU.EX2 R20, R20 ;  /* 0x0000001400147308 */ /* 0x000e220000000800 */
[----:B------:R-:W-:Y:S01]  /*0220*/  FMUL.FTZ R3, |R19|, -1.4426950216293334961 ;  /* 0xbfb8aa3b13037820 */ /* 0x000fe20000410200 */
[----:B------:R-:W-:Y:S01]  /*0230*/  FMUL.FTZ R8, |R7|, -1.4426950216293334961 ;  /* 0xbfb8aa3b07087820 */ /* 0x000fe20000410200 */
[----:B------:R-:W-:Y:S01]  /*0240*/  HADD2.F32 R9, -RZ, R9.H1_H1 ;  /* 0x30000009ff097230 */ /* 0x000fe20000004100 */
[----:B------:R-:W-:Y:S01]  /*0250*/  FSET.BF.LT.FTZ.AND R23, R12, RZ, PT ;  /* 0x000000ff0c17720a */ /* 0x000fe20003811000 */
[--C-:B------:R-:W-:Y:S01]  /*0260*/  HADD2.F32 R12, -RZ, R13.reuse.H1_H1 ;  /* 0x3000000dff0c7230 */ /* 0x100fe20000004100 */
[----:B------:R-:W-:Y:S01]  /*0270*/  FSEL R24, R11, -1, !P0 ;  /* 0xbf8000000b187808 */ /* 0x000fe20004000000 */
[----:B------:R-:W-:Y:S01]  /*0280*/  HADD2.F32 R13, -RZ, R13.H0_H0 ;  /* 0x2000000dff0d7230 */ /* 0x000fe20000004100 */
[----:B------:R-:W1:Y:S01]  /*0290*/  MUFU.EX2 R17, R17 ;  /* 0x0000001100117308 */ /* 0x000e620000000800 */
[----:B------:R-:W-:Y:S01]  /*02a0*/  FSETP.GEU.FTZ.AND P0, PT, R14, RZ, PT ;  /* 0x000000ff0e00720b */ /* 0x000fe20003f1e000 */
[C---:B------:R-:W-:Y:S01]  /*02b0*/  FMUL.FTZ R10, |R9|.reuse, -1.4426950216293334961 ;  /* 0xbfb8aa3b090a7820 */ /* 0x040fe20000410200 */
[----:B------:R-:W-:Y:S01]  /*02c0*/  FSETP.GEU.FTZ.AND P1, PT, R9, RZ, PT ;  /* 0x000000ff0900720b */ /* 0x000fe20003f3e000 */
[----:B------:R-:W-:Y:S01]  /*02d0*/  FMUL.FTZ R27, |R13|, -1.4426950216293334961 ;  /* 0xbfb8aa3b0d1b7820 */ /* 0x000fe20000410200 */
[----:B------:R-:W-:-:S03]  /*02e0*/  FSET.BF.LT.FTZ.AND R9, R9, RZ, PT ;  /* 0x000000ff0909720a */ /* 0x000fc60003811000 */
[----:B------:R-:W3:Y:S01]  /*02f0*/  MUFU.EX2 R2, R2 ;  /* 0x0000000200027308 */ /* 0x000ee20000000800 */
[----:B0-----:R-:W-:-:S07]  /*0300*/  FADD.FTZ R22, R20, 1 ;  /* 0x3f80000014167421 */ /* 0x001fce0000010000 */
[----:B------:R-:W0:Y:S01]  /*0310*/  MUFU.EX2 R3, R3 ;  /* 0x0000000300037308 */ /* 0x000e220000000800 */
[----:B-1----:R-:W-:-:S07]  /*0320*/  FADD.FTZ R26, R17, 1 ;  /* 0x3f800000111a7421 */ /* 0x002fce0000010000 */
[----:B------:R0:W1:Y:S01]  /*0330*/  MUFU.RCP R25, R22 ;  /* 0x0000001600197308 */ /* 0x0000620000001000 */
[----:B---3--:R-:W-:-:S07]  /*0340*/  FADD.FTZ R21, R2, 1 ;  /* 0x3f80000002157421 */ /* 0x008fce0000010000 */
[----:B------:R-:W3:Y:S01]  /*0350*/  MUFU.RCP R26, R26 ;  /* 0x0000001a001a7308 */ /* 0x000ee20000001000 */
[----:B0-----:R-:W-:-:S07]  /*0360*/  FADD.FTZ R22, R3, 1 ;  /* 0x3f80000003167421 */ /* 0x001fce0000010000 */
[----:B------:R-:W0:Y:S01]  /*0370*/  MUFU.RCP R21, R21 ;  /* 0x0000001500157308 */ /* 0x000e220000001000 */
[----:B-1----:R-:W-:-:S07]  /*0380*/  FMUL.FTZ R25, R20, R25 ;  /* 0x0000001914197220 */ /* 0x002fce0000410000 */
[----:B------:R-:W1:Y:S01]  /*0390*/  MUFU.RCP R22, R22 ;  /* 0x0000001600167308 */ /* 0x000e620000001000 */
[----:B---3--:R-:W-:Y:S01]  /*03a0*/  FMUL.FTZ R20, R17, R26 ;  /* 0x0000001a11147220 */ /* 0x008fe20000410000 */
[----:B------:R-:W-:Y:S01]  /*03b0*/  FFMA.FTZ R17, -R24, R25, R23 ;  /* 0x0000001918117223 */ /* 0x000fe20000010117 */
[----:B------:R-:W-:Y:S01]  /*03c0*/  FSET.BF.LT.FTZ.AND R23, R14, RZ, PT ;  /* 0x000000ff0e17720a */ /* 0x000fe20003811000 */
[----:B------:R-:W-:Y:S01]  /*03d0*/  FMUL.FTZ R14, |R12|, -1.4426950216293334961 ;  /* 0xbfb8aa3b0c0e7820 */ /* 0x000fe20000410200 */
[----:B------:R-:W-:Y:S02]  /*03e0*/  FSEL R24, R11, -1, !P0 ;  /* 0xbf8000000b187808 */ /* 0x000fe40004000000 */
[----:B------:R-:W-:Y:S01]  /*03f0*/  FSETP.GEU.FTZ.AND P0, PT, R18, RZ, PT ;  /* 0x000000ff1200720b */ /* 0x000fe20003f1e000 */
[----:B------:R-:W3:Y:S01]  /*0400*/  MUFU.EX2 R8, R8 ;  /* 0x0000000800087308 */ /* 0x000ee20000000800 */
[----:B0-----:R-:W-:Y:S01]  /*0410*/  FMUL.FTZ R21, R2, R21 ;  /* 0x0000001502157220 */ /* 0x001fe20000410000 */
[----:B------:R-:W-:Y:S01]  /*0420*/  FFMA.FTZ R20, -R24, R20, R23 ;  /* 0x0000001418147223 */ /* 0x000fe20000010117 */
[----:B------:R-:W-:-:S02]  /*0430*/  FSET.BF.LT.FTZ.AND R24, R18, RZ, PT ;  /* 0x000000ff1218720a */ /* 0x000fc40003811000 */
[----:B------:R-:W-:Y:S02]  /*0440*/  FSEL R25, R11, -1, !P0 ;  /* 0xbf8000000b197808 */ /* 0x000fe40004000000 */
[----:B------:R-:W-:Y:S01]  /*0450*/  FSETP.GEU.FTZ.AND P0, PT, R19, RZ, PT ;  /* 0x000000ff1300720b */ /* 0x000fe20003f1e000 */
[----:B------:R-:W0:Y:S01]  /*0460*/  MUFU.EX2 R10, R10 ;  /* 0x0000000a000a7308 */ /* 0x000e220000000800 */
[----:B-1----:R-:W-:Y:S01]  /*0470*/  FMUL.FTZ R23, R3, R22 ;  /* 0x0000001603177220 */ /* 0x002fe20000410000 */
[----:B------:R-:W-:Y:S01]  /*0480*/  FFMA.FTZ R22, -R25, R21, R24 ;  /* 0x0000001519167223 */ /* 0x000fe20000010118 */
[----:B------:R-:W1:Y:S01]  /*0490*/  LDC.64 R2, c[0x0][0x218] ;  /* 0x00008600ff027b82 */ /* 0x000e620000000a00 */
[----:B------:R-:W-:Y:S01]  /*04a0*/  FSET.BF.LT.FTZ.AND R24, R19, RZ, PT ;  /* 0x000000ff1318720a */ /* 0x000fe20003811000 */
[--C-:B--2---:R-:W-:Y:S01]  /*04b0*/  HADD2.F32 R25, -RZ, R16.reuse.H1_H1 ;  /* 0x30000010ff197230 */ /* 0x104fe20000004100 */
[----:B------:R-:W-:Y:S02]  /*04c0*/  FSEL R19, R11, -1, !P0 ;  /* 0xbf8000000b137808 */ /* 0x000fe40004000000 */
[----:B------:R-:W2:Y:S01]  /*04d0*/  MUFU.EX2 R14, R14 ;  /* 0x0000000e000e7308 */ /* 0x000ea20000000800 */
[----:B---3--:R-:W-:Y:S01]  /*04e0*/  FADD.FTZ R26, R8, 1 ;  /* 0x3f800000081a7421 */ /* 0x008fe20000010000 */
[----:B------:R-:W-:Y:S01]  /*04f0*/  FMUL.FTZ R20, R25, R20 ;  /* 0x0000001419147220 */ /* 0x000fe20000410000 */
[----:B------:R-:W-:Y:S01]  /*0500*/  FFMA.FTZ R23, -R19, R23, R24 ;  /* 0x0000001713177223 */ /* 0x000fe20000010118 */
[----:B------:R-:W-:Y:S01]  /*0510*/  HADD2.F32 R24, -RZ, R16.H0_H0 ;  /* 0x20000010ff187230 */ /* 0x000fe20000004100 */
[----:B------:R-:W-:Y:S01]  /*0520*/  FSETP.GEU.FTZ.AND P0, PT, R7, RZ, PT ;  /* 0x000000ff0700720b */ /* 0x000fe20003f1e000 */
[----:B------:R-:W-:-:S02]  /*0530*/  HADD2.F32 R16, -RZ, R15.H1_H1 ;  /* 0x3000000fff107230 */ /* 0x000fc40000004100 */
[----:B------:R3:W4:Y:S01]  /*0540*/  MUFU.EX2 R18, R27 ;  /* 0x0000001b00127308 */ /* 0x0007220000000800 */
[----:B0-----:R-:W-:Y:S01]  /*0550*/  FADD.FTZ R28, R10, 1 ;  /* 0x3f8000000a1c7421 */ /* 0x001fe20000010000 */
[----:B------:R-:W-:Y:S01]  /*0560*/  FMUL.FTZ R17, R24, R17 ;  /* 0x0000001118117220 */ /* 0x000fe20000410000 */
[----:B------:R-:W-:-:S04]  /*0570*/  FMUL.FTZ R23, R16, R23 ;  /* 0x0000001710177220 */ /* 0x000fc80000410000 */
[----:B------:R-:W-:Y:S01]  /*0580*/  F2FP.F16.F32.PACK_AB R17, R20, R17 ;  /* 0x000000111411723e */ /* 0x000fe200000000ff */
[----:B------:R-:W0:Y:S01]  /*0590*/  MUFU.RCP R21, R26 ;  /* 0x0000001a00157308 */ /* 0x000e220000001000 */
[----:B--2---:R-:W-:Y:S01]  /*05a0*/  FADD.FTZ R29, R14, 1 ;  /* 0x3f8000000e1d7421 */ /* 0x004fe20000010000 */
[----:B---3--:R-:W-:Y:S02]  /*05b0*/  HADD2.F32 R27, -RZ, R15.H0_H0 ;  /* 0x2000000fff1b7230 */ /* 0x008fe40000004100 */
[----:B-1----:R-:W-:Y:S01]  /*05c0*/  IMAD.WIDE.U32 R2, R0, 0x2, R2 ;  /* 0x0000000200027825 */ /* 0x002fe200078e0002 */
[----:B------:R-:W-:Y:S02]  /*05d0*/  FSET.BF.LT.FTZ.AND R0, R7, RZ, PT ;  /* 0x000000ff0700720a */ /* 0x000fe40003811000 */
[----:B------:R-:W-:Y:S01]  /*05e0*/  FSEL R7, R11, -1, !P0 ;  /* 0xbf8000000b077808 */ /* 0x000fe20004000000 */
[----:B------:R-:W1:Y:S01]  /*05f0*/  MUFU.RCP R19, R28 ;  /* 0x0000001c00137308 */ /* 0x000e620000001000 */
[----:B----4-:R-:W-:Y:S01]  /*0600*/  FADD.FTZ R15, R18, 1 ;  /* 0x3f800000120f7421 */ /* 0x010fe20000010000 */
[C---:B------:R-:W-:Y:S01]  /*0610*/  FSETP.GEU.FTZ.AND P0, PT, R12.reuse, RZ, PT ;  /* 0x000000ff0c00720b */ /* 0x040fe20003f1e000 */
[----:B------:R-:W-:Y:S01]  /*0620*/  FMUL.FTZ R22, R27, R22 ;  /* 0x000000161b167220 */ /* 0x000fe20000410000 */
[----:B------:R-:W-:Y:S01]  /*0630*/  FSET.BF.LT.FTZ.AND R12, R12, RZ, PT ;  /* 0x000000ff0c0c720a */ /* 0x000fe20003811000 */
[----:B------:R-:W-:-:S03]  /*0640*/  IMAD.WIDE R2, R5, 0x4, R2 ;  /* 0x0000000405027825 */ /* 0x000fc600078e0202 */
[----:B------:R-:W2:Y:S01]  /*0650*/  MUFU.RCP R25, R29 ;  /* 0x0000001d00197308 */ /* 0x000ea20000001000 */
[----:B0-----:R-:W-:Y:S01]  /*0660*/  FMUL.FTZ R21, R8, R21 ;  /* 0x0000001508157220 */ /* 0x001fe20000410000 */
[----:B------:R-:W-:Y:S01]  /*0670*/  FSEL R8, R11, -1, !P1 ;  /* 0xbf8000000b087808 */ /* 0x000fe20004800000 */
[----:B------:R-:W-:Y:S01]  /*0680*/  STG.E desc[UR4][R2.64], R17 ;  /* 0x0000001102007986 */ /* 0x000fe2000c101904 */
[----:B------:R-:W-:Y:S01]  /*0690*/  F2FP.F16.F32.PACK_AB R23, R23, R22 ;  /* 0x000000161717723e */ /* 0x000fe200000000ff */
[----:B------:R-:W-:Y:S01]  /*06a0*/  FFMA.FTZ R0, -R7, R21, R0 ;  /* 0x0000001507007223 */ /* 0x000fe20000010100 */
[----:B------:R-:W-:Y:S02]  /*06b0*/  FSEL R7, R11, -1, !P0 ;  /* 0xbf8000000b077808 */ /* 0x000fe40004000000 */
[----:B------:R-:W0:Y:S01]  /*06c0*/  MUFU.RCP R15, R15 ;  /* 0x0000000f000f7308 */ /* 0x000e220000001000 */
[----:B-1----:R-:W-:Y:S01]  /*06d0*/  FMUL.FTZ R19, R10, R19 ;  /* 0x000000130a137220 */ /* 0x002fe20000410000 */
[C---:B------:R-:W-:Y:S01]  /*06e0*/  FSETP.GEU.FTZ.AND P0, PT, R13.reuse, RZ, PT ;  /* 0x000000ff0d00720b */ /* 0x040fe20003f1e000 */
[--C-:B------:R-:W-:Y:S01]  /*06f0*/  HADD2.F32 R10, -RZ, R4.reuse.H1_H1 ;  /* 0x30000004ff0a7230 */ /* 0x100fe20000004100 */
[----:B------:R-:W-:Y:S01]  /*0700*/  FSET.BF.LT.FTZ.AND R13, R13, RZ, PT ;  /* 0x000000ff0d0d720a */ /* 0x000fe20003811000 */
[----:B------:R-:W-:Y:S01]  /*0710*/  FFMA.FTZ R9, -R8, R19, R9 ;  /* 0x0000001308097223 */ /* 0x000fe20000010109 */
[----:B------:R-:W-:Y:S01]  /*0720*/  FSEL R8, R11, -1, !P0 ;  /* 0xbf8000000b087808 */ /* 0x000fe20004000000 */
[----:B------:R-:W-:Y:S01]  /*0730*/  HADD2.F32 R4, -RZ, R4.H0_H0 ;  /* 0x20000004ff047230 */ /* 0x000fe20000004100 */
[----:B------:R-:W-:Y:S01]  /*0740*/  STG.E desc[UR4][R2.64+0x200], R23 ;  /* 0x0002001702007986 */ /* 0x000fe2000c101904 */
[----:B--2---:R-:W-:-:S04]  /*0750*/  FMUL.FTZ R25, R14, R25 ;  /* 0x000000190e197220 */ /* 0x004fc80000410000 */
[----:B------:R-:W-:Y:S01]  /*0760*/  FFMA.FTZ R25, -R7, R25, R12 ;  /* 0x0000001907197223 */ /* 0x000fe2000001010c */
[--C-:B------:R-:W-:Y:S02]  /*0770*/  HADD2.F32 R7, -RZ, R6.reuse.H0_H0 ;  /* 0x20000006ff077230 */ /* 0x100fe40000004100 */
[----:B------:R-:W-:Y:S02]  /*0780*/  HADD2.F32 R6, -RZ, R6.H1_H1 ;  /* 0x30000006ff067230 */ /* 0x000fe40000004100 */
[----:B0-----:R-:W-:Y:S01]  /*0790*/  FMUL.FTZ R15, R18, R15 ;  /* 0x0000000f120f7220 */ /* 0x001fe20000410000 */
[----:B------:R-:W-:Y:S01]  /*07a0*/  FMUL.FTZ R25, R10, R25 ;  /* 0x000000190a197220 */ /* 0x000fe20000410000 */
[----:B------:R-:W-:Y:S02]  /*07b0*/  FMUL.FTZ R0, R7, R0 ;  /* 0x0000000007007220 */ /* 0x000fe40000410000 */
[----:B------:R-:W-:Y:S01]  /*07c0*/  FFMA.FTZ R13, -R8, R15, R13 ;  /* 0x0000000f080d7223 */ /* 0x000fe2000001010d */
[----:B------:R-:W-:-:S03]  /*07d0*/  FMUL.FTZ R9, R6, R9 ;  /* 0x0000000906097220 */ /* 0x000fc60000410000 */
[----:B------:R-:W-:Y:S02]  /*07e0*/  FMUL.FTZ R4, R4, R13 ;  /* 0x0000000d04047220 */ /* 0x000fe40000410000 */
[----:B------:R-:W-:-:S03]  /*07f0*/  F2FP.F16.F32.PACK_AB R9, R9, R0 ;  /* 0x000000000909723e */ /* 0x000fc600000000ff */
[----:B------:R-:W-:Y:S02]  /*0800*/  F2FP.F16.F32.PACK_AB R25, R25, R4 ;  /* 0x000000041919723e */ /* 0x000fe400000000ff */
[----:B------:R-:W-:Y:S04]  /*0810*/  STG.E desc[UR4][R2.64+0x400], R9 ;  /* 0x0004000902007986 */ /* 0x000fe8000c101904 */
[----:B------:R-:W-:Y:S01]  /*0820*/  STG.E desc[UR4][R2.64+0x600], R25 ;  /* 0x0006001902007986 */ /* 0x000fe2000c101904 */
[----:B------:R-:W-:Y:S05]  /*0830*/  EXIT ;  /* 0x000000000000794d */ /* 0x000fea0003800000 */
.L_x_1771:
[----:B------:R-:W0:Y:S02]  /*0840*/  S2R R3, SR_TID.X ;  /* 0x0000000000037919 */ /* 0x000e240000002100 */
[----:B0-----:R-:W-:Y:S02]  /*0850*/  ISETP.GE.AND P0, PT, R3, R2, PT ;  /* 0x000000020300720c */ /* 0x001fe40003f06270 */
[----:B------:R-:W-:-:S11]  /*0860*/  MOV R23, R3 ;  /* 0x0000000300177202 */ /* 0x000fd60000000f00 */
[----:B------:R-:W-:Y:S02]  /*0870*/  @!P0 IADD3 R22, R0, R23, RZ ;  /* 0x0000001700168210 */ /* 0x000fe40007ffe0ff */
[----:B------:R-:W-:-:S04]  /*0880*/  @!P0 IADD3 R23, R23, 0x80, RZ ;  /* 0x0000008017178810 */ /* 0x000fc80007ffe0ff */
[----:B------:R-:W-:-:S13]  /*0890*/  ISETP.GE.AND P1, PT, R23, R2, PT ;  /* 0x000000021700720c */ /* 0x000fda0003f26270 */
[----:B------:R-:W-:Y:S01]  /*08a0*/  @!P1 IADD3 R25, R0, R23, RZ ;  /* 0x0000001700199210 */ /* 0x000fe20007ffe0ff */
[----:B------:R-:W0:Y:S01]  /*08b0*/  @!P1 LDC.64 R20, c[0x0][0x220] ;  /* 0x00008800ff149b82 */ /* 0x000e220000000a00 */
[----:B------:R-:W-:-:S04]  /*08c0*/  @!P1 IADD3 R23, R23, 0x80, RZ ;  /* 0x0000008017179810 */ /* 0x000fc80007ffe0ff */
[----:B------:R-:W-:-:S03]  /*08d0*/  ISETP.GE.AND P2, PT, R23, R2, PT ;  /* 0x000000021700720c */ /* 0x000fc60003f46270 */
[----:B------:R-:W1:Y:S10]  /*08e0*/  @!P1 LDC.64 R4, c[0x0][0x228] ;  /* 0x00008a00ff049b82 */ /* 0x000e740000000a00 */
[----:B------:R-:W-:Y:S01]  /*08f0*/  @!P2 IADD3 R7, R0, R23, RZ ;  /* 0x000000170007a210 */ /* 0x000fe20007ffe0ff */
[----:B------:R-:W2:Y:S01]  /*0900*/  @!P2 LDC.64 R18, c[0x0][0x220] ;  /* 0x00008800ff12ab82 */ /* 0x000ea20000000a00 */
[----:B------:R-:W-:-:S04]  /*0910*/  @!P2 IADD3 R23, R23, 0x80, RZ ;  /* 0x000000801717a810 */ /* 0x000fc80007ffe0ff */
[----:B------:R-:W-:Y:S01]  /*0920*/  ISETP.GE.AND P3, PT, R23, R2, PT ;  /* 0x000000021700720c */ /* 0x000fe20003f66270 */
[C---:B0-----:R-:W-:Y:S02]  /*0930*/  @!P1 IMAD.WIDE.U32 R20, R25.reuse, 0x2, R20 ;  /* 0x0000000219149825 */ /* 0x041fe400078e0014 */
[----:B------:R-:W0:Y:S02]  /*0940*/  @!P2 LDC.64 R16, c[0x0][0x228] ;  /* 0x00008a00ff10ab82 */ /* 0x000e240000000a00 */
[--C-:B-1----:R-:W-:Y:S01]  /*0950*/  @!P1 IMAD.WIDE.U32 R24, R25, 0x2, R4.reuse ;  /* 0x0000000219189825 */ /* 0x102fe200078e0004 */
[----:B------:R-:W-:Y:S02]  /*0960*/  PRMT R4, RZ, 0x7610, R4 ;  /* 0x00007610ff047816 */ /* 0x000fe40000000004 */
[----:B------:R-:W-:-:S05]  /*0970*/  PRMT R5, RZ, 0x7610, R5 ;  /* 0x00007610ff057816 */ /* 0x000fca0000000005 */
[----:B------:R-:W-:Y:S01]  /*0980*/  @!P3 IADD3 R9, R0, R23, RZ ;  /* 0x000000170009b210 */ /* 0x000fe20007ffe0ff */
[----:B------:R-:W1:Y:S01]  /*0990*/  @!P3 LDC.64 R26, c[0x0][0x220] ;  /* 0x00008800ff1abb82 */ /* 0x000e620000000a00 */
[----:B------:R-:W-:Y:S01]  /*09a0*/  @!P3 IADD3 R23, R23, 0x80, RZ ;  /* 0x000000801717b810 */ /* 0x000fe20007ffe0ff */
[----:B------:R-:W5:Y:S03]  /*09b0*/  @!P1 LDG.E.U16 R4, desc[UR4][R20.64] ;  /* 0x0000000414049981 */ /* 0x000f66000c1e1500 */
[----:B------:R-:W-:Y:S01]  /*09c0*/  ISETP.GE.AND P4, PT, R23, R2, PT ;  /* 0x000000021700720c */ /* 0x000fe20003f86270 */
[----:B------:R3:W5:Y:S01]  /*09d0*/  @!P1 LDG.E.U16 R5, desc[UR4][R24.64] ;  /* 0x0000000418059981 */ /* 0x000762000c1e1500 */
[----:B------:R-:W-:Y:S01]  /*09e0*/  PRMT R6, RZ, 0x7610, R6 ;  /* 0x00007610ff067816 */ /* 0x000fe20000000006 */
[C---:B--2---:R-:W-:Y:S01]  /*09f0*/  @!P2 IMAD.WIDE.U32 R18, R7.reuse, 0x2, R18 ;  /* 0x000000020712a825 */ /* 0x044fe200078e0012 */
[----:B------:R-:W2:Y:S03]  /*0a00*/  @!P3 LDC.64 R14, c[0x0][0x228] ;  /* 0x00008a00ff0ebb82 */ /* 0x000ea60000000a00 */
[----:B0-----:R-:W-:-:S06]  /*0a10*/  @!P2 IMAD.WIDE.U32 R16, R7, 0x2, R16 ;  /* 0x000000020710a825 */ /* 0x001fcc00078e0010 */
[C---:B------:R-:W-:Y:S01]  /*0a20*/  @!P4 IADD3 R11, R0.reuse, R23, RZ ;  /* 0x00000017000bc210 */ /* 0x040fe20007ffe0ff */
[----:B------:R-:W0:Y:S01]  /*0a30*/  @!P4 LDC.64 R12, c[0x0][0x220] ;  /* 0x00008800ff0ccb82 */ /* 0x000e220000000a00 */
[----:B------:R-:W-:Y:S01]  /*0a40*/  @!P4 IADD3 R23, R23, 0x80, RZ ;  /* 0x000000801717c810 */ /* 0x000fe20007ffe0ff */
[----:B------:R4:W5:Y:S03]  /*0a50*/  @!P2 LDG.E.U16 R6, desc[UR4][R18.64] ;  /* 0x000000041206a981 */ /* 0x000966000c1e1500 */
[C---:B------:R-:W-:Y:S02]  /*0a60*/  ISETP.GE.AND P1, PT, R23.reuse, R2, PT ;  /* 0x000000021700720c */ /* 0x040fe40003f26270 */
[----:B------:R-:W-:Y:S01]  /*0a70*/  PRMT R7, RZ, 0x7610, R7 ;  /* 0x00007610ff077816 */ /* 0x000fe20000000007 */
[----:B---3--:R-:W3:Y:S05]  /*0a80*/  @!P4 LDC.64 R24, c[0x0][0x228] ;  /* 0x00008a00ff18cb82 */ /* 0x008eea0000000a00 */
[----:B------:R1:W5:Y:S05]  /*0a90*/  @!P2 LDG.E.U16 R7, desc[UR4][R16.64] ;  /* 0x000000041007a981 */ /* 0x00036a000c1e1500 */
[----:B----4-:R-:W-:Y:S01]  /*0aa0*/  @!P1 IADD3 R19, R0, R23, RZ ;  /* 0x0000001700139210 */ /* 0x010fe20007ffe0ff */
[----:B------:R-:W4:Y:S01]  /*0ab0*/  @!P1 LDC.64 R20, c[0x0][0x220] ;  /* 0x00008800ff149b82 */ /* 0x000f220000000a00 */
[----:B------:R-:W-:-:S04]  /*0ac0*/  @!P1 IADD3 R23, R23, 0x80, RZ ;  /* 0x0000008017179810 */ /* 0x000fc80007ffe0ff */
[----:B------:R-:W-:Y:S01]  /*0ad0*/  ISETP.GE.AND P2, PT, R23, R2, PT ;  /* 0x000000021700720c */ /* 0x000fe20003f46270 */
[----:B0-----:R-:W-:Y:S01]  /*0ae0*/  @!P4 IMAD.WIDE.U32 R12, R11, 0x2, R12 ;  /* 0x000000020b0cc825 */ /* 0x001fe200078e000c */
[----:B------:R-:W-:Y:S01]  /*0af0*/  PRMT R10, RZ, 0x7610, R10 ;  /* 0x00007610ff0a7816 */ /* 0x000fe2000000000a */
[----:B-1----:R-:W0:Y:S05]  /*0b00*/  @!P1 LDC.64 R16, c[0x0][0x228] ;  /* 0x00008a00ff109b82 */ /* 0x002e2a0000000a00 */
[----:B------:R1:W5:Y:S05]  /*0b10*/  @!P4 LDG.E.U16 R10, desc[UR4][R12.64] ;  /* 0x000000040c0ac981 */ /* 0x00036a000c1e1500 */
[----:B-1----:R-:W1:Y:S01]  /*0b20*/  @!P2 LDC.64 R12, c[0x0][0x220] ;  /* 0x00008800ff0cab82 */ /* 0x002e620000000a00 */
[----:B------:R-:W-:Y:S01]  /*0b30*/  PRMT R8, RZ, 0x7610, R8 ;  /* 0x00007610ff087816 */ /* 0x000fe20000000008 */
[----:B------:R-:W-:-:S04]  /*0b40*/  @!P3 IMAD.WIDE.U32 R26, R9, 0x2, R26 ;  /* 0x00000002091ab825 */ /* 0x000fc800078e001a */
[----:B---3--:R-:W-:Y:S01]  /*0b50*/  @!P4 IMAD.WIDE.U32 R24, R11, 0x2, R24 ;  /* 0x000000020b18c825 */ /* 0x008fe200078e0018 */
[----:B------:R-:W-:Y:S01]  /*0b60*/  PRMT R11, RZ, 0x7610, R11 ;  /* 0x00007610ff0b7816 */ /* 0x000fe2000000000b */
[----:B------:R3:W5:Y:S02]  /*0b70*/  @!P3 LDG.E.U16 R8, desc[UR4][R26.64] ;  /* 0x000000041a08b981 */ /* 0x000764000c1e1500 */
[----:B--2---:R-:W-:Y:S01]  /*0b80*/  @!P3 IMAD.WIDE.U32 R14, R9, 0x2, R14 ;  /* 0x00000002090eb825 */ /* 0x004fe200078e000e */
[----:B------:R-:W-:Y:S02]  /*0b90*/  PRMT R9, RZ, 0x7610, R9 ;  /* 0x00007610ff097816 */ /* 0x000fe40000000009 */
[----:B------:R2:W5:Y:S04]  /*0ba0*/  @!P4 LDG.E.U16 R11, desc[UR4][R24.64] ;  /* 0x00000004180bc981 */ /* 0x000568000c1e1500 */
[----:B------:R4:W5:Y:S01]  /*0bb0*/  @!P3 LDG.E.U16 R9, desc[UR4][R14.64] ;  /* 0x000000040e09b981 */ /* 0x000962000c1e1500 */
[----:B---3--:R-:W-:Y:S01]  /*0bc0*/  @!P2 IMAD.IADD R27, R0, 0x1, R23 ;  /* 0x00000001001ba824 */ /* 0x008fe200078e0217 */
[----:B--2---:R-:W-:-:S03]  /*0bd0*/  PRMT R24, RZ, 0x7610, R24 ;  /* 0x00007610ff187816 */ /* 0x004fc60000000018 */
        /* <DEDUP_REMOVED lines=19> */
[----:B------:R-:W-:Y:S02]  /*0d10*/  @!P1 IADD3 R23, R0, R23, RZ ;  /* 0x0000001700179210 */ /* 0x000fe40007ffe0ff */
        /* <DEDUP_REMOVED lines=13> */
[----:B-----5:R-:W-:Y:S01]  /*0df0*/  HADD2.F32 R27, -RZ, R27.H0_H0 ;  /* 0x2000001bff1b7230 */ /* 0x020fe20000004100 */
[----:B-1----:R-:W-:Y:S01]  /*0e00*/  HFMA2.MMA R12, -RZ, RZ, 1.875, 0 ;  /* 0x3f800000ff0c7435 */ /* 0x002fe200000001ff */
        /* <DEDUP_REMOVED lines=12> */
.L_x_1773:
[----:B------:R-:W-:Y:S05]  /*0ed0*/  BSYNC B0 ;  /* 0x0000000000007941 */ /* 0x000fea0003800000 */
.L_x_1772:
[----:B-1----:R-:W-:Y:S01]  /*0ee0*/  IADD3 R13, R3, 0x80, RZ ;  /* 0x00000080030d7810 */ /* 0x002fe20007ffe0ff */
[----:B------:R-:W-:Y:S03]  /*0ef0*/  BSSY B0, `(.L_x_1774) ;  /* 0x0000011000007945 */ /* 0x000fe60003800000 */
[----:B------:R-:W-:-:S13]  /*0f00*/  ISETP.GE.AND P1, PT, R13, R2, PT ;  /* 0x000000020d00720c */ /* 0x000fda0003f26270 */
        /* <DEDUP_REMOVED lines=15> */
.L_x_1775:
[----:B------:R-:W-:Y:S05]  /*1000*/  BSYNC B0 ;  /* 0x0000000000007941 */ /* 0x000fea0003800000 */
.L_x_1774:
[----:B-----5:R-:W0:Y:S01]  /*1010*/  @!P0 LDC.64 R4, c[0x0][0x218] ;  /* 0x00008600ff048b82 */ /* 0x020e220000000a00 */
[C---:B------:R-:W-:Y:S01]  /*1020*/  IADD3 R15, R3.reuse, 0x100, RZ ;  /* 0x00000100030f7810 */ /* 0x040fe20007ffe0ff */
[----:B------:R-:W-:Y:S01]  /*1030*/  BSSY B0, `(.L_x_1776) ;  /* 0x000001d000007945 */ /* 0x000fe20003800000 */
[----:B------:R-:W-:Y:S02]  /*1040*/  IADD3 R17, R3, 0x180, RZ ;  /* 0x0000018003117810 */ /* 0x000fe40007ffe0ff */
[-C--:B------:R-:W-:Y:S02]  /*1050*/  ISETP.GE.AND P6, PT, R15, R2.reuse, PT ;  /* 0x000000020f00720c */ /* 0x080fe40003fc6270 */
[----:B------:R-:W-:Y:S02]  /*1060*/  IADD3 R15, R3, 0x200, RZ ;  /* 0x00000200030f7810 */ /* 0x000fe40007ffe0ff */
[-C--:B------:R-:W-:Y:S02]  /*1070*/  ISETP.GE.AND P1, PT, R17, R2.reuse, PT ;  /* 0x000000021100720c */ /* 0x080fe40003f26270 */
[----:B------:R-:W-:-:S02]  /*1080*/  ISETP.GE.AND P2, PT, R15, R2, PT ;  /* 0x000000020f00720c */ /* 0x000fc40003f46270 */
[C---:B------:R-:W-:Y:S02]  /*1090*/  IADD3 R17, R3.reuse, 0x280, RZ ;  /* 0x0000028003117810 */ /* 0x040fe40007ffe0ff */
[----:B------:R-:W-:Y:S02]  /*10a0*/  IADD3 R15, R3, 0x300, RZ ;  /* 0x00000300030f7810 */ /* 0x000fe40007ffe0ff */
[-C--:B------:R-:W-:Y:S01]  /*10b0*/  ISETP.GE.AND P3, PT, R17, R2.reuse, PT ;  /* 0x000000021100720c */ /* 0x080fe20003f66270 */
[----:B------:R-:W-:Y:S01]  /*10c0*/  VIADD R17, R3, 0x380 ;  /* 0x0000038003117836 */ /* 0x000fe20000000000 */
[-C--:B------:R-:W-:Y:S02]  /*10d0*/  ISETP.GE.AND P4, PT, R15, R2.reuse, PT ;  /* 0x000000020f00720c */ /* 0x080fe40003f86270 */
[----:B------:R-:W-:Y:S02]  /*10e0*/  @!P0 IADD3 R15, R0, R3, RZ ;  /* 0x00000003000f8210 */ /* 0x000fe40007ffe0ff */
[----:B------:R-:W-:-:S03]  /*10f0*/  ISETP.GE.AND P5, PT, R17, R2, PT ;  /* 0x000000021100720c */ /* 0x000fc60003fa6270 */
[----:B0-----:R-:W-:Y:S01]  /*1100*/  @!P0 IMAD.WIDE.U32 R4, R15, 0x2, R4 ;  /* 0x000000020f048825 */ /* 0x001fe200078e0004 */
[----:B------:R-:W-:Y:S09]  /*1110*/  @P6 BRA `(.L_x_1777) ;  /* 0x0000000000386947 */ /* 0x000ff20003800000 */
[----:B------:R-:W-:Y:S01]  /*1120*/  HADD2.F32 R6, -RZ, R6.H0_H0 ;  /* 0x20000006ff067230 */ /* 0x000fe20000004100 */
        /* <DEDUP_REMOVED lines=13> */
.L_x_1777:
[----:B------:R-:W-:Y:S05]  /*1200*/  BSYNC B0 ;  /* 0x0000000000007941 */ /* 0x000fea0003800000 */
.L_x_1776:
[----:B------:R-:W-:Y:S04]  /*1210*/  BSSY B0, `(.L_x_1778) ;  /* 0x0000010000007945 */ /* 0x000fe80003800000 */
[----:B------:R-:W-:Y:S05]  /*1220*/  @P1 BRA `(.L_x_1779) ;  /* 0x0000000000381947 */ /* 0x000fea0003800000 */
[----:B------:R-:W-:Y:S01]  /*1230*/  HADD2.F32 R8, -RZ, R8.H0_H0 ;  /* 0x20000008ff087230 */ /* 0x000fe20000004100 */
        /* <DEDUP_REMOVED lines=13> */
.L_x_1779:
[----:B------:R-:W-:Y:S05]  /*1310*/  BSYNC B0 ;  /* 0x0000000000007941 */ /* 0x000fea0003800000 */
.L_x_1778:
[----:B------:R-:W-:Y:S04]  /*1320*/  BSSY B0, `(.L_x_1780) ;  /* 0x0000010000007945 */ /* 0x000fe80003800000 */
[----:B------:R-:W-:Y:S05]  /*1330*/  @P2 BRA `(.L_x_1781) ;  /* 0x0000000000382947 */ /* 0x000fea0003800000 */
        /* <DEDUP_REMOVED lines=14> */
.L_x_1781:
[----:B------:R-:W-:Y:S05]  /*1420*/  BSYNC B0 ;  /* 0x0000000000007941 */ /* 0x000fea0003800000 */
.L_x_1780:
        /* <DEDUP_REMOVED lines=16> */
.L_x_1783:
[----:B------:R-:W-:Y:S05]  /*1530*/  BSYNC B0 ;  /* 0x0000000000007941 */ /* 0x000fea0003800000 */
.L_x_1782:
        /* <DEDUP_REMOVED lines=16> */
.L_x_1785:
[----:B------:R-:W-:Y:S05]  /*1640*/  BSYNC B0 ;  /* 0x0000000000007941 */ /* 0x000fea0003800000 */
.L_x_1784:
        /* <DEDUP_REMOVED lines=16> */
.L_x_1787:
[----:B------:R-:W-:Y:S05]  /*1750*/  BSYNC B0 ;  /* 0x0000000000007941 */ /* 0x000fea0003800000 */
.L_x_1786:
[----:B------:R-:W-:Y:S01]  /*1760*/  @!P0 MOV R3, R13 ;  /* 0x0000000d00038202 */ /* 0x000fe20000000f00 */
[----:B------:R0:W-:Y:S01]  /*1770*/  @!P0 STG.E.U16 desc[UR4][R4.64], R12 ;  /* 0x0000000c04008986 */ /* 0x0001e2000c101504 */
[----:B------:R-:W-:Y:S04]  /*1780*/  BSSY B0, `(.L_x_1788) ;  /* 0x000002d000007945 */ /* 0x000fe80003800000 */
[----:B------:R-:W-:Y:S01]  /*1790*/  BSSY B1, `(.L_x_1789) ;  /* 0x0000025000017945 */ /* 0x000fe20003800000 */
[----:B------:R-:W-:-:S13]  /*17a0*/  ISETP.GE.AND P0, PT, R3, R2, PT ;  /* 0x000000020300720c */ /* 0x000fda0003f06270 */
[----:B0-----:R-:W-:Y:S05]  /*17b0*/  @P0 BRA `(.L_x_1790) ;  /* 0x0000000000300947 */ /* 0x001fea0003800000 */
[----:B------:R-:W0:Y:S01]  /*17c0*/  LDC.64 R4, c[0x0][0x218] ;  /* 0x00008600ff047b82 */ /* 0x000e220000000a00 */
[----:B------:R-:W-:Y:S02]  /*17d0*/  IADD3 R13, R0, R3, RZ ;  /* 0x00000003000d7210 */ /* 0x000fe40007ffe0ff */
        /* <DEDUP_REMOVED lines=10> */
.L_x_1790:
[----:B------:R-:W-:-:S13]  /*1880*/  ISETP.GE.AND P0, PT, R3, R2, PT ;  /* 0x000000020300720c */ /* 0x000fda0003f06270 */
[----:B------:R-:W-:Y:S05]  /*1890*/  @P0 BRA `(.L_x_1792) ;  /* 0x0000000000300947 */ /* 0x000fea0003800000 */
[----:B0-----:R-:W0:Y:S01]  /*18a0*/  LDC.64 R4, c[0x0][0x218] ;  /* 0x00008600ff047b82 */ /* 0x001e220000000a00 */
[----:B------:R-:W-:Y:S02]  /*18b0*/  IADD3 R13, R0, R3, RZ ;  /* 0x00000003000d7210 */ /* 0x000fe40007ffe0ff */
[----:B------:R-:W-:-:S03]  /*18c0*/  IADD3 R3, R3, 0x80, RZ ;  /* 0x0000008003037810 */ /* 0x000fc60007ffe0ff */
[----:B0-----:R-:W-:-:S05]  /*18d0*/  IMAD.WIDE.U32 R4, R13, 0x2, R4 ;  /* 0x000000020d047825 */ /* 0x001fca00078e0004 */
[----:B------:R1:W-:Y:S02]  /*18e0*/  STG.E.U16 desc[UR4][R4.64], R7 ;  /* 0x0000000704007986 */ /* 0x0003e4000c101504 */
.L_x_1791:
[----:B------:R-:W-:-:S13]  /*18f0*/  ISETP.GE.AND P0, PT, R3, R2, PT ;  /* 0x000000020300720c */ /* 0x000fda0003f06270 */
[----:B------:R-:W-:Y:S05]  /*1900*/  @P0 BRA `(.L_x_1793) ;  /* 0x0000000000340947 */ /* 0x000fea0003800000 */
[----:B01----:R-:W0:Y:S01]  /*1910*/  LDC.64 R4, c[0x0][0x218] ;  /* 0x00008600ff047b82 */ /* 0x003e220000000a00 */
[----:B------:R-:W-:Y:S02]  /*1920*/  IADD3 R7, R0, R3, RZ ;  /* 0x0000000300077210 */ /* 0x000fe40007ffe0ff */
[----:B------:R-:W-:-:S03]  /*1930*/  IADD3 R3, R3, 0x80, RZ ;  /* 0x0000008003037810 */ /* 0x000fc60007ffe0ff */
[----:B0-----:R-:W-:-:S05]  /*1940*/  IMAD.WIDE.U32 R4, R7, 0x2, R4 ;  /* 0x0000000207047825 */ /* 0x001fca00078e0004 */
[----:B------:R1:W-:Y:S02]  /*1950*/  STG.E.U16 desc[UR4][R4.64], R8 ;  /* 0x0000000804007986 */ /* 0x0003e4000c101504 */
.L_x_1792:
[----:B------:R-:W-:-:S13]  /*1960*/  ISETP.GE.AND P0, PT, R3, R2, PT ;  /* 0x000000020300720c */ /* 0x000fda0003f06270 */
[----:B------:R-:W-:Y:S05]  /*1970*/  @P0 BREAK B1 ;  /* 0x0000000000010942 */ /* 0x000fea0003800000 */
[----:B------:R-:W-:Y:S05]  /*1980*/  @P0 BRA `(.L_x_1794) ;  /* 0x0000000000300947 */ /* 0x000fea0003800000 */
[----:B01----:R-:W0:Y:S01]  /*1990*/  LDC.64 R4, c[0x0][0x218] ;  /* 0x00008600ff047b82 */ /* 0x003e220000000a00 */
[----:B------:R-:W-:Y:S02]  /*19a0*/  IADD3 R7, R0, R3, RZ ;  /* 0x0000000300077210 */ /* 0x000fe40007ffe0ff */
[----:B------:R-:W-:-:S03]  /*19b0*/  IADD3 R3, R3, 0x80, RZ ;  /* 0x0000008003037810 */ /* 0x000fc60007ffe0ff */
[----:B0-----:R-:W-:-:S05]  /*19c0*/  IMAD.WIDE.U32 R4, R7, 0x2, R4 ;  /* 0x0000000207047825 */ /* 0x001fca00078e0004 */
[----:B------:R2:W-:Y:S02]  /*19d0*/  STG.E.U16 desc[UR4][R4.64], R9 ;  /* 0x0000000904007986 */ /* 0x0005e4000c101504 */
.L_x_1793:
[----:B------:R-:W-:Y:S05]  /*19e0*/  BSYNC B1 ;  /* 0x0000000000017941 */ /* 0x000fea0003800000 */
.L_x_1789:
[----:B------:R-:W-:-:S13]  /*19f0*/  ISETP.GE.AND P0, PT, R3, R2, PT ;  /* 0x000000020300720c */ /* 0x000fda0003f06270 */
[----:B012---:R-:W0:Y:S01]  /*1a00*/  @!P0 LDC.64 R4, c[0x0][0x218] ;  /* 0x00008600ff048b82 */ /* 0x007e220000000a00 */
[----:B------:R-:W-:Y:S02]  /*1a10*/  @!P0 IADD3 R7, R0, R3, RZ ;  /* 0x0000000300078210 */ /* 0x000fe40007ffe0ff */
[----:B------:R-:W-:-:S03]  /*1a20*/  @!P0 IADD3 R3, R3, 0x80, RZ ;  /* 0x0000008003038810 */ /* 0x000fc60007ffe0ff */
[----:B0-----:R-:W-:-:S05]  /*1a30*/  @!P0 IMAD.WIDE.U32 R4, R7, 0x2, R4 ;  /* 0x0000000207048825 */ /* 0x001fca00078e0004 */
[----:B------:R2:W-:Y:S02]  /*1a40*/  @!P0 STG.E.U16 desc[UR4][R4.64], R10 ;  /* 0x0000000a04008986 */ /* 0x0005e4000c101504 */
.L_x_1794:
[----:B------:R-:W-:Y:S05]  /*1a50*/  BSYNC B0 ;  /* 0x0000000000007941 */ /* 0x000fea0003800000 */
.L_x_1788:
        /* <DEDUP_REMOVED lines=8> */
.L_x_1795:
        /* <DEDUP_REMOVED lines=10> */
.L_x_7352:


//--------------------- .text._ZN2at6native29vectorized_elementwise_kernelILi4EZZZNS0_62_GLOBAL__N__e6aa1b1b_29_ActivationLogSigmoidKernel_cu_9d16a0dc27log_sigmoid_backward_kernelERNS_14TensorIteratorEENKUlvE_clEvENKUlvE1_clEvEUlN3c104HalfES8_E_St5arrayIPcLm3EEEEviT0_T1_ --------------------------
	.section	.text._ZN2at6native29vectorized_elementwise_kernelILi4EZZZNS0_62_GLOBAL__N__e6aa1b1b_29_ActivationLogSigmoidKernel_cu_9d16a0dc27log_sigmoid_backward_kernelERNS_14TensorIteratorEENKUlvE_clEvENKUlvE1_clEvEUlN3c104HalfES8_E_St5arrayIPcLm3EEEEviT0_T1_,"ax",@progbits
	.align	128
        .global         _ZN2at6native29vectorized_elementwise_kernelILi4EZZZNS0_62_GLOBAL__N__e6aa1b1b_29_ActivationLogSigmoidKernel_cu_9d16a0dc27log_sigmoid_backward_kernelERNS_14TensorIteratorEENKUlvE_clEvENKUlvE1_clEvEUlN3c104HalfES8_E_St5arrayIPcLm3EEEEviT0_T1_
        .type           _ZN2at6native29vectorized_elementwise_kernelILi4EZZZNS0_62_GLOBAL__N__e6aa1b1b_29_ActivationLogSigmoidKernel_cu_9d16a0dc27log_sigmoid_backward_kernelERNS_14TensorIteratorEENKUlvE_clEvENKUlvE1_clEvEUlN3c104HalfES8_E_St5arrayIPcLm3EEEEviT0_T1_,@function
        .size           _ZN2at6native29vectorized_elementwise_kernelILi4EZZZNS0_62_GLOBAL__N__e6aa1b1b_29_ActivationLogSigmoidKernel_cu_9d16a0dc27log_sigmoid_backward_kernelERNS_14TensorIteratorEENKUlvE_clEvENKUlvE1_clEvEUlN3c104HalfES8_E_St5arrayIPcLm3EEEEviT0_T1_,(.L_x_7353 - _ZN2at6native29vectorized_elementwise_kernelILi4EZZZNS0_62_GLOBAL__N__e6aa1b1b_29_ActivationLogSigmoidKernel_cu_9d16a0dc27log_sigmoid_backward_kernelERNS_14TensorIteratorEENKUlvE_clEvENKUlvE1_clEvEUlN3c104HalfES8_E_St5arrayIPcLm3EEEEviT0_T1_)
        .other          _ZN2at6native29vectorized_elementwise_kernelILi4EZZZNS0_62_GLOBAL__N__e6aa1b1b_29_ActivationLogSigmoidKernel_cu_9d16a0dc27log_sigmoid_backward_kernelERNS_14TensorIteratorEENKUlvE_clEvENKUlvE1_clEvEUlN3c104HalfES8_E_St5arrayIPcLm3EEEEviT0_T1_,@"STO_CUDA_ENTRY STV_DEFAULT"
_ZN2at6native29vectorized_elementwise_kernelILi4EZZZNS0_62_GLOBAL__N__e6aa1b1b_29_ActivationLogSigmoidKernel_cu_9d16a0dc27log_sigmoid_backward_kernelERNS_14TensorIteratorEENKUlvE_clEvENKUlvE1_clEvEUlN3c104HalfES8_E_St5arrayIPcLm3EEEEviT0_T1_:
.text._ZN2at6native29vectorized_elementwise_kernelILi4EZZZNS0_62_GLOBAL__N__e6aa1b1b_29_ActivationLogSigmoidKernel_cu_9d16a0dc27log_sigmoid_backward_kernelERNS_14TensorIteratorEENKUlvE_clEvENKUlvE1_clEvEUlN3c104HalfES8_E_St5arrayIPcLm3EEEEviT0_T1_:
        /* <DEDUP_REMOVED lines=14> */
[----:B------:R1:W3:Y:S01]  /*00e0*/  LDG.E.64 R6, desc[UR4][R12.64+0x400] ;  /* 0x000400040c067981 */ /* 0x0002e2000c1e1b00 */
[----:B0-----:R-:W-:-:S04]  /*00f0*/  IMAD.WIDE R2, R0, 0x2, R2 ;  /* 0x0000000200027825 */ /* 0x001fc800078e0202 */
[----:B------:R-:W-:-:S05]  /*0100*/  IMAD.WIDE.U32 R24, R8, 0x8, R2 ;  /* 0x0000000808187825 */ /* 0x000fca00078e0002 */
[----:B------:R-:W4:Y:S04]  /*0110*/  LDG.E.64 R4, desc[UR4][R24.64] ;  /* 0x0000000418047981 */ /* 0x000f28000c1e1b00 */
[----:B------:R0:W5:Y:S01]  /*0120*/  LDG.E.64 R2, desc[UR4][R24.64+0x400] ;  /* 0x0004000418027981 */ /* 0x000162000c1e1b00 */
[----:B-1----:R-:W-:Y:S01]  /*0130*/  HFMA2.MMA R12, -RZ, RZ, 1.875, 0 ;  /* 0x3f800000ff0c7435 */ /* 0x002fe200000001ff */
[--C-:B--2---:R-:W-:Y:S02]  /*0140*/  HADD2.F32 R14, -RZ, R10.reuse.H0_H0 ;  /* 0x2000000aff0e7230 */ /* 0x104fe40000004100 */
[----:B------:R-:W-:Y:S02]  /*0150*/  HADD2.F32 R23, -RZ, R10.H1_H1 ;  /* 0x3000000aff177230 */ /* 0x000fe40000004100 */
[----:B------:R-:W-:-:S02]  /*0160*/  HADD2.F32 R20, -RZ, R11.H0_H0 ;  /* 0x2000000bff147230 */ /* 0x000fc40000004100 */
[----:B------:R-:W-:Y:S01]  /*0170*/  FMUL.FTZ R16, |R14|, -1.4426950216293334961 ;  /* 0xbfb8aa3b0e107820 */ /* 0x000fe20000410200 */
[----:B------:R-:W-:Y:S02]  /*0180*/  HADD2.F32 R18, -RZ, R11.H1_H1 ;  /* 0x3000000bff127230 */ /* 0x000fe40000004100 */
[----:B------:R-:W-:Y:S01]  /*0190*/  FMUL.FTZ R21, |R23|, -1.4426950216293334961 ;  /* 0xbfb8aa3b17157820 */ /* 0x000fe20000410200 */
[--C-:B---3--:R-:W-:Y:S02]  /*01a0*/  HADD2.F32 R9, -RZ, R6.reuse.H0_H0 ;  /* 0x20000006ff097230 */ /* 0x108fe40000004100 */
[----:B------:R-:W-:Y:S01]  /*01b0*/  FMUL.FTZ R22, |R20|, -1.4426950216293334961 ;  /* 0xbfb8aa3b14167820 */ /* 0x000fe20000410200 */
[----:B------:R-:W-:Y:S01]  /*01c0*/  HADD2.F32 R10, -RZ, R6.H1_H1 ;  /* 0x30000006ff0a7230 */ /* 0x000fe20000004100 */
[----:B------:R-:W1:Y:S01]  /*01d0*/  MUFU.EX2 R16, R16 ;  /* 0x0000001000107308 */ /* 0x000e620000000800 */
[----:B------:R-:W-:Y:S01]  /*01e0*/  FMUL.FTZ R19, |R18|, -1.4426950216293334961 ;  /* 0xbfb8aa3b12137820 */ /* 0x000fe20000410200 */
[----:B------:R-:W-:Y:S01]  /*01f0*/  FMUL.FTZ R15, |R9|, -1.4426950216293334961 ;  /* 0xbfb8aa3b090f7820 */ /* 0x000fe20000410200 */
[----:B------:R-:W-:Y:S01]  /*0200*/  FSETP.GEU.FTZ.AND P0, PT, R14, RZ, PT ;  /* 0x000000ff0e00720b */ /* 0x000fe20003f1e000 */
[C---:B------:R-:W-:Y:S01]  /*0210*/  FMUL.FTZ R6, |R10|.reuse, -1.4426950216293334961 ;  /* 0xbfb8aa3b0a067820 */ /* 0x040fe20000410200 */
[----:B------:R-:W-:Y:S01]  /*0220*/  HADD2.F32 R11, -RZ, R7.H1_H1 ;  /* 0x30000007ff0b7230 */ /* 0x000fe20000004100 */
[----:B------:R-:W-:-:S02]  /*0230*/  FSETP.GEU.FTZ.AND P1, PT, R10, RZ, PT ;  /* 0x000000ff0a00720b */ /* 0x000fc40003f3e000 */
[----:B------:R-:W0:Y:S01]  /*0240*/  MUFU.EX2 R21, R21 ;  /* 0x0000001500157308 */ /* 0x000e220000000800 */
[----:B------:R-:W-:Y:S01]  /*0250*/  FSET.BF.LT.FTZ.AND R28, R10, RZ, PT ;  /* 0x000000ff0a1c720a */ /* 0x000fe20003811000 */
[----:B------:R-:W-:-:S06]  /*0260*/  FMUL.FTZ R13, |R11|, -1.4426950216293334961 ;  /* 0xbfb8aa3b0b0d7820 */ /* 0x000fcc0000410200 */
[----:B------:R-:W2:Y:S01]  /*0270*/  MUFU.EX2 R22, R22 ;  /* 0x0000001600167308 */ /* 0x000ea20000000800 */
[----:B-1----:R-:W-:-:S07]  /*0280*/  FADD.FTZ R17, R16, 1 ;  /* 0x3f80000010117421 */ /* 0x002fce0000010000 */
[----:B------:R-:W1:Y:S01]  /*0290*/  MUFU.RCP R17, R17 ;  /* 0x0000001100117308 */ /* 0x000e620000001000 */
[----:B0-----:R-:W-:-:S07]  /*02a0*/  FADD.FTZ R24, R21, 1 ;  /* 0x3f80000015187421 */ /* 0x001fce0000010000 */
[----:B------:R-:W0:Y:S01]  /*02b0*/  MUFU.RCP R24, R24 ;  /* 0x0000001800187308 */ /* 0x000e220000001000 */
[----:B--2---:R-:W-:-:S07]  /*02c0*/  FADD.FTZ R27, R22, 1 ;  /* 0x3f800000161b7421 */ /* 0x004fce0000010000 */
[----:B------:R-:W2:Y:S01]  /*02d0*/  MUFU.EX2 R19, R19 ;  /* 0x0000001300137308 */ /* 0x000ea20000000800 */
[----:B-1----:R-:W-:Y:S01]  /*02e0*/  FMUL.FTZ R25, R16, R17 ;  /* 0x0000001110197220 */ /* 0x002fe20000410000 */
[----:B------:R-:W-:Y:S01]  /*02f0*/  FSET.BF.LT.FTZ.AND R16, R14, RZ, PT ;  /* 0x000000ff0e10720a */ /* 0x000fe20003811000 */
[----:B------:R-:W-:Y:S01]  /*0300*/  HADD2.F32 R14, -RZ, R7.H0_H0 ;  /* 0x20000007ff0e7230 */ /* 0x000fe20000004100 */
[----:B------:R-:W-:Y:S02]  /*0310*/  FSEL R17, R12, -1, !P0 ;  /* 0xbf8000000c117808 */ /* 0x000fe40004000000 */
[----:B------:R-:W-:Y:S02]  /*0320*/  FSETP.GEU.FTZ.AND P0, PT, R23, RZ, PT ;  /* 0x000000ff1700720b */ /* 0x000fe40003f1e000 */
[----:B------:R-:W1:Y:S01]  /*0330*/  MUFU.EX2 R15, R15 ;  /* 0x0000000f000f7308 */ /* 0x000e620000000800 */
[----:B------:R-:W-:Y:S01]  /*0340*/  FFMA.FTZ R16, -R17, R25, R16 ;  /* 0x0000001911107223 */ /* 0x000fe20000010110 */
[----:B0-----:R-:W-:Y:S01]  /*0350*/  FMUL.FTZ R25, R21, R24 ;  /* 0x0000001815197220 */ /* 0x001fe20000410000 */
[----:B------:R-:W-:Y:S01]  /*0360*/  FSET.BF.LT.FTZ.AND R21, R23, RZ, PT ;  /* 0x000000ff1715720a */ /* 0x000fe20003811000 */
[----:B------:R-:W-:Y:S01]  /*0370*/  FMUL.FTZ R17, |R14|, -1.4426950216293334961 ;  /* 0xbfb8aa3b0e117820 */ /* 0x000fe20000410200 */
[----:B------:R-:W-:-:S02]  /*0380*/  FSEL R26, R12, -1, !P0 ;  /* 0xbf8000000c1a7808 */ /* 0x000fc40004000000 */
[----:B------:R-:W-:Y:S01]  /*0390*/  FSETP.GEU.FTZ.AND P0, PT, R20, RZ, PT ;  /* 0x000000ff1400720b */ /* 0x000fe20003f1e000 */
[----:B------:R-:W0:Y:S01]  /*03a0*/  MUFU.RCP R7, R27 ;  /* 0x0000001b00077308 */ /* 0x000e220000001000 */
[----:B--2---:R-:W-:Y:S01]  /*03b0*/  FADD.FTZ R24, R19, 1 ;  /* 0x3f80000013187421 */ /* 0x004fe20000010000 */
[----:B------:R-:W-:Y:S01]  /*03c0*/  FFMA.FTZ R21, -R26, R25, R21 ;  /* 0x000000191a157223 */ /* 0x000fe20000010115 */
[----:B------:R-:W-:Y:S02]  /*03d0*/  FSET.BF.LT.FTZ.AND R20, R20, RZ, PT ;  /* 0x000000ff1414720a */ /* 0x000fe40003811000 */
[----:B------:R-:W-:Y:S02]  /*03e0*/  FSEL R23, R12, -1, !P0 ;  /* 0xbf8000000c177808 */ /* 0x000fe40004000000 */
[C---:B------:R-:W-:Y:S01]  /*03f0*/  FSETP.GEU.FTZ.AND P0, PT, R18.reuse, RZ, PT ;  /* 0x000000ff1200720b */ /* 0x040fe20003f1e000 */
[----:B------:R-:W2:Y:S01]  /*0400*/  MUFU.EX2 R6, R6 ;  /* 0x0000000600067308 */ /* 0x000ea20000000800 */
[----:B-1----:R-:W-:Y:S01]  /*0410*/  FADD.FTZ R26, R15, 1 ;  /* 0x3f8000000f1a7421 */ /* 0x002fe20000010000 */
[----:B------:R-:W-:-:S06]  /*0420*/  FSET.BF.LT.FTZ.AND R18, R18, RZ, PT ;  /* 0x000000ff1212720a */ /* 0x000fcc0003811000 */
[----:B------:R-:W1:Y:S01]  /*0430*/  MUFU.RCP R24, R24 ;  /* 0x0000001800187308 */ /* 0x000e620000001000 */
[----:B0-----:R-:W-:-:S04]  /*0440*/  FMUL.FTZ R22, R22, R7 ;  /* 0x0000000716167220 */ /* 0x001fc80000410000 */
[----:B------:R-:W-:-:S03]  /*0450*/  FFMA.FTZ R20, -R23, R22, R20 ;  /* 0x0000001617147223 */ /* 0x000fc60000010114 */
[----:B------:R-:W0:Y:S01]  /*0460*/  MUFU.EX2 R13, R13 ;  /* 0x0000000d000d7308 */ /* 0x000e220000000800 */
[----:B--2---:R-:W-:-:S07]  /*0470*/  FADD.FTZ R7, R6, 1 ;  /* 0x3f80000006077421 */ /* 0x004fce0000010000 */
[----:B------:R-:W2:Y:S01]  /*0480*/  MUFU.EX2 R17, R17 ;  /* 0x0000001100117308 */ /* 0x000ea20000000800 */
[----:B-1----:R-:W-:Y:S01]  /*0490*/  FMUL.FTZ R23, R19, R24 ;  /* 0x0000001813177220 */ /* 0x002fe20000410000 */
[C---:B------:R-:W-:Y:S02]  /*04a0*/  FSEL R19, R12.reuse, -1, !P0 ;  /* 0xbf8000000c137808 */ /* 0x040fe40004000000 */
[C---:B------:R-:W-:Y:S02]  /*04b0*/  FSETP.GEU.FTZ.AND P0, PT, R9.reuse, RZ, PT ;  /* 0x000000ff0900720b */ /* 0x040fe40003f1e000 */
[----:B------:R-:W-:Y:S01]  /*04c0*/  FSET.BF.LT.FTZ.AND R9, R9, RZ, PT ;  /* 0x000000ff0909720a */ /* 0x000fe20003811000 */
[----:B------:R-:W-:Y:S01]  /*04d0*/  FFMA.FTZ R18, -R19, R23, R18 ;  /* 0x0000001713127223 */ /* 0x000fe20000010112 */
[----:B------:R-:W1:Y:S01]  /*04e0*/  MUFU.RCP R26, R26 ;  /* 0x0000001a001a7308 */ /* 0x000e620000001000 */
[----:B0-----:R-:W-:Y:S01]  /*04f0*/  FADD.FTZ R22, R13, 1 ;  /* 0x3f8000000d167421 */ /* 0x001fe20000010000 */
[----:B------:R-:W-:-:S02]  /*0500*/  FSEL R10, R12, -1, !P0 ;  /* 0xbf8000000c0a7808 */ /* 0x000fc40004000000 */
[----:B------:R-:W-:Y:S02]  /*0510*/  FSEL R19, R12, -1, !P1 ;  /* 0xbf8000000c137808 */ /* 0x000fe40004800000 */
[----:B------:R-:W-:Y:S02]  /*0520*/  FSETP.GEU.FTZ.AND P1, PT, R11, RZ, PT ;  /* 0x000000ff0b00720b */ /* 0x000fe40003f3e000 */
[----:B------:R-:W0:Y:S01]  /*0530*/  MUFU.RCP R7, R7 ;  /* 0x0000000700077308 */ /* 0x000e220000001000 */
[----:B--2---:R-:W-:Y:S01]  /*0540*/  FADD.FTZ R24, R17, 1 ;  /* 0x3f80000011187421 */ /* 0x004fe20000010000 */
[----:B------:R-:W-:-:S06]  /*0550*/  FSETP.GEU.FTZ.AND P0, PT, R14, RZ, PT ;  /* 0x000000ff0e00720b */ /* 0x000fcc0003f1e000 */
[----:B------:R-:W2:Y:S01]  /*0560*/  MUFU.RCP R22, R22 ;  /* 0x0000001600167308 */ /* 0x000ea20000001000 */
[----:B-1----:R-:W-:-:S04]  /*0570*/  FMUL.FTZ R26, R15, R26 ;  /* 0x0000001a0f1a7220 */ /* 0x002fc80000410000 */
[----:B------:R-:W-:Y:S01]  /*0580*/  FFMA.FTZ R9, -R10, R26, R9 ;  /* 0x0000001a0a097223 */ /* 0x000fe20000010109 */
[----:B------:R-:W-:Y:S02]  /*0590*/  FSEL R26, R12, -1, !P1 ;  /* 0xbf8000000c1a7808 */ /* 0x000fe40004800000 */
[----:B------:R-:W1:Y:S01]  /*05a0*/  MUFU.RCP R24, R24 ;  /* 0x0000001800187308 */ /* 0x000e620000001000 */
[----:B0-----:R-:W-:Y:S02]  /*05b0*/  FMUL.FTZ R15, R6, R7 ;  /* 0x00000007060f7220 */ /* 0x001fe40000410000 */
[----:B------:R-:W0:Y:S02]  /*05c0*/  LDC.64 R6, c[0x0][0x218] ;  /* 0x00008600ff067b82 */ /* 0x000e240000000a00 */
[----:B------:R-:W-:Y:S01]  /*05d0*/  FFMA.FTZ R10, -R19, R15, R28 ;  /* 0x0000000f130a7223 */ /* 0x000fe2000001011c */
[----:B------:R-:W-:Y:S02]  /*05e0*/  FSET.BF.LT.FTZ.AND R15, R14, RZ, PT ;  /* 0x000000ff0e0f720a */ /* 0x000fe40003811000 */
[----:B------:R-:W-:Y:S01]  /*05f0*/  FSEL R14, R12, -1, !P0 ;  /* 0xbf8000000c0e7808 */ /* 0x000fe20004000000 */
[----:B--2---:R-:W-:Y:S01]  /*0600*/  FMUL.FTZ R22, R13, R22 ;  /* 0x000000160d167220 */ /* 0x004fe20000410000 */
[----:B----4-:R-:W-:-:S02]  /*0610*/  HADD2.F32 R13, -RZ, R5.H0_H0 ;  /* 0x20000005ff0d7230 */ /* 0x010fc40000004100 */
[--C-:B------:R-:W-:Y:S02]  /*0620*/  HADD2.F32 R12, -RZ, R4.reuse.H1_H1 ;  /* 0x30000004ff0c7230 */ /* 0x100fe40000004100 */
[----:B------:R-:W-:Y:S02]  /*0630*/  HADD2.F32 R5, -RZ, R5.H1_H1 ;  /* 0x30000005ff057230 */ /* 0x000fe40000004100 */
[----:B------:R-:W-:Y:S01]  /*0640*/  FMUL.FTZ R20, R13, R20 ;  /* 0x000000140d147220 */ /* 0x000fe20000410000 */
[--C-:B-----5:R-:W-:Y:S02]  /*0650*/  HADD2.F32 R13, -RZ, R3.reuse.H1_H1 ;  /* 0x30000003ff0d7230 */ /* 0x120fe40000004100 */
[----:B-1----:R-:W-:Y:S01]  /*0660*/  FMUL.FTZ R24, R17, R24 ;  /* 0x0000001811187220 */ /* 0x002fe20000410000 */
[----:B------:R-:W-:Y:S01]  /*0670*/  FSET.BF.LT.FTZ.AND R17, R11, RZ, PT ;  /* 0x000000ff0b11720a */ /* 0x000fe20003811000 */
[----:B------:R-:W-:Y:S02]  /*0680*/  HADD2.F32 R11, -RZ, R4.H0_H0 ;  /* 0x20000004ff0b7230 */ /* 0x000fe40000004100 */
[----:B------:R-:W-:Y:S01]  /*0690*/  FMUL.FTZ R21, R12, R21 ;  /* 0x000000150c157220 */ /* 0x000fe20000410000 */
[----:B------:R-:W-:-:S02]  /*06a0*/  HADD2.F32 R3, -RZ, R3.H0_H0 ;  /* 0x20000003ff037230 */ /* 0x000fc40000004100 */
[----:B------:R-:W-:Y:S01]  /*06b0*/  FFMA.FTZ R4, -R14, R24, R15 ;  /* 0x000000180e047223 */ /* 0x000fe2000001010f */
[----:B------:R-:W-:Y:S01]  /*06c0*/  FFMA.FTZ R22, -R26, R22, R17 ;  /* 0x000000161a167223 */ /* 0x000fe20000010111 */
[----:B------:R-:W-:Y:S01]  /*06d0*/  FMUL.FTZ R16, R11, R16 ;  /* 0x000000100b107220 */ /* 0x000fe20000410000 */
[----:B------:R-:W-:Y:S02]  /*06e0*/  HADD2.F32 R11, -RZ, R2.H1_H1 ;  /* 0x30000002ff0b7230 */ /* 0x000fe40000004100 */
[----:B------:R-:W-:Y:S01]  /*06f0*/  FMUL.FTZ R5, R5, R18 ;  /* 0x0000001205057220 */ /* 0x000fe20000410000 */
[----:B0-----:R-:W-:-:S04]  /*0700*/  IMAD.WIDE.U32 R6, R0, 0x2, R6 ;  /* 0x0000000200067825 */ /* 0x001fc800078e0006 */
[----:B------:R-:W-:Y:S01]  /*0710*/  FMUL.FTZ R22, R13, R22 ;  /* 0x000000160d167220 */ /* 0x000fe20000410000 */
[----:B------:R-:W-:Y:S01]  /*0720*/  FMUL.FTZ R3, R3, R4 ;  /* 0x0000000403037220 */ /* 0x000fe20000410000 */
[----:B------:R-:W-:Y:S01]  /*0730*/  FMUL.FTZ R11, R11, R10 ;  /* 0x0000000a0b0b7220 */ /* 0x000fe20000410000 */
[----:B------:R-:W-:Y:S01]  /*0740*/  HADD2.F32 R0, -RZ, R2.H0_H0 ;  /* 0x20000002ff007230 */ /* 0x000fe20000004100 */
[----:B------:R-:W-:Y:S01]  /*0750*/  F2FP.F16.F32.PACK_AB R4, R21, R16 ;  /* 0x000000101504723e */ /* 0x000fe200000000ff */
[----:B------:R-:W-:Y:S01]  /*0760*/  IMAD.WIDE R6, R8, 0x8, R6 ;  /* 0x0000000808067825 */ /* 0x000fe200078e0206 */
[----:B------:R-:W-:-:S03]  /*0770*/  F2FP.F16.F32.PACK_AB R5, R5, R20 ;  /* 0x000000140505723e */ /* 0x000fc600000000ff */
[----:B------:R-:W-:Y:S01]  /*0780*/  FMUL.FTZ R0, R0, R9 ;  /* 0x0000000900007220 */ /* 0x000fe20000410000 */
[----:B------:R-:W-:Y:S01]  /*0790*/  F2FP.F16.F32.PACK_AB R3, R22, R3 ;  /* 0x000000031603723e */ /* 0x000fe200000000ff */
[----:B------:R-:W-:Y:S03]  /*07a0*/  STG.E.64 desc[UR4][R6.64], R4 ;  /* 0x0000000406007986 */ /* 0x000fe6000c101b04 */
[----:B------:R-:W-:-:S05]  /*07b0*/  F2FP.F16.F32.PACK_AB R2, R11, R0 ;  /* 0x000000000b02723e */ /* 0x000fca00000000ff */
[----:B------:R-:W-:Y:S01]  /*07c0*/  STG.E.64 desc[UR4][R6.64+0x400], R2 ;  /* 0x0004000206007986 */ /* 0x000fe2000c101b04 */
[----:B------:R-:W-:Y:S05]  /*07d0*/  EXIT ;  /* 0x000000000000794d */ /* 0x000fea0003800000 */
.L_x_1796:
        /* <DEDUP_REMOVED lines=105> */
.L_x_1798:
[----:B------:R-:W-:Y:S05]  /*0e70*/  BSYNC B0 ;  /* 0x0000000000007941 */ /* 0x000fea0003800000 */
.L_x_1797:
        /* <DEDUP_REMOVED lines=18> */
.L_x_1800:
[----:B------:R-:W-:Y:S05]  /*0fa0*/  BSYNC B0 ;  /* 0x0000000000007941 */ /* 0x000fea0003800000 */
.L_x_1799:
        /* <DEDUP_REMOVED lines=31> */
.L_x_1802:
[----:B------:R-:W-:Y:S05]  /*11a0*/  BSYNC B0 ;  /* 0x0000000000007941 */ /* 0x000fea0003800000 */
.L_x_1801:
        /* <DEDUP_REMOVED lines=16> */
.L_x_1804:
[----:B------:R-:W-:Y:S05]  /*12b0*/  BSYNC B0 ;  /* 0x0000000000007941 */ /* 0x000fea0003800000 */
.L_x_1803:
        /* <DEDUP_REMOVED lines=16> */
.L_x_1806:
[----:B------:R-:W-:Y:S05]  /*13c0*/  BSYNC B0 ;  /* 0x0000000000007941 */ /* 0x000fea0003800000 */
.L_x_1805:
        /* <DEDUP_REMOVED lines=16> */
.L_x_1808:
[----:B------:R-:W-:Y:S05]  /*14d0*/  BSYNC B0 ;  /* 0x0000000000007941 */ /* 0x000fea0003800000 */
.L_x_1807:
        /* <DEDUP_REMOVED lines=16> */
.L_x_1810:
[----:B------:R-:W-:Y:S05]  /*15e0*/  BSYNC B0 ;  /* 0x0000000000007941 */ /* 0x000fea0003800000 */
.L_x_1809:
        /* <DEDUP_REMOVED lines=16> */
.L_x_1812:
[----:B------:R-:W-:Y:S05]  /*16f0*/  BSYNC B0 ;  /* 0x0000000000007941 */ /* 0x000fea0003800000 */
.L_x_1811:
        /* <DEDUP_REMOVED lines=18> */
.L_x_1815:
[----:B------:R-:W-:-:S13]  /*1820*/  ISETP.GE.AND P0, PT, R3, R2, PT ;  /* 0x000000020300720c */ /* 0x000fda0003f06270 */
[----:B------:R-:W-:Y:S05]  /*1830*/  @P0 BRA `(.L_x_1817) ;  /* 0x0000000000300947 */ /* 0x000fea0003800000 */
[----:B0-----:R-:W0:Y:S01]  /*1840*/  LDC.64 R4, c[0x0][0x218] ;  /* 0x00008600ff047b82 */ /* 0x001e220000000a00 */
[----:B------:R-:W-:Y:S02]  /*1850*/  IADD3 R13, R0, R3, RZ ;  /* 0x00000003000d7210 */ /* 0x000fe40007ffe0ff */
[----:B------:R-:W-:-:S03]  /*1860*/  IADD3 R3, R3, 0x80, RZ ;  /* 0x0000008003037810 */ /* 0x000fc60007ffe0ff */
[----:B0-----:R-:W-:-:S05]  /*1870*/  IMAD.WIDE.U32 R4, R13, 0x2, R4 ;  /* 0x000000020d047825 */ /* 0x001fca00078e0004 */
[----:B------:R1:W-:Y:S02]  /*1880*/  STG.E.U16 desc[UR4][R4.64], R7 ;  /* 0x0000000704007986 */ /* 0x0003e4000c101504 */
.L_x_1816:
[----:B------:R-:W-:-:S13]  /*1890*/  ISETP.GE.AND P0, PT, R3, R2, PT ;  /* 0x000000020300720c */ /* 0x000fda0003f06270 */
[----:B------:R-:W-:Y:S05]  /*18a0*/  @P0 BRA `(.L_x_1818) ;  /* 0x0000000000340947 */ /* 0x000fea0003800000 */
[----:B01----:R-:W0:Y:S01]  /*18b0*/  LDC.64 R4, c[0x0][0x218] ;  /* 0x00008600ff047b82 */ /* 0x003e220000000a00 */
[----:B------:R-:W-:Y:S02]  /*18c0*/  IADD3 R7, R0, R3, RZ ;  /* 0x0000000300077210 */ /* 0x000fe40007ffe0ff */
[----:B------:R-:W-:-:S03]  /*18d0*/  IADD3 R3, R3, 0x80, RZ ;  /* 0x0000008003037810 */ /* 0x000fc60007ffe0ff */
[----:B0-----:R-:W-:-:S05]  /*18e0*/  IMAD.WIDE.U32 R4, R7, 0x2, R4 ;  /* 0x0000000207047825 */ /* 0x001fca00078e0004 */
[----:B------:R1:W-:Y:S02]  /*18f0*/  STG.E.U16 desc[UR4][R4.64], R8 ;  /* 0x0000000804007986 */ /* 0x0003e4000c101504 */
.L_x_1817:
        /* <DEDUP_REMOVED lines=8> */
.L_x_1818:
[----:B------:R-:W-:Y:S05]  /*1980*/  BSYNC B1 ;  /* 0x0000000000017941 */ /* 0x000fea0003800000 */
.L_x_1814:
[----:B------:R-:W-:-:S13]  /*1990*/  ISETP.GE.AND P0, PT, R3, R2, PT ;  /* 0x000000020300720c */ /* 0x000fda0003f06270 */
[----:B012---:R-:W0:Y:S01]  /*19a0*/  @!P0 LDC.64 R4, c[0x0][0x218] ;  /* 0x00008600ff048b82 */ /* 0x007e220000000a00 */
[----:B------:R-:W-:Y:S02]  /*19b0*/  @!P0 IADD3 R7, R0, R3, RZ ;  /* 0x0000000300078210 */ /* 0x000fe40007ffe0ff */
[----:B------:R-:W-:-:S03]  /*19c0*/  @!P0 IADD3 R3, R3, 0x80, RZ ;  /* 0x0000008003038810 */ /* 0x000fc60007ffe0ff */
[----:B0-----:R-:W-:-:S05]  /*19d0*/  @!P0 IMAD.WIDE.U32 R4, R7, 0x2, R4 ;  /* 0x0000000207048825 */ /* 0x001fca00078e0004 */
[----:B------:R2:W-:Y:S02]  /*19e0*/  @!P0 STG.E.U16 desc[UR4][R4.64], R10 ;  /* 0x0000000a04008986 */ /* 0x0005e4000c101504 */
.L_x_1819:
[----:B------:R-:W-:Y:S05]  /*19f0*/  BSYNC B0 ;  /* 0x0000000000007941 */ /* 0x000fea0003800000 */
.L_x_1813:
        /* <DEDUP_REMOVED lines=8> */
.L_x_1820:
        /* <DEDUP_REMOVED lines=16> */
.L_x_7353:


//--------------------- .text._ZN2at6native29vectorized_elementwise_kernelILi8EZZZNS0_62_GLOBAL__N__e6aa1b1b_29_ActivationLogSigmoidKernel_cu_9d16a0dc27log_sigmoid_backward_kernelERNS_14TensorIteratorEENKUlvE_clEvENKUlvE1_clEvEUlN3c104HalfES8_E_St5arrayIPcLm3EEEEviT0_T1_ --------------------------
	.section	.text._ZN2at6native29vectorized_elementwise_kernelILi8EZZZNS0_62_GLOBAL__N__e6aa1b1b_29_ActivationLogSigmoidKernel_cu_9d16a0dc27log_sigmoid_backward_kernelERNS_14TensorIteratorEENKUlvE_clEvENKUlvE1_clEvEUlN3c104HalfES8_E_St5arrayIPcLm3EEEEviT0_T1_,"ax",@progbits
	.align	128
        .global         _ZN2at6native29vectorized_elementwise_kernelILi8EZZZNS0_62_GLOBAL__N__e6aa1b1b_29_ActivationLogSigmoidKernel_cu_9d16a0dc27log_sigmoid_backward_kernelERNS_14TensorIteratorEENKUlvE_clEvENKUlvE1_clEvEUlN3c104HalfES8_E_St5arrayIPcLm3EEEEviT0_T1_
        .type           _ZN2at6native29vectorized_elementwise_kernelILi8EZZZNS0_62_GLOBAL__N__e6aa1b1b_29_ActivationLogSigmoidKernel_cu_9d16a0dc27log_sigmoid_backward_kernelERNS_14TensorIteratorEENKUlvE_clEvENKUlvE1_clEvEUlN3c104HalfES8_E_St5arrayIPcLm3EEEEviT0_T1_,@function
        .size           _ZN2at6native29vectorized_elementwise_kernelILi8EZZZNS0_62_GLOBAL__N__e6aa1b1b_29_ActivationLogSigmoidKernel_cu_9d16a0dc27log_sigmoid_backward_kernelERNS_14TensorIteratorEENKUlvE_clEvENKUlvE1_clEvEUlN3c104HalfES8_E_St5arrayIPcLm3EEEEviT0_T1_,(.L_x_7354 - _ZN2at6native29vectorized_elementwise_kernelILi8EZZZNS0_62_GLOBAL__N__e6aa1b1b_29_ActivationLogSigmoidKernel_cu_9d16a0dc27log_sigmoid_backward_kernelERNS_14TensorIteratorEENKUlvE_clEvENKUlvE1_clEvEUlN3c104HalfES8_E_St5arrayIPcLm3EEEEviT0_T1_)
        .other          _ZN2at6native29vectorized_elementwise_kernelILi8EZZZNS0_62_GLOBAL__N__e6aa1b1b_29_ActivationLogSigmoidKernel_cu_9d16a0dc27log_sigmoid_backward_kernelERNS_14TensorIteratorEENKUlvE_clEvENKUlvE1_clEvEUlN3c104HalfES8_E_St5arrayIPcLm3EEEEviT0_T1_,@"STO_CUDA_ENTRY STV_DEFAULT"
_ZN2at6native29vectorized_elementwise_kernelILi8EZZZNS0_62_GLOBAL__N__e6aa1b1b_29_ActivationLogSigmoidKernel_cu_9d16a0dc27log_sigmoid_backward_kernelERNS_14TensorIteratorEENKUlvE_clEvENKUlvE1_clEvEUlN3c104HalfES8_E_St5arrayIPcLm3EEEEviT0_T1_:
.text._ZN2at6native29vectorized_elementwise_kernelILi8EZZZNS0_62_GLOBAL__N__e6aa1b1b_29_ActivationLogSigmoidKernel_cu_9d16a0dc27log_sigmoid_backward_kernelERNS_14TensorIteratorEENKUlvE_clEvENKUlvE1_clEvEUlN3c104HalfES8_E_St5arrayIPcLm3EEEEviT0_T1_:
        /* <DEDUP_REMOVED lines=12> */
[----:B0-----:R-:W-:-:S06]  /*00c0*/  IMAD.WIDE.U32 R4, R2, 0x10, R4 ;  /* 0x0000001002047825 */ /* 0x001fcc00078e0004 */
[----:B------:R-:W3:Y:S01]  /*00d0*/  LDG.E.128 R4, desc[UR4][R4.64] ;  /* 0x0000000404047981 */ /* 0x000ee2000c1e1d00 */
[----:B--2---:R-:W-:-:S04]  /*00e0*/  IMAD.WIDE R8, R0, 0x2, R8 ;  /* 0x0000000200087825 */ /* 0x004fc800078e0208 */
[----:B------:R-:W-:-:S06]  /*00f0*/  IMAD.WIDE.U32 R8, R2, 0x10, R8 ;  /* 0x0000001002087825 */ /* 0x000fcc00078e0008 */
[----:B------:R-:W2:Y:S01]  /*0100*/  LDG.E.128 R8, desc[UR4][R8.64] ;  /* 0x0000000408087981 */ /* 0x000ea2000c1e1d00 */
[----:B------:R-:W-:Y:S01]  /*0110*/  HFMA2.MMA R15, -RZ, RZ, 1.875, 0 ;  /* 0x3f800000ff0f7435 */ /* 0x000fe200000001ff */
[--C-:B---3--:R-:W-:Y:S02]  /*0120*/  HADD2.F32 R13, -RZ, R4.reuse.H0_H0 ;  /* 0x20000004ff0d7230 */ /* 0x108fe40000004100 */
[----:B------:R-:W-:Y:S02]  /*0130*/  HADD2.F32 R23, -RZ, R4.H1_H1 ;  /* 0x30000004ff177230 */ /* 0x000fe40000004100 */
[--C-:B------:R-:W-:Y:S02]  /*0140*/  HADD2.F32 R12, -RZ, R5.reuse.H0_H0 ;  /* 0x20000005ff0c7230 */ /* 0x100fe40000004100 */
[----:B------:R-:W-:Y:S01]  /*0150*/  FMUL.FTZ R19, |R13|, -1.4426950216293334961 ;  /* 0xbfb8aa3b0d137820 */ /* 0x000fe20000410200 */
[----:B------:R-:W-:Y:S02]  /*0160*/  HADD2.F32 R14, -RZ, R5.H1_H1 ;  /* 0x30000005ff0e7230 */ /* 0x000fe40000004100 */
[----:B------:R-:W-:Y:S01]  /*0170*/  FMUL.FTZ R22, |R23|, -1.4426950216293334961 ;  /* 0xbfb8aa3b17167820 */ /* 0x000fe20000410200 */
[----:B------:R-:W-:-:S02]  /*0180*/  HADD2.F32 R3, -RZ, R6.H0_H0 ;  /* 0x20000006ff037230 */ /* 0x000fc40000004100 */
[----:B------:R-:W-:Y:S01]  /*0190*/  FMUL.FTZ R21, |R12|, -1.4426950216293334961 ;  /* 0xbfb8aa3b0c157820 */ /* 0x000fe20000410200 */
[----:B------:R-:W-:Y:S01]  /*01a0*/  HADD2.F32 R6, -RZ, R6.H1_H1 ;  /* 0x30000006ff067230 */ /* 0x000fe20000004100 */
[----:B------:R-:W0:Y:S01]  /*01b0*/  MUFU.EX2 R19, R19 ;  /* 0x0000001300137308 */ /* 0x000e220000000800 */
[----:B------:R-:W-:Y:S01]  /*01c0*/  FMUL.FTZ R20, |R14|, -1.4426950216293334961 ;  /* 0xbfb8aa3b0e147820 */ /* 0x000fe20000410200 */
[----:B------:R-:W-:Y:S01]  /*01d0*/  FMUL.FTZ R16, |R3|, -1.4426950216293334961 ;  /* 0xbfb8aa3b03107820 */ /* 0x000fe20000410200 */
[C---:B------:R-:W-:Y:S01]  /*01e0*/  FSETP.GEU.FTZ.AND P0, PT, R13.reuse, RZ, PT ;  /* 0x000000ff0d00720b */ /* 0x040fe20003f1e000 */
[----:B------:R-:W-:Y:S01]  /*01f0*/  FMUL.FTZ R17, |R6|, -1.4426950216293334961 ;  /* 0xbfb8aa3b06117820 */ /* 0x000fe20000410200 */
[----:B------:R-:W-:Y:S01]  /*0200*/  FSET.BF.LT.FTZ.AND R13, R13, RZ, PT ;  /* 0x000000ff0d0d720a */ /* 0x000fe20003811000 */
[--C-:B------:R-:W-:Y:S01]  /*0210*/  HADD2.F32 R4, -RZ, R7.reuse.H0_H0 ;  /* 0x20000007ff047230 */ /* 0x100fe20000004100 */
[C---:B------:R-:W-:Y:S01]  /*0220*/  FSETP.GEU.FTZ.AND P1, PT, R14.reuse, RZ, PT ;  /* 0x000000ff0e00720b */ /* 0x040fe20003f3e000 */
[----:B------:R-:W1:Y:S01]  /*0230*/  MUFU.EX2 R22, R22 ;  /* 0x0000001600167308 */ /* 0x000e620000000800 */
[----:B------:R-:W-:Y:S01]  /*0240*/  HADD2.F32 R7, -RZ, R7.H1_H1 ;  /* 0x30000007ff077230 */ /* 0x000fe20000004100 */
[----:B------:R-:W-:Y:S01]  /*0250*/  FSET.BF.LT.FTZ.AND R14, R14, RZ, PT ;  /* 0x000000ff0e0e720a */ /* 0x000fe20003811000 */
[C---:B------:R-:W-:Y:S01]  /*0260*/  FMUL.FTZ R18, |R4|.reuse, -1.4426950216293334961 ;  /* 0xbfb8aa3b04127820 */ /* 0x040fe20000410200 */
[----:B------:R-:W-:-:S02]  /*0270*/  FSETP.GEU.FTZ.AND P2, PT, R4, RZ, PT ;  /* 0x000000ff0400720b */ /* 0x000fc40003f5e000 */
[----:B------:R-:W-:Y:S02]  /*0280*/  FSETP.GEU.FTZ.AND P3, PT, R7, RZ, PT ;  /* 0x000000ff0700720b */ /* 0x000fe40003f7e000 */
[----:B------:R-:W-:Y:S01]  /*0290*/  MUFU.EX2 R21, R21 ;  /* 0x0000001500157308 */ /* 0x000fe20000000800 */
[----:B0-----:R-:W-:-:S07]  /*02a0*/  FADD.FTZ R24, R19, 1 ;  /* 0x3f80000013187421 */ /* 0x001fce0000010000 */
[----:B------:R-:W0:Y:S01]  /*02b0*/  MUFU.RCP R24, R24 ;  /* 0x0000001800187308 */ /* 0x000e220000001000 */
[----:B-1----:R-:W-:-:S07]  /*02c0*/  FADD.FTZ R5, R22, 1 ;  /* 0x3f80000016057421 */ /* 0x002fce0000010000 */
[----:B------:R-:W1:Y:S08]  /*02d0*/  MUFU.RCP R5, R5 ;  /* 0x0000000500057308 */ /* 0x000e700000001000 */
[----:B------:R-:W3:Y:S01]  /*02e0*/  MUFU.EX2 R17, R17 ;  /* 0x0000001100117308 */ /* 0x000ee20000000800 */
[----:B0-----:R-:W-:Y:S01]  /*02f0*/  FMUL.FTZ R25, R19, R24 ;  /* 0x0000001813197220 */ /* 0x001fe20000410000 */
[----:B------:R-:W-:Y:S01]  /*0300*/  FSEL R24, R15, -1, !P0 ;  /* 0xbf8000000f187808 */ /* 0x000fe20004000000 */
[----:B------:R-:W-:Y:S01]  /*0310*/  FMUL.FTZ R19, |R7|, -1.4426950216293334961 ;  /* 0xbfb8aa3b07137820 */ /* 0x000fe20000410200 */
[----:B------:R-:W-:-:S03]  /*0320*/  FSETP.GEU.FTZ.AND P0, PT, R23, RZ, PT ;  /* 0x000000ff1700720b */ /* 0x000fc60003f1e000 */
[----:B------:R-:W-:Y:S01]  /*0330*/  FFMA.FTZ R13, -R24, R25, R13 ;  /* 0x00000019180d7223 */ /* 0x000fe2000001010d */
[----:B------:R-:W0:Y:S01]  /*0340*/  MUFU.EX2 R20, R20 ;  /* 0x0000001400147308 */ /* 0x000e220000000800 */
[----:B------:R-:W-:Y:S01]  /*0350*/  FADD.FTZ R24, R21, 1 ;  /* 0x3f80000015187421 */ /* 0x000fe20000010000 */
[----:B-1----:R-:W-:Y:S01]  /*0360*/  FMUL.FTZ R26, R22, R5 ;  /* 0x00000005161a7220 */ /* 0x002fe20000410000 */
[----:B------:R-:W-:Y:S02]  /*0370*/  FSET.BF.LT.FTZ.AND R5, R23, RZ, PT ;  /* 0x000000ff1705720a */ /* 0x000fe40003811000 */
[----:B------:R-:W-:Y:S02]  /*0380*/  FSEL R22, R15, -1, !P0 ;  /* 0xbf8000000f167808 */ /* 0x000fe40004000000 */
[C---:B------:R-:W-:Y:S01]  /*0390*/  FSETP.GEU.FTZ.AND P0, PT, R12.reuse, RZ, PT ;  /* 0x000000ff0c00720b */ /* 0x040fe20003f1e000 */
[----:B------:R-:W1:Y:S01]  /*03a0*/  MUFU.EX2 R16, R16 ;  /* 0x0000001000107308 */ /* 0x000e620000000800 */
[----:B------:R-:W-:Y:S01]  /*03b0*/  FSET.BF.LT.FTZ.AND R12, R12, RZ, PT ;  /* 0x000000ff0c0c720a */ /* 0x000fe20003811000 */
[----:B------:R-:W-:Y:S01]  /*03c0*/  FFMA.FTZ R5, -R22, R26, R5 ;  /* 0x0000001a16057223 */ /* 0x000fe20000010105 */
[----:B---3--:R-:W-:-:S05]  /*03d0*/  FADD.FTZ R26, R17, 1 ;  /* 0x3f800000111a7421 */ /* 0x008fca0000010000 */
[----:B------:R-:W3:Y:S01]  /*03e0*/  MUFU.RCP R24, R24 ;  /* 0x0000001800187308 */ /* 0x000ee20000001000 */
[----:B0-----:R-:W-:-:S07]  /*03f0*/  FADD.FTZ R25, R20, 1 ;  /* 0x3f80000014197421 */ /* 0x001fce0000010000 */
[----:B------:R-:W0:Y:S01]  /*0400*/  MUFU.EX2 R19, R19 ;  /* 0x0000001300137308 */ /* 0x000e220000000800 */
[----:B-1----:R-:W-:-:S07]  /*0410*/  FADD.FTZ R27, R16, 1 ;  /* 0x3f800000101b7421 */ /* 0x002fce0000010000 */
[----:B------:R-:W1:Y:S01]  /*0420*/  MUFU.EX2 R18, R18 ;  /* 0x0000001200127308 */ /* 0x000e620000000800 */
[----:B---3--:R-:W-:-:S07]  /*0430*/  FMUL.FTZ R21, R21, R24 ;  /* 0x0000001815157220 */ /* 0x008fce0000410000 */
[----:B------:R-:W3:Y:S01]  /*0440*/  MUFU.RCP R22, R26 ;  /* 0x0000001a00167308 */ /* 0x000ee20000001000 */
[----:B0-----:R-:W-:-:S07]  /*0450*/  FADD.FTZ R24, R19, 1 ;  /* 0x3f80000013187421 */ /* 0x001fce0000010000 */
[----:B------:R-:W0:Y:S01]  /*0460*/  MUFU.RCP R25, R25 ;  /* 0x0000001900197308 */ /* 0x000e220000001000 */
[----:B-1----:R-:W-:-:S07]  /*0470*/  FADD.FTZ R23, R18, 1 ;  /* 0x3f80000012177421 */ /* 0x002fce0000010000 */
[----:B------:R-:W1:Y:S01]  /*0480*/  MUFU.RCP R27, R27 ;  /* 0x0000001b001b7308 */ /* 0x000e620000001000 */
[----:B---3--:R-:W-:Y:S01]  /*0490*/  FMUL.FTZ R22, R17, R22 ;  /* 0x0000001611167220 */ /* 0x008fe20000410000 */
[----:B------:R-:W-:Y:S02]  /*04a0*/  FSEL R17, R15, -1, !P0 ;  /* 0xbf8000000f117808 */ /* 0x000fe40004000000 */
[C---:B------:R-:W-:Y:S02]  /*04b0*/  FSETP.GEU.FTZ.AND P0, PT, R3.reuse, RZ, PT ;  /* 0x000000ff0300720b */ /* 0x040fe40003f1e000 */
[----:B------:R-:W-:Y:S01]  /*04c0*/  FSET.BF.LT.FTZ.AND R3, R3, RZ, PT ;  /* 0x000000ff0303720a */ /* 0x000fe20003811000 */
[----:B------:R-:W-:Y:S01]  /*04d0*/  FFMA.FTZ R21, -R17, R21, R12 ;  /* 0x0000001511157223 */ /* 0x000fe2000001010c */
[----:B------:R-:W3:Y:S01]  /*04e0*/  MUFU.RCP R24, R24 ;  /* 0x0000001800187308 */ /* 0x000ee20000001000 */
[----:B0-----:R-:W-:Y:S01]  /*04f0*/  FMUL.FTZ R25, R20, R25 ;  /* 0x0000001914197220 */ /* 0x001fe20000410000 */
[----:B------:R-:W-:-:S02]  /*0500*/  FSET.BF.LT.FTZ.AND R12, R4, RZ, PT ;  /* 0x000000ff040c720a */ /* 0x000fc40003811000 */
[----:B------:R-:W-:-:S04]  /*0510*/  FSEL R4, R15, -1, !P0 ;  /* 0xbf8000000f047808 */ /* 0x000fc80004000000 */
[----:B------:R-:W0:Y:S01]  /*0520*/  MUFU.RCP R23, R23 ;  /* 0x0000001700177308 */ /* 0x000e220000001000 */
[----:B-1----:R-:W-:Y:S01]  /*0530*/  FMUL.FTZ R20, R16, R27 ;  /* 0x0000001b10147220 */ /* 0x002fe20000410000 */
[----:B------:R-:W-:Y:S01]  /*0540*/  FSEL R27, R15, -1, !P1 ;  /* 0xbf8000000f1b7808 */ /* 0x000fe20004800000 */
[----:B------:R-:W1:Y:S01]  /*0550*/  LDC.64 R16, c[0x0][0x218] ;  /* 0x00008600ff107b82 */ /* 0x000e620000000a00 */
[----:B------:R-:W-:Y:S01]  /*0560*/  FSETP.GEU.FTZ.AND P1, PT, R6, RZ, PT ;  /* 0x000000ff0600720b */ /* 0x000fe20003f3e000 */
[----:B------:R-:W-:Y:S01]  /*0570*/  FFMA.FTZ R20, -R4, R20, R3 ;  /* 0x0000001404147223 */ /* 0x000fe20000010103 */
[--C-:B--2---:R-:W-:Y:S02]  /*0580*/  HADD2.F32 R4, -RZ, R8.reuse.H0_H0 ;  /* 0x20000008ff047230 */ /* 0x104fe40000004100 */
[----:B------:R-:W-:Y:S01]  /*0590*/  FFMA.FTZ R25, -R27, R25, R14 ;  /* 0x000000191b197223 */ /* 0x000fe2000001010e */
[----:B------:R-:W-:Y:S01]  /*05a0*/  FSET.BF.LT.FTZ.AND R27, R7, RZ, PT ;  /* 0x000000ff071b720a */ /* 0x000fe20003811000 */
[----:B---3--:R-:W-:Y:S01]  /*05b0*/  FMUL.FTZ R24, R19, R24 ;  /* 0x0000001813187220 */ /* 0x008fe20000410000 */
[----:B------:R-:W-:Y:S01]  /*05c0*/  FSET.BF.LT.FTZ.AND R19, R6, RZ, PT ;  /* 0x000000ff0613720a */ /* 0x000fe20003811000 */
[----:B------:R-:W-:Y:S01]  /*05d0*/  HADD2.F32 R8, -RZ, R8.H1_H1 ;  /* 0x30000008ff087230 */ /* 0x000fe20000004100 */
[C---:B------:R-:W-:Y:S01]  /*05e0*/  FSEL R7, R15.reuse, -1, !P2 ;  /* 0xbf8000000f077808 */ /* 0x040fe20005000000 */
[----:B------:R-:W-:Y:S01]  /*05f0*/  HADD2.F32 R3, -RZ, R10.H0_H0 ;  /* 0x2000000aff037230 */ /* 0x000fe20000004100 */
[C---:B------:R-:W-:Y:S01]  /*0600*/  FSEL R6, R15.reuse, -1, !P1 ;  /* 0xbf8000000f067808 */ /* 0x040fe20004800000 */
[----:B------:R-:W-:Y:S01]  /*0610*/  FMUL.FTZ R4, R4, R13 ;  /* 0x0000000d04047220 */ /* 0x000fe20000410000 */
[----:B------:R-:W-:Y:S01]  /*0620*/  FSEL R14, R15, -1, !P3 ;  /* 0xbf8000000f0e7808 */ /* 0x000fe20005800000 */
[----:B0-----:R-:W-:Y:S01]  /*0630*/  FMUL.FTZ R23, R18, R23 ;  /* 0x0000001712177220 */ /* 0x001fe20000410000 */
[----:B------:R-:W-:Y:S01]  /*0640*/  FMUL.FTZ R5, R8, R5 ;  /* 0x0000000508057220 */ /* 0x000fe20000410000 */
[----:B------:R-:W-:Y:S01]  /*0650*/  FFMA.FTZ R22, -R6, R22, R19 ;  /* 0x0000001606167223 */ /* 0x000fe20000010113 */
[----:B------:R-:W-:-:S02]  /*0660*/  HADD2.F32 R6, -RZ, R9.H0_H0 ;  /* 0x20000009ff067230 */ /* 0x000fc40000004100 */
[----:B------:R-:W-:Y:S01]  /*0670*/  FFMA.FTZ R23, -R7, R23, R12 ;  /* 0x0000001707177223 */ /* 0x000fe2000001010c */
[----:B------:R-:W-:Y:S02]  /*0680*/  HADD2.F32 R7, -RZ, R10.H1_H1 ;  /* 0x3000000aff077230 */ /* 0x000fe40000004100 */
[----:B------:R-:W-:Y:S01]  /*0690*/  FFMA.FTZ R24, -R14, R24, R27 ;  /* 0x000000180e187223 */ /* 0x000fe2000001011b */
[----:B------:R-:W-:Y:S02]  /*06a0*/  HADD2.F32 R12, -RZ, R9.H1_H1 ;  /* 0x30000009ff0c7230 */ /* 0x000fe40000004100 */
[----:B------:R-:W-:Y:S01]  /*06b0*/  FMUL.FTZ R6, R6, R21 ;  /* 0x0000001506067220 */ /* 0x000fe20000410000 */
[--C-:B------:R-:W-:Y:S02]  /*06c0*/  HADD2.F32 R10, -RZ, R11.reuse.H0_H0 ;  /* 0x2000000bff0a7230 */ /* 0x100fe40000004100 */
[----:B------:R-:W-:Y:S01]  /*06d0*/  FMUL.FTZ R22, R7, R22 ;  /* 0x0000001607167220 */ /* 0x000fe20000410000 */
[----:B------:R-:W-:-:S02]  /*06e0*/  HADD2.F32 R11, -RZ, R11.H1_H1 ;  /* 0x3000000bff0b7230 */ /* 0x000fc40000004100 */
[----:B------:R-:W-:Y:S01]  /*06f0*/  FMUL.FTZ R25, R12, R25 ;  /* 0x000000190c197220 */ /* 0x000fe20000410000 */
[----:B-1----:R-:W-:-:S04]  /*0700*/  IMAD.WIDE.U32 R16, R0, 0x2, R16 ;  /* 0x0000000200107825 */ /* 0x002fc800078e0010 */
[----:B------:R-:W-:Y:S01]  /*0710*/  FMUL.FTZ R3, R3, R20 ;  /* 0x0000001403037220 */ /* 0x000fe20000410000 */
[----:B------:R-:W-:Y:S01]  /*0720*/  FMUL.FTZ R7, R10, R23 ;  /* 0x000000170a077220 */ /* 0x000fe20000410000 */
[----:B------:R-:W-:Y:S01]  /*0730*/  FMUL.FTZ R24, R11, R24 ;  /* 0x000000180b187220 */ /* 0x000fe20000410000 */
[----:B------:R-:W-:Y:S02]  /*0740*/  F2FP.F16.F32.PACK_AB R4, R5, R4 ;  /* 0x000000040504723e */ /* 0x000fe400000000ff */
[----:B------:R-:W-:Y:S01]  /*0750*/  F2FP.F16.F32.PACK_AB R5, R25, R6 ;  /* 0x000000061905723e */ /* 0x000fe200000000ff */
[----:B------:R-:W-:Y:S01]  /*0760*/  IMAD.WIDE R16, R2, 0x10, R16 ;  /* 0x0000001002107825 */ /* 0x000fe200078e0210 */
[----:B------:R-:W-:Y:S02]  /*0770*/  F2FP.F16.F32.PACK_AB R6, R22, R3 ;  /* 0x000000031606723e */ /* 0x000fe400000000ff */
[----:B------:R-:W-:-:S05]  /*0780*/  F2FP.F16.F32.PACK_AB R7, R24, R7 ;  /* 0x000000071807723e */ /* 0x000fca00000000ff */
[----:B------:R-:W-:Y:S01]  /*0790*/  STG.E.128 desc[UR4][R16.64], R4 ;  /* 0x0000000410007986 */ /* 0x000fe2000c101d04 */
[----:B------:R-:W-:Y:S05]  /*07a0*/  EXIT ;  /* 0x000000000000794d */ /* 0x000fea0003800000 */
.L_x_1821:
        /* <DEDUP_REMOVED lines=105> */
.L_x_1823:
[----:B------:R-:W-:Y:S05]  /*0e40*/  BSYNC B0 ;  /* 0x0000000000007941 */ /* 0x000fea0003800000 */
.L_x_1822:
        /* <DEDUP_REMOVED lines=18> */
.L_x_1825:
[----:B------:R-:W-:Y:S05]  /*0f70*/  BSYNC B0 ;  /* 0x0000000000007941 */ /* 0x000fea0003800000 */
.L_x_1824:
        /* <DEDUP_REMOVED lines=31> */
.L_x_1827:
[----:B------:R-:W-:Y:S05]  /*1170*/  BSYNC B0 ;  /* 0x0000000000007941 */ /* 0x000fea0003800000 */
.L_x_1826:
        /* <DEDUP_REMOVED lines=16> */
.L_x_1829:
[----:B------:R-:W-:Y:S05]  /*1280*/  BSYNC B0 ;  /* 0x0000000000007941 */ /* 0x000fea0003800000 */
.L_x_1828:
        /* <DEDUP_REMOVED lines=16> */
.L_x_1831:
[----:B------:R-:W-:Y:S05]  /*1390*/  BSYNC B0 ;  /* 0x0000000000007941 */ /* 0x000fea0003800000 */
.L_x_1830:
        /* <DEDUP_REMOVED lines=16> */
.L_x_1833:
[----:B------:R-:W-:Y:S05]  /*14a0*/  BSYNC B0 ;  /* 0x0000000000007941 */ /* 0x000fea0003800000 */
.L_x_1832:
        /* <DEDUP_REMOVED lines=16> */
.L_x_1835:
[----:B------:R-:W-:Y:S05]  /*15b0*/  BSYNC B0 ;  /* 0x0000000000007941 */ /* 0x000fea0003800000 */
.L_x_1834:
        /* <DEDUP_REMOVED lines=16> */
.L_x_1837:
[----:B------:R-:W-:Y:S05]  /*16c0*/  BSYNC B0 ;  /* 0x0000000000007941 */ /* 0x000fea0003800000 */
.L_x_1836:
        /* <DEDUP_REMOVED lines=18> */
.L_x_1840:
[----:B------:R-:W-:-:S13]  /*17f0*/  ISETP.GE.AND P0, PT, R3, R2, PT ;  /* 0x000000020300720c */ /* 0x000fda0003f06270 */
[----:B------:R-:W-:Y:S05]  /*1800*/  @P0 BRA `(.L_x_1842) ;  /* 0x0000000000300947 */ /* 0x000fea0003800000 */
[----:B0-----:R-:W0:Y:S01]  /*1810*/  LDC.64 R4, c[0x0][0x218] ;  /* 0x00008600ff047b82 */ /* 0x001e220000000a00 */
[----:B------:R-:W-:Y:S02]  /*1820*/  IADD3 R13, R0, R3, RZ ;  /* 0x00000003000d7210 */ /* 0x000fe40007ffe0ff */
[----:B------:R-:W-:-:S03]  /*1830*/  IADD3 R3, R3, 0x80, RZ ;  /* 0x0000008003037810 */ /* 0x000fc60007ffe0ff */
[----:B0-----:R-:W-:-:S05]  /*1840*/  IMAD.WIDE.U32 R4, R13, 0x2, R4 ;  /* 0x000000020d047825 */ /* 0x001fca00078e0004 */
[----:B------:R1:W-:Y:S02]  /*1850*/  STG.E.U16 desc[UR4][R4.64], R7 ;  /* 0x0000000704007986 */ /* 0x0003e4000c101504 */
.L_x_1841:
[----:B------:R-:W-:-:S13]  /*1860*/  ISETP.GE.AND P0, PT, R3, R2, PT ;  /* 0x000000020300720c */ /* 0x000fda0003f06270 */
[----:B------:R-:W-:Y:S05]  /*1870*/  @P0 BRA `(.L_x_1843) ;  /* 0x0000000000340947 */ /* 0x000fea0003800000 */
[----:B01----:R-:W0:Y:S01]  /*1880*/  LDC.64 R4, c[0x0][0x218] ;  /* 0x00008600ff047b82 */ /* 0x003e220000000a00 */
[----:B------:R-:W-:Y:S02]  /*1890*/  IADD3 R7, R0, R3, RZ ;  /* 0x0000000300077210 */ /* 0x000fe40007ffe0ff */
[----:B------:R-:W-:-:S03]  /*18a0*/  IADD3 R3, R3, 0x80, RZ ;  /* 0x0000008003037810 */ /* 0x000fc60007ffe0ff */
[----:B0-----:R-:W-:-:S05]  /*18b0*/  IMAD.WIDE.U32 R4, R7, 0x2, R4 ;  /* 0x0000000207047825 */ /* 0x001fca00078e0004 */
[----:B------:R1:W-:Y:S02]  /*18c0*/  STG.E.U16 desc[UR4][R4.64], R8 ;  /* 0x0000000804007986 */ /* 0x0003e4000c101504 */
.L_x_1842:
        /* <DEDUP_REMOVED lines=8> */
.L_x_1843:
[----:B------:R-:W-:Y:S05]  /*1950*/  BSYNC B1 ;  /* 0x0000000000017941 */ /* 0x000fea0003800000 */
.L_x_1839:
[----:B------:R-:W-:-:S13]  /*1960*/  ISETP.GE.AND P0, PT, R3, R2, PT ;  /* 0x000000020300720c */ /* 0x000fda0003f06270 */
[----:B012---:R-:W0:Y:S01]  /*1970*/  @!P0 LDC.64 R4, c[0x0][0x218] ;  /* 0x00008600ff048b82 */ /* 0x007e220000000a00 */
[----:B------:R-:W-:Y:S02]  /*1980*/  @!P0 IADD3 R7, R0, R3, RZ ;  /* 0x0000000300078210 */ /* 0x000fe40007ffe0ff */
[----:B------:R-:W-:-:S03]  /*1990*/  @!P0 IADD3 R3, R3, 0x80, RZ ;  /* 0x0000008003038810 */ /* 0x000fc60007ffe0ff */
[----:B0-----:R-:W-:-:S05]  /*19a0*/  @!P0 IMAD.WIDE.U32 R4, R7, 0x2, R4 ;  /* 0x0000000207048825 */ /* 0x001fca00078e0004 */
[----:B------:R2:W-:Y:S02]  /*19b0*/  @!P0 STG.E.U16 desc[UR4][R4.64], R10 ;  /* 0x0000000a04008986 */ /* 0x0005e4000c101504 */
.L_x_1844:
[----:B------:R-:W-:Y:S05]  /*19c0*/  BSYNC B0 ;  /* 0x0000000000007941 */ /* 0x000fea0003800000 */
.L_x_1838:
        /* <DEDUP_REMOVED lines=8> */
.L_x_1845:
        /* <DEDUP_REMOVED lines=11> */
.L_x_7354:


//--------------------- .text._ZN2at6native18elementwise_kernelILi128ELi4EZNS0_15gpu_kernel_implIZZZNS0_62_GLOBAL__N__e6aa1b1b_29_ActivationLogSigmoidKernel_cu_9d16a0dc27log_sigmoid_backward_kernelERNS_14TensorIteratorEENKUlvE_clEvENKUlvE0_clEvEUlffE_EEvRNS_18TensorIteratorBaseERKT_EUliE_EEviT1_ --------------------------
	.section	.text._ZN2at6native18elementwise_kernelILi128ELi4EZNS0_15gpu_kernel_implIZZZNS0_62_GLOBAL__N__e6aa1b1b_29_ActivationLogSigmoidKernel_cu_9d16a0dc27log_sigmoid_backward_kernelERNS_14TensorIteratorEENKUlvE_clEvENKUlvE0_clEvEUlffE_EEvRNS_18TensorIteratorBaseERKT_EUliE_EEviT1_,"ax",@progbits
	.align	128
        .global         _ZN2at6native18elementwise_kernelILi128ELi4EZNS0_15gpu_kernel_implIZZZNS0_62_GLOBAL__N__e6aa1b1b_29_ActivationLogSigmoidKernel_cu_9d16a0dc27log_sigmoid_backward_kernelERNS_14TensorIteratorEENKUlvE_clEvENKUlvE0_clEvEUlffE_EEvRNS_18TensorIteratorBaseERKT_EUliE_EEviT1_
        .type           _ZN2at6native18elementwise_kernelILi128ELi4EZNS0_15gpu_kernel_implIZZZNS0_62_GLOBAL__N__e6aa1b1b_29_ActivationLogSigmoidKernel_cu_9d16a0dc27log_sigmoid_backward_kernelERNS_14TensorIteratorEENKUlvE_clEvENKUlvE0_clEvEUlffE_EEvRNS_18TensorIteratorBaseERKT_EUliE_EEviT1_,@function
        .size           _ZN2at6native18elementwise_kernelILi128ELi4EZNS0_15gpu_kernel_implIZZZNS0_62_GLOBAL__N__e6aa1b1b_29_ActivationLogSigmoidKernel_cu_9d16a0dc27log_sigmoid_backward_kernelERNS_14TensorIteratorEENKUlvE_clEvENKUlvE0_clEvEUlffE_EEvRNS_18TensorIteratorBaseERKT_EUliE_EEviT1_,(.L_x_7355 - _ZN2at6native18elementwise_kernelILi128ELi4EZNS0_15gpu_kernel_implIZZZNS0_62_GLOBAL__N__e6aa1b1b_29_ActivationLogSigmoidKernel_cu_9d16a0dc27log_sigmoid_backward_kernelERNS_14TensorIteratorEENKUlvE_clEvENKUlvE0_clEvEUlffE_EEvRNS_18TensorIteratorBaseERKT_EUliE_EEviT1_)
        .other          _ZN2at6native18elementwise_kernelILi128ELi4EZNS0_15gpu_kernel_implIZZZNS0_62_GLOBAL__N__e6aa1b1b_29_ActivationLogSigmoidKernel_cu_9d16a0dc27log_sigmoid_backward_kernelERNS_14TensorIteratorEENKUlvE_clEvENKUlvE0_clEvEUlffE_EEvRNS_18TensorIteratorBaseERKT_EUliE_EEviT1_,@"STO_CUDA_ENTRY STV_DEFAULT"
_ZN2at6native18elementwise_kernelILi128ELi4EZNS0_15gpu_kernel_implIZZZNS0_62_GLOBAL__N__e6aa1b1b_29_ActivationLogSigmoidKernel_cu_9d16a0dc27log_sigmoid_backward_kernelERNS_14TensorIteratorEENKUlvE_clEvENKUlvE0_clEvEUlffE_EEvRNS_18TensorIteratorBaseERKT_EUliE_EEviT1_:
.text._ZN2at6native18elementwise_kernelILi128ELi4EZNS0_15gpu_kernel_implIZZZNS0_62_GLOBAL__N__e6aa1b1b_29_ActivationLogSigmoidKernel_cu_9d16a0dc27log_sigmoid_backward_kernelERNS_14TensorIteratorEENKUlvE_clEvENKUlvE0_clEvEUlffE_EEvRNS_18TensorIteratorBaseERKT_EUliE_EEviT1_:
        /* <DEDUP_REMOVED lines=365> */
.L_x_1848:
[----:B------:R-:W0:Y:S01]  /*16d0*/  LDC.U8 R5, c[0x0][0x492] ;  /* 0x00012480ff057b82 */ /* 0x000e220000000000 */
[----:B------:R-:W-:Y:S01]  /*16e0*/  ULDC.64 UR4, c[0x0][0x478] ;  /* 0x00011e0000047ab9 */ /* 0x000fe20000000a00 */
[----:B------:R-:W-:Y:S01]  /*16f0*/  ULDC.64 UR6, c[0x0][0x480] ;  /* 0x0001200000067ab9 */ /* 0x000fe20000000a00 */
[----:B------:R-:W-:Y:S01]  /*1700*/  IADD3 R16, P1, R16, UR4, RZ ;  /* 0x0000000410107c10 */ /* 0x000fe2000ff3e0ff */
[----:B------:R-:W-:Y:S01]  /*1710*/  BSSY B6, `(.L_x_1849) ;  /* 0x00000e0000067945 */ /* 0x000fe20003800000 */
        /* <DEDUP_REMOVED lines=15> */
[----:B--2---:R0:W1:Y:S01]  /*1810*/  I2F.S16 R19, R2 ;  /* 0x0000000200137306 */ /* 0x0040620000101400 */
[----:B------:R-:W-:Y:S05]  /*1820*/  BRA `(.L_x_1855) ;  /* 0x0000000c00387947 */ /* 0x000fea0003800000 */
.L_x_1853:
[----:B------:R-:W2:Y:S02]  /*1830*/  LDG.E.U8 R2, desc[UR36][R2.64] ;  /* 0x0000002402027981 */ /* 0x000ea4000c1e1100 */
[----:B--2---:R-:W-:Y:S01]  /*1840*/  I2FP.F32.U32 R19, R2 ;  /* 0x0000000200137245 */ /* 0x004fe20000201000 */
[----:B------:R-:W-:Y:S06]  /*1850*/  BRA `(.L_x_1855) ;  /* 0x0000000c002c7947 */ /* 0x000fec0003800000 */
.L_x_1852:
[----:B------:R-:W-:-:S13]  /*1860*/  ISETP.NE.AND P0, PT, R4, 0x2, PT ;  /* 0x000000020400780c */ /* 0x000fda0003f05270 */
[----:B------:R-:W-:Y:S05]  /*1870*/  @!P0 BRA `(.L_x_1856) ;  /* 0x0000000000288947 */ /* 0x000fea0003800000 */
[----:B------:R-:W-:-:S13]  /*1880*/  ISETP.NE.AND P0, PT, R4, 0x3, PT ;  /* 0x000000030400780c */ /* 0x000fda0003f05270 */
[----:B------:R-:W-:Y:S05]  /*1890*/  @!P0 BRA `(.L_x_1857) ;  /* 0x0000000000148947 */ /* 0x000fea0003800000 */
[----:B------:R-:W-:-:S13]  /*18a0*/  ISETP.NE.AND P0, PT, R4, 0x4, PT ;  /* 0x000000040400780c */ /* 0x000fda0003f05270 */
[----:B------:R-:W-:Y:S05]  /*18b0*/  @P0 BRA `(.L_x_1854) ;  /* 0x0000000800b80947 */ /* 0x000fea0003800000 */
[----:B------:R-:W2:Y:S02]  /*18c0*/  LDG.E.64 R2, desc[UR36][R2.64] ;  /* 0x0000002402027981 */ /* 0x000ea4000c1e1b00 */
[----:B--2---:R4:W0:Y:S01]  /*18d0*/  I2F.S64 R19, R2 ;  /* 0x0000000200137312 */ /* 0x0048220000301400 */
[----:B------:R-:W-:Y:S05]  /*18e0*/  BRA `(.L_x_1855) ;  /* 0x0000000c00087947 */ /* 0x000fea0003800000 */
.L_x_1857:
[----:B------:R-:W2:Y:S02]  /*18f0*/  LDG.E R2, desc[UR36][R2.64] ;  /* 0x0000002402027981 */ /* 0x000ea4000c1e1900 */
[----:B--2---:R-:W-:Y:S01]  /*1900*/  I2FP.F32.S32 R19, R2 ;  /* 0x0000000200137245 */ /* 0x004fe20000201400 */
[----:B------:R-:W-:Y:S06]  /*1910*/  BRA `(.L_x_1855) ;  /* 0x0000000800fc7947 */ /* 0x000fec0003800000 */
.L_x_1856:
[----:B------:R-:W2:Y:S02]  /*1920*/  LDG.E.U16 R2, desc[UR36][R2.64] ;  /* 0x0000002402027981 */ /* 0x000ea4000c1e1500 */
[----:B--2---:R0:W1:Y:S01]  /*1930*/  I2F.S16 R19, R2 ;  /* 0x0000000200137306 */ /* 0x0040620000101400 */
[----:B------:R-:W-:Y:S05]  /*1940*/  BRA `(.L_x_1855) ;  /* 0x0000000800f07947 */ /* 0x000fea0003800000 */
.L_x_1851:
[----:B------:R-:W-:-:S13]  /*1950*/  ISETP.GT.AND P0, PT, R4, 0x6, PT ;  /* 0x000000060400780c */ /* 0x000fda0003f04270 */
[----:B------:R-:W-:Y:S05]  /*1960*/  @P0 BRA `(.L_x_1858) ;  /* 0x0000000000240947 */ /* 0x000fea0003800000 */
[----:B------:R-:W-:-:S13]  /*1970*/  ISETP.NE.AND P0, PT, R4, 0x5, PT ;  /* 0x000000050400780c */ /* 0x000fda0003f05270 */
[----:B------:R-:W-:Y:S05]  /*1980*/  @!P0 BRA `(.L_x_1859) ;  /* 0x0000000000108947 */ /* 0x000fea0003800000 */
[----:B------:R-:W-:-:S13]  /*1990*/  ISETP.NE.AND P0, PT, R4, 0x6, PT ;  /* 0x000000060400780c */ /* 0x000fda0003f05270 */
[----:B------:R-:W-:Y:S05]  /*19a0*/  @P0 BRA `(.L_x_1854) ;  /* 0x00000008007c0947 */ /* 0x000fea0003800000 */
[----:B------:R2:W5:Y:S01]  /*19b0*/  LDG.E R19, desc[UR36][R2.64] ;  /* 0x0000002402137981 */ /* 0x000562000c1e1900 */
[----:B------:R-:W-:Y:S05]  /*19c0*/  BRA `(.L_x_1855) ;  /* 0x0000000800d07947 */ /* 0x000fea0003800000 */
.L_x_1859:
[----:B------:R-:W2:Y:S02]  /*19d0*/  LDG.E.U16 R2, desc[UR36][R2.64] ;  /* 0x0000002402027981 */ /* 0x000ea4000c1e1500 */
[----:B--2---:R-:W-:Y:S01]  /*19e0*/  HADD2.F32 R19, -RZ, R2.H0_H0 ;  /* 0x20000002ff137230 */ /* 0x004fe20000004100 */
[----:B------:R-:W-:Y:S06]  /*19f0*/  BRA `(.L_x_1855) ;  /* 0x0000000800c47947 */ /* 0x000fec0003800000 */
.L_x_1858:
[----:B------:R-:W-:-:S13]  /*1a00*/  ISETP.NE.AND P0, PT, R4, 0x7, PT ;  /* 0x000000070400780c */ /* 0x000fda0003f05270 */
[----:B------:R-:W-:Y:S05]  /*1a10*/  @!P0 BRA `(.L_x_1860) ;  /* 0x0000000000248947 */ /* 0x000fea0003800000 */
[----:B------:R-:W-:-:S13]  /*1a20*/  ISETP.NE.AND P0, PT, R4, 0x8, PT ;  /* 0x000000080400780c */ /* 0x000fda0003f05270 */
[----:B------:R-:W-:Y:S05]  /*1a30*/  @!P0 BRA `(.L_x_1861) ;  /* 0x0000000000108947 */ /* 0x000fea0003800000 */
[----:B------:R-:W-:-:S13]  /*1a40*/  ISETP.NE.AND P0, PT, R4, 0x9, PT ;  /* 0x000000090400780c */ /* 0x000fda0003f05270 */
[----:B------:R-:W-:Y:S05]  /*1a50*/  @P0 BRA `(.L_x_1854) ;  /* 0x0000000800500947 */ /* 0x000fea0003800000 */
[----:B------:R3:W5:Y:S01]  /*1a60*/  LDG.E R19, desc[UR36][R2.64] ;  /* 0x0000002402137981 */ /* 0x000762000c1e1900 */
[----:B------:R-:W-:Y:S05]  /*1a70*/  BRA `(.L_x_1855) ;  /* 0x0000000800a47947 */ /* 0x000fea0003800000 */
.L_x_1861:
[----:B------:R-:W2:Y:S02]  /*1a80*/  LDG.E.U16 R2, desc[UR36][R2.64] ;  /* 0x0000002402027981 */ /* 0x000ea4000c1e1500 */
[----:B--2---:R-:W-:Y:S01]  /*1a90*/  HADD2.F32 R19, -RZ, R2.H0_H0 ;  /* 0x20000002ff137230 */ /* 0x004fe20000004100 */
[----:B------:R-:W-:Y:S06]  /*1aa0*/  BRA `(.L_x_1855) ;  /* 0x0000000800987947 */ /* 0x000fec0003800000 */
.L_x_1860:
[----:B------:R-:W2:Y:S01]  /*1ab0*/  LDG.E.64 R2, desc[UR36][R2.64] ;  /* 0x0000002402027981 */ /* 0x000ea2000c1e1b00 */
[----:B------:R-:W-:Y:S01]  /*1ac0*/  UMOV UR4, 0xf0000000 ;  /* 0xf000000000047882 */ /* 0x000fe20000000000 */
[----:B------:R-:W-:Y:S01]  /*1ad0*/  UMOV UR5, 0x380fffff ;  /* 0x380fffff00057882 */ /* 0x000fe20000000000 */
[----:B--2---:R-:W0:Y:S01]  /*1ae0*/  F2F.F32.F64 R19, R2 ;  /* 0x0000000200137310 */ /* 0x004e220000301000 */
[----:B------:R-:W-:-:S14]  /*1af0*/  DSETP.GEU.AND P0, PT, |R2|, UR4, PT ;  /* 0x0000000402007e2a */ /* 0x000fdc000bf0e200 */
[----:B0-----:R-:W-:Y:S01]  /*1b00*/  @!P0 FMUL R19, R19, 1.175494350822287508e-38 ;  /* 0x0080000013138820 */ /* 0x001fe20000400000 */
[----:B------:R-:W-:Y:S06]  /*1b10*/  BRA `(.L_x_1855) ;  /* 0x00000008007c7947 */ /* 0x000fec0003800000 */
.L_x_1850:
        /* <DEDUP_REMOVED lines=10> */
[----:B------:R-:W-:Y:S01]  /*1bc0*/  FSEL R19, RZ, 1, !P0 ;  /* 0x3f800000ff137808 */ /* 0x000fe20004000000 */
[----:B------:R-:W-:Y:S08]  /*1bd0*/  BRA `(.L_x_1855) ;  /* 0x00000008004c7947 */ /* 0x000ff00003800000 */
.L_x_1864:
[----:B------:R-:W2:Y:S01]  /*1be0*/  LDG.E.64 R2, desc[UR36][R2.64] ;  /* 0x0000002402027981 */ /* 0x000ea2000c1e1b00 */
[----:B------:R-:W-:Y:S01]  /*1bf0*/  UMOV UR4, 0xf0000000 ;  /* 0xf000000000047882 */ /* 0x000fe20000000000 */
[----:B------:R-:W-:Y:S01]  /*1c00*/  UMOV UR5, 0x380fffff ;  /* 0x380fffff00057882 */ /* 0x000fe20000000000 */
[----:B--2---:R-:W0:Y:S01]  /*1c10*/  F2F.F32.F64 R19, R2 ;  /* 0x0000000200137310 */ /* 0x004e220000301000 */
[----:B------:R-:W-:-:S14]  /*1c20*/  DSETP.GEU.AND P0, PT, |R2|, UR4, PT ;  /* 0x0000000402007e2a */ /* 0x000fdc000bf0e200 */
[----:B0-----:R-:W-:Y:S01]  /*1c30*/  @!P0 FMUL R19, R19, 1.175494350822287508e-38 ;  /* 0x0080000013138820 */ /* 0x001fe20000400000 */
[----:B------:R-:W-:Y:S06]  /*1c40*/  BRA `(.L_x_1855) ;  /* 0x0000000800307947 */ /* 0x000fec0003800000 */
.L_x_1863:
        /* <DEDUP_REMOVED lines=11> */
[----:B------:R-:W-:-:S05]  /*1d00*/  VIADD R2, R0, 0xffffffff ;  /* 0xffffffff00027836 */ /* 0x000fca0000000000 */
[----:B------:R-:W-:Y:S02]  /*1d10*/  SHF.R.S32.HI R2, RZ, 0x1f, R2 ;  /* 0x0000001fff027819 */ /* 0x000fe40000011402 */
[----:B0-----:R-:W-:-:S04]  /*1d20*/  IADD3 R4, -R4, 0x1f, RZ ;  /* 0x0000001f04047810 */ /* 0x001fc80007ffe1ff */
[C---:B------:R-:W-:Y:S01]  /*1d30*/  ISETP.GT.U32.AND P0, PT, R4.reuse, 0x4, PT ;  /* 0x000000040400780c */ /* 0x040fe20003f04070 */
[----:B------:R-:W-:-:S05]  /*1d40*/  VIADD R4, R4, 0xfffffffc ;  /* 0xfffffffc04047836 */ /* 0x000fca0000000000 */
[----:B------:R-:W-:Y:S01]  /*1d50*/  SEL R5, R4, RZ, P0 ;  /* 0x000000ff04057207 */ /* 0x000fe20000000000 */
[----:B------:R-:W-:-:S04]  /*1d60*/  VIADD R4, R0, 0x1000000 ;  /* 0x0100000000047836 */ /* 0x000fc80000000000 */
[----:B------:R-:W-:Y:S01]  /*1d70*/  IMAD R6, R5, R6, 0x3c000000 ;  /* 0x3c00000005067424 */ /* 0x000fe200078e0206 */
[----:B------:R-:W-:Y:S02]  /*1d80*/  SHF.L.U32 R5, R0, R5, RZ ;  /* 0x0000000500057219 */ /* 0x000fe400000006ff */
[----:B------:R-:W-:Y:S02]  /*1d90*/  SHF.R.S32.HI R4, RZ, 0x8, R4 ;  /* 0x00000008ff047819 */ /* 0x000fe40000011404 */
[----:B------:R-:W-:-:S04]  /*1da0*/  LEA.HI R5, R5, R6, RZ, 0x1c ;  /* 0x0000000605057211 */ /* 0x000fc800078fe0ff */
[----:B------:R-:W-:-:S04]  /*1db0*/  LOP3.LUT R5, R5, 0x7f800000, R4, 0xf8, !PT ;  /* 0x7f80000005057812 */ /* 0x000fc800078ef804 */
[----:B------:R-:W-:-:S04]  /*1dc0*/  LOP3.LUT R2, R5, R2, RZ, 0x30, !PT ;  /* 0x0000000205027212 */ /* 0x000fc800078e30ff */
[----:B------:R-:W-:Y:S01]  /*1dd0*/  LOP3.LUT R19, R2, 0x80000000, R19, 0xf8, !PT ;  /* 0x8000000002137812 */ /* 0x000fe200078ef813 */
[----:B------:R-:W-:Y:S06]  /*1de0*/  BRA `(.L_x_1855) ;  /* 0x0000000400c87947 */ /* 0x000fec0003800000 */
.L_x_1866:
        /* <DEDUP_REMOVED lines=11> */
[----:B------:R-:W-:Y:S01]  /*1ea0*/  LOP3.LUT R19, R19, 0x80000000, R0, 0xf8, !PT ;  /* 0x8000000013137812 */ /* 0x000fe200078ef800 */
[----:B------:R-:W-:Y:S06]  /*1eb0*/  BRA `(.L_x_1855) ;  /* 0x0000000400947947 */ /* 0x000fec0003800000 */
.L_x_1865:
[----:B------:R-:W2:Y:S02]  /*1ec0*/  LDG.E.U16 R2, desc[UR36][R2.64] ;  /* 0x0000002402027981 */ /* 0x000ea4000c1e1500 */
[----:B--2---:R-:W-:Y:S01]  /*1ed0*/  IMAD.U32 R19, R2, 0x10000, RZ ;  /* 0x0001000002137824 */ /* 0x004fe200078e00ff */
[----:B------:R-:W-:Y:S06]  /*1ee0*/  BRA `(.L_x_1855) ;  /* 0x0000000400887947 */ /* 0x000fec0003800000 */
.L_x_1862:
        /* <DEDUP_REMOVED lines=9> */
[----:B--2---:R-:W-:Y:S01]  /*1f80*/  I2FP.F32.U32 R19, R2 ;  /* 0x0000000200137245 */ /* 0x004fe20000201000 */
[----:B------:R-:W-:Y:S06]  /*1f90*/  BRA `(.L_x_1855) ;  /* 0x00000004005c7947 */ /* 0x000fec0003800000 */
.L_x_1869:
[----:B------:R-:W2:Y:S01]  /*1fa0*/  LDG.E.U8 R2, desc[UR36][R2.64] ;  /* 0x0000002402027981 */ /* 0x000ea2000c1e1100 */
        /* <DEDUP_REMOVED lines=19> */
.L_x_1871:
[----:B------:R-:W-:Y:S05]  /*20e0*/  BSYNC B0 ;  /* 0x0000000000007941 */ /* 0x000fea0003800000 */
.L_x_1870:
[----:B------:R-:W-:Y:S01]  /*20f0*/  IMAD.SHL.U32 R2, R2, 0x100000, RZ ;  /* 0x0010000002027824 */ /* 0x000fe200078e00ff */
[----:B------:R-:W-:-:S04]  /*2100*/  LEA R0, R0, 0x3b800000, 0x17 ;  /* 0x3b80000000007811 */ /* 0x000fc800078eb8ff */
[----:B------:R-:W-:Y:S01]  /*2110*/  LOP3.LUT R19, R0, R2, R19, 0xfe, !PT ;  /* 0x0000000200137212 */ /* 0x000fe200078efe13 */
[----:B------:R-:W-:Y:S06]  /*2120*/  BRA `(.L_x_1855) ;  /* 0x0000000000f87947 */ /* 0x000fec0003800000 */
.L_x_1868:
        /* <DEDUP_REMOVED lines=20> */
.L_x_1873:
[----:B------:R-:W-:Y:S05]  /*2270*/  BSYNC B0 ;  /* 0x0000000000007941 */ /* 0x000fea0003800000 */
.L_x_1872:
[----:B------:R-:W-:Y:S01]  /*2280*/  IMAD.SHL.U32 R2, R2, 0x200000, RZ ;  /* 0x0020000002027824 */ /* 0x000fe200078e00ff */
[----:B------:R-:W-:-:S04]  /*2290*/  LEA R0, R0, 0x37800000, 0x17 ;  /* 0x3780000000007811 */ /* 0x000fc800078eb8ff */
[----:B------:R-:W-:Y:S01]  /*22a0*/  LOP3.LUT R19, R0, R2, R19, 0xfe, !PT ;  /* 0x0000000200137212 */ /* 0x000fe200078efe13 */
[----:B------:R-:W-:Y:S06]  /*22b0*/  BRA `(.L_x_1855) ;  /* 0x0000000000947947 */ /* 0x000fec0003800000 */
.L_x_1867:
[----:B------:R-:W-:-:S13]  /*22c0*/  ISETP.NE.AND P0, PT, R4, 0x1c, PT ;  /* 0x0000001c0400780c */ /* 0x000fda0003f05270 */
[----:B------:R-:W-:Y:S05]  /*22d0*/  @!P0 BRA `(.L_x_1874) ;  /* 0x0000000000848947 */ /* 0x000fea0003800000 */
[----:B------:R-:W-:-:S13]  /*22e0*/  ISETP.NE.AND P0, PT, R4, 0x1d, PT ;  /* 0x0000001d0400780c */ /* 0x000fda0003f05270 */
[----:B------:R-:W-:Y:S05]  /*22f0*/  @!P0 BRA `(.L_x_1875) ;  /* 0x0000000000708947 */ /* 0x000fea0003800000 */
[----:B------:R-:W-:-:S13]  /*2300*/  ISETP.NE.AND P0, PT, R4, 0x2c, PT ;  /* 0x0000002c0400780c */ /* 0x000fda0003f05270 */
[----:B------:R-:W-:Y:S05]  /*2310*/  @P0 BRA `(.L_x_1854) ;  /* 0x0000000000200947 */ /* 0x000fea0003800000 */
[----:B------:R-:W2:Y:S01]  /*2320*/  LDG.E.U8 R2, desc[UR36][R2.64] ;  /* 0x0000002402027981 */ /* 0x000ea2000c1e1100 */
[----:B------:R-:W-:Y:S01]  /*2330*/  IMAD.MOV.U32 R19, RZ, RZ, 0x400000 ;  /* 0x00400000ff137424 */ /* 0x000fe200078e00ff */
[----:B--2---:R-:W-:-:S13]  /*2340*/  ISETP.NE.AND P0, PT, R2, RZ, PT ;  /* 0x000000ff0200720c */ /* 0x004fda0003f05270 */
[----:B------:R-:W-:Y:S05]  /*2350*/  @!P0 BRA `(.L_x_1855) ;  /* 0x00000000006c8947 */ /* 0x000fea0003800000 */
[----:B------:R-:W-:-:S13]  /*2360*/  ISETP.NE.AND P0, PT, R2, 0xff, PT ;  /* 0x000000ff0200780c */ /* 0x000fda0003f05270 */
[----:B------:R-:W-:Y:S02]  /*2370*/  @!P0 IMAD.MOV.U32 R19, RZ, RZ, 0x7f800001 ;  /* 0x7f800001ff138424 */ /* 0x000fe400078e00ff */
[----:B------:R-:W-:Y:S01]  /*2380*/  @P0 IMAD.SHL.U32 R19, R2, 0x800000, RZ ;  /* 0x0080000002130824 */ /* 0x000fe200078e00ff */
[----:B------:R-:W-:Y:S06]  /*2390*/  BRA `(.L_x_1855) ;  /* 0x00000000005c7947 */ /* 0x000fec0003800000 */
.L_x_1854:
        /* <DEDUP_REMOVED lines=16> */
.L_x_1876:
[----:B------:R-:W-:Y:S01]  /*24a0*/  IMAD.MOV.U32 R19, RZ, RZ, RZ ;  /* 0x000000ffff137224 */ /* 0x000fe200078e00ff */
[----:B------:R-:W-:Y:S06]  /*24b0*/  BRA `(.L_x_1855) ;  /* 0x0000000000147947 */ /* 0x000fec0003800000 */
.L_x_1875:
[----:B------:R-:W2:Y:S02]  /*24c0*/  LDG.E.64 R2, desc[UR36][R2.64] ;  /* 0x0000002402027981 */ /* 0x000ea4000c1e1b00 */
[----:B--2---:R0:W1:Y:S01]  /*24d0*/  I2F.U64 R19, R2 ;  /* 0x0000000200137312 */ /* 0x0040620000301000 */
[----:B------:R-:W-:Y:S05]  /*24e0*/  BRA `(.L_x_1855) ;  /* 0x0000000000087947 */ /* 0x000fea0003800000 */
.L_x_1874:
[----:B------:R-:W2:Y:S02]  /*24f0*/  LDG.E R2, desc[UR36][R2.64] ;  /* 0x0000002402027981 */ /* 0x000ea4000c1e1900 */
[----:B--2---:R-:W-:-:S07]  /*2500*/  I2FP.F32.U32 R19, R2 ;  /* 0x0000000200137245 */ /* 0x004fce0000201000 */
.L_x_1855:
[----:B------:R-:W-:Y:S05]  /*2510*/  BSYNC B6 ;  /* 0x0000000000067941 */ /* 0x000fea0003800000 */
.L_x_1849:
[----:B------:R-:W1:Y:S01]  /*2520*/  LDC.U8 R4, c[0x0][0x493] ;  /* 0x000124c0ff047b82 */ /* 0x000e620000000000 */
[----:B------:R-:W-:Y:S01]  /*2530*/  ULDC.64 UR4, c[0x0][0x488] ;  /* 0x0001220000047ab9 */ /* 0x000fe20000000a00 */
[----:B------:R-:W-:Y:S01]  /*2540*/  BSSY B6, `(.L_x_1877) ;  /* 0x00000df000067945 */ /* 0x000fe20003800000 */
[----:B0-234-:R-:W-:-:S05]  /*2550*/  IADD3 R2, P1, R22, UR4, RZ ;  /* 0x0000000416027c10 */ /* 0x01dfca000ff3e0ff */
        /* <DEDUP_REMOVED lines=13> */
[----:B--2---:R-:W0:Y:S01]  /*2630*/  I2F.S16 R0, R0 ;  /* 0x0000000000007306 */ /* 0x004e220000101400 */
[----:B------:R-:W-:Y:S05]  /*2640*/  BRA `(.L_x_1883) ;  /* 0x0000000c00387947 */ /* 0x000fea0003800000 */
.L_x_1881:
[----:B------:R-:W2:Y:S02]  /*2650*/  LDG.E.U8 R0, desc[UR36][R2.64] ;  /* 0x0000002402007981 */ /* 0x000ea4000c1e1100 */
[----:B--2---:R-:W-:Y:S01]  /*2660*/  I2FP.F32.U32 R0, R0 ;  /* 0x0000000000007245 */ /* 0x004fe20000201000 */
[----:B------:R-:W-:Y:S06]  /*2670*/  BRA `(.L_x_1883) ;  /* 0x0000000c002c7947 */ /* 0x000fec0003800000 */
.L_x_1880:
[----:B------:R-:W-:-:S13]  /*2680*/  ISETP.NE.AND P0, PT, R0, 0x2, PT ;  /* 0x000000020000780c */ /* 0x000fda0003f05270 */
[----:B------:R-:W-:Y:S05]  /*2690*/  @!P0 BRA `(.L_x_1884) ;  /* 0x0000000000288947 */ /* 0x000fea0003800000 */
[----:B------:R-:W-:-:S13]  /*26a0*/  ISETP.NE.AND P0, PT, R0, 0x3, PT ;  /* 0x000000030000780c */ /* 0x000fda0003f05270 */
[----:B------:R-:W-:Y:S05]  /*26b0*/  @!P0 BRA `(.L_x_1885) ;  /* 0x0000000000148947 */ /* 0x000fea0003800000 */
[----:B------:R-:W-:-:S13]  /*26c0*/  ISETP.NE.AND P0, PT, R0, 0x4, PT ;  /* 0x000000040000780c */ /* 0x000fda0003f05270 */
[----:B------:R-:W-:Y:S05]  /*26d0*/  @P0 BRA `(.L_x_1882) ;  /* 0x0000000800b80947 */ /* 0x000fea0003800000 */
[----:B------:R-:W2:Y:S02]  /*26e0*/  LDG.E.64 R2, desc[UR36][R2.64] ;  /* 0x0000002402027981 */ /* 0x000ea4000c1e1b00 */
[----:B--2---:R0:W1:Y:S01]  /*26f0*/  I2F.S64 R0, R2 ;  /* 0x0000000200007312 */ /* 0x0040620000301400 */
[----:B------:R-:W-:Y:S05]  /*2700*/  BRA `(.L_x_1883) ;  /* 0x0000000c00087947 */ /* 0x000fea0003800000 */
.L_x_1885:
[----:B------:R-:W2:Y:S02]  /*2710*/  LDG.E R0, desc[UR36][R2.64] ;  /* 0x0000002402007981 */ /* 0x000ea4000c1e1900 */
[----:B--2---:R-:W-:Y:S01]  /*2720*/  I2FP.F32.S32 R0, R0 ;  /* 0x0000000000007245 */ /* 0x004fe20000201400 */
[----:B------:R-:W-:Y:S06]  /*2730*/  BRA `(.L_x_1883) ;  /* 0x0000000800fc7947 */ /* 0x000fec0003800000 */
.L_x_1884:
[----:B------:R-:W2:Y:S02]  /*2740*/  LDG.E.U16 R0, desc[UR36][R2.64] ;  /* 0x0000002402007981 */ /* 0x000ea4000c1e1500 */
[----:B--2---:R-:W4:Y:S01]  /*2750*/  I2F.S16 R0, R0 ;  /* 0x0000000000007306 */ /* 0x004f220000101400 */
[----:B------:R-:W-:Y:S05]  /*2760*/  BRA `(.L_x_1883) ;  /* 0x0000000800f07947 */ /* 0x000fea0003800000 */
.L_x_1879:
        /* <DEDUP_REMOVED lines=8> */
.L_x_1887:
[----:B------:R-:W2:Y:S02]  /*27f0*/  LDG.E.U16 R0, desc[UR36][R2.64] ;  /* 0x0000002402007981 */ /* 0x000ea4000c1e1500 */
[----:B--2---:R-:W-:Y:S01]  /*2800*/  HADD2.F32 R0, -RZ, R0.H0_H0 ;  /* 0x20000000ff007230 */ /* 0x004fe20000004100 */
[----:B------:R-:W-:Y:S06]  /*2810*/  BRA `(.L_x_1883) ;  /* 0x0000000800c47947 */ /* 0x000fec0003800000 */
.L_x_1886:
        /* <DEDUP_REMOVED lines=8> */
.L_x_1889:
[----:B------:R-:W2:Y:S02]  /*28a0*/  LDG.E.U16 R0, desc[UR36][R2.64] ;  /* 0x0000002402007981 */ /* 0x000ea4000c1e1500 */
[----:B--2---:R-:W-:Y:S01]  /*28b0*/  HADD2.F32 R0, -RZ, R0.H0_H0 ;  /* 0x20000000ff007230 */ /* 0x004fe20000004100 */
[----:B------:R-:W-:Y:S06]  /*28c0*/  BRA `(.L_x_1883) ;  /* 0x0000000800987947 */ /* 0x000fec0003800000 */
.L_x_1888:
[----:B------:R-:W2:Y:S01]  /*28d0*/  LDG.E.64 R2, desc[UR36][R2.64] ;  /* 0x0000002402027981 */ /* 0x000ea2000c1e1b00 */
[----:B------:R-:W-:Y:S01]  /*28e0*/  UMOV UR4, 0xf0000000 ;  /* 0xf000000000047882 */ /* 0x000fe20000000000 */
[----:B------:R-:W-:Y:S01]  /*28f0*/  UMOV UR5, 0x380fffff ;  /* 0x380fffff00057882 */ /* 0x000fe20000000000 */
[----:B--2---:R-:W0:Y:S01]  /*2900*/  F2F.F32.F64 R0, R2 ;  /* 0x0000000200007310 */ /* 0x004e220000301000 */
[----:B------:R-:W-:-:S14]  /*2910*/  DSETP.GEU.AND P0, PT, |R2|, UR4, PT ;  /* 0x0000000402007e2a */ /* 0x000fdc000bf0e200 */
[----:B0-----:R-:W-:Y:S01]  /*2920*/  @!P0 FMUL R0, R0, 1.175494350822287508e-38 ;  /* 0x0080000000008820 */ /* 0x001fe20000400000 */
[----:B------:R-:W-:Y:S06]  /*2930*/  BRA `(.L_x_1883) ;  /* 0x00000008007c7947 */ /* 0x000fec0003800000 */
.L_x_1878:
        /* <DEDUP_REMOVED lines=12> */
.L_x_1892:
[----:B------:R-:W2:Y:S01]  /*2a00*/  LDG.E.64 R2, desc[UR36][R2.64] ;  /* 0x0000002402027981 */ /* 0x000ea2000c1e1b00 */
[----:B------:R-:W-:Y:S01]  /*2a10*/  UMOV UR4, 0xf0000000 ;  /* 0xf000000000047882 */ /* 0x000fe20000000000 */
[----:B------:R-:W-:Y:S01]  /*2a20*/  UMOV UR5, 0x380fffff ;  /* 0x380fffff00057882 */ /* 0x000fe20000000000 */
[----:B--2---:R-:W0:Y:S01]  /*2a30*/  F2F.F32.F64 R0, R2 ;  /* 0x0000000200007310 */ /* 0x004e220000301000 */
[----:B------:R-:W-:-:S14]  /*2a40*/  DSETP.GEU.AND P0, PT, |R2|, UR4, PT ;  /* 0x0000000402007e2a */ /* 0x000fdc000bf0e200 */
[----:B0-----:R-:W-:Y:S01]  /*2a50*/  @!P0 FMUL R0, R0, 1.175494350822287508e-38 ;  /* 0x0080000000008820 */ /* 0x001fe20000400000 */
[----:B------:R-:W-:Y:S06]  /*2a60*/  BRA `(.L_x_1883) ;  /* 0x0000000800307947 */ /* 0x000fec0003800000 */
.L_x_1891:
        /* <DEDUP_REMOVED lines=24> */
[----:B------:R-:W-:Y:S01]  /*2bf0*/  LOP3.LUT R0, R5, 0x80000000, R0, 0xf8, !PT ;  /* 0x8000000005007812 */ /* 0x000fe200078ef800 */
[----:B------:R-:W-:Y:S06]  /*2c00*/  BRA `(.L_x_1883) ;  /* 0x0000000400c87947 */ /* 0x000fec0003800000 */
.L_x_1894:
        /* <DEDUP_REMOVED lines=11> */
[----:B------:R-:W-:Y:S01]  /*2cc0*/  LOP3.LUT R0, R4, 0x80000000, R5, 0xf8, !PT ;  /* 0x8000000004007812 */ /* 0x000fe200078ef805 */
[----:B------:R-:W-:Y:S06]  /*2cd0*/  BRA `(.L_x_1883) ;  /* 0x0000000400947947 */ /* 0x000fec0003800000 */
.L_x_1893:
[----:B------:R-:W2:Y:S02]  /*2ce0*/  LDG.E.U16 R0, desc[UR36][R2.64] ;  /* 0x0000002402007981 */ /* 0x000ea4000c1e1500 */
[----:B--2---:R-:W-:Y:S01]  /*2cf0*/  IMAD.U32 R0, R0, 0x10000, RZ ;  /* 0x0001000000007824 */ /* 0x004fe200078e00ff */
[----:B------:R-:W-:Y:S06]  /*2d00*/  BRA `(.L_x_1883) ;  /* 0x0000000400887947 */ /* 0x000fec0003800000 */
.L_x_1890:
        /* <DEDUP_REMOVED lines=11> */
.L_x_1897:
        /* <DEDUP_REMOVED lines=20> */
.L_x_1899:
[----:B------:R-:W-:Y:S05]  /*2f00*/  BSYNC B0 ;  /* 0x0000000000007941 */ /* 0x000fea0003800000 */
.L_x_1898:
[----:B------:R-:W-:Y:S01]  /*2f10*/  LEA R3, R0, 0x3b800000, 0x17 ;  /* 0x3b80000000037811 */ /* 0x000fe200078eb8ff */
[----:B------:R-:W-:-:S05]  /*2f20*/  IMAD.SHL.U32 R0, R2, 0x100000, RZ ;  /* 0x0010000002007824 */ /* 0x000fca00078e00ff */
[----:B------:R-:W-:Y:S01]  /*2f30*/  LOP3.LUT R0, R3, R0, R4, 0xfe, !PT ;  /* 0x0000000003007212 */ /* 0x000fe200078efe04 */
[----:B------:R-:W-:Y:S06]  /*2f40*/  BRA `(.L_x_1883) ;  /* 0x0000000000f87947 */ /* 0x000fec0003800000 */
.L_x_1896:
        /* <DEDUP_REMOVED lines=20> */
.L_x_1901:
[----:B------:R-:W-:Y:S05]  /*3090*/  BSYNC B0 ;  /* 0x0000000000007941 */ /* 0x000fea0003800000 */
.L_x_1900:
[----:B------:R-:W-:Y:S01]  /*30a0*/  LEA R3, R0, 0x37800000, 0x17 ;  /* 0x3780000000037811 */ /* 0x000fe200078eb8ff */
[----:B------:R-:W-:-:S05]  /*30b0*/  IMAD.SHL.U32 R0, R2, 0x200000, RZ ;  /* 0x0020000002007824 */ /* 0x000fca00078e00ff */
[----:B------:R-:W-:Y:S01]  /*30c0*/  LOP3.LUT R0, R3, R0, R4, 0xfe, !PT ;  /* 0x0000000003007212 */ /* 0x000fe200078efe04 */
[----:B------:R-:W-:Y:S06]  /*30d0*/  BRA `(.L_x_1883) ;  /* 0x0000000000947947 */ /* 0x000fec0003800000 */
.L_x_1895:
        /* <DEDUP_REMOVED lines=14> */
.L_x_1882:
        /* <DEDUP_REMOVED lines=16> */
.L_x_1904:
[----:B------:R-:W-:Y:S01]  /*32c0*/  IMAD.MOV.U32 R0, RZ, RZ, RZ ;  /* 0x000000ffff007224 */ /* 0x000fe200078e00ff */
[----:B------:R-:W-:Y:S06]  /*32d0*/  BRA `(.L_x_1883) ;  /* 0x0000000000147947 */ /* 0x000fec0003800000 */
.L_x_1903:
[----:B------:R-:W2:Y:S02]  /*32e0*/  LDG.E.64 R2, desc[UR36][R2.64] ;  /* 0x0000002402027981 */ /* 0x000ea4000c1e1b00 */
[----:B--2---:R0:W1:Y:S01]  /*32f0*/  I2F.U64 R0, R2 ;  /* 0x0000000200007312 */ /* 0x0040620000301000 */
[----:B------:R-:W-:Y:S05]  /*3300*/  BRA `(.L_x_1883) ;  /* 0x0000000000087947 */ /* 0x000fea0003800000 */
.L_x_1902:
[----:B------:R-:W2:Y:S02]  /*3310*/  LDG.E R0, desc[UR36][R2.64] ;  /* 0x0000002402007981 */ /* 0x000ea4000c1e1900 */
[----:B--2---:R-:W-:-:S07]  /*3320*/  I2FP.F32.U32 R0, R0 ;  /* 0x0000000000007245 */ /* 0x004fce0000201000 */
.L_x_1883:
[----:B------:R-:W-:Y:S05]  /*3330*/  BSYNC B6 ;  /* 0x0000000000067941 */ /* 0x000fea0003800000 */
.L_x_1877:
[C---:B0-23-5:R-:W-:Y:S01]  /*3340*/  FMUL.FTZ R3, |R19|.reuse, -1.4426950216293334961 ;  /* 0xbfb8aa3b13037820 */ /* 0x06dfe20000410200 */
[----:B------:R-:W0:Y:S01]  /*3350*/  LDC.U8 R7, c[0x0][0x491] ;  /* 0x00012440ff077b82 */ /* 0x000e220000000000 */
[----:B------:R-:W-:Y:S01]  /*3360*/  IMAD.MOV.U32 R2, RZ, RZ, 0x3f800000 ;  /* 0x3f800000ff027424 */ /* 0x000fe200078e00ff */
[C---:B------:R-:W-:Y:S02]  /*3370*/  FSETP.GEU.FTZ.AND P0, PT, R19.reuse, RZ, PT ;  /* 0x000000ff1300720b */ /* 0x040fe40003f1e000 */
[----:B------:R-:W-:Y:S01]  /*3380*/  FSET.BF.LT.FTZ.AND R19, R19, RZ, PT ;  /* 0x000000ff1313720a */ /* 0x000fe20003811000 */
[----:B------:R-:W2:Y:S01]  /*3390*/  MUFU.EX2 R3, R3 ;  /* 0x0000000300037308 */ /* 0x000ea20000000800 */
[----:B------:R-:W-:Y:S01]  /*33a0*/  FSEL R2, R2, -1, !P0 ;  /* 0xbf80000002027808 */ /* 0x000fe20004000000 */
[----:B--2---:R-:W-:Y:S01]  /*33b0*/  FADD.FTZ R4, R3, 1 ;  /* 0x3f80000003047421 */ /* 0x004fe20000010000 */
[----:B0-----:R-:W-:-:S05]  /*33c0*/  PRMT R6, R7, 0x9910, RZ ;  /* 0x0000991007067816 */ /* 0x001fca00000000ff */
[----:B------:R-:W0:Y:S01]  /*33d0*/  MUFU.RCP R4, R4 ;  /* 0x0000000400047308 */ /* 0x000e220000001000 */
[----:B------:R-:W-:Y:S01]  /*33e0*/  ISETP.GT.AND P0, PT, R6, 0x9, PT ;  /* 0x000000090600780c */ /* 0x000fe20003f04270 */
[----:B0-----:R-:W-:-:S04]  /*33f0*/  FMUL.FTZ R5, R3, R4 ;  /* 0x0000000403057220 */ /* 0x001fc80000410000 */
[----:B------:R-:W-:-:S04]  /*3400*/  FFMA.FTZ R5, -R2, R5, R19 ;  /* 0x0000000502057223 */ /* 0x000fc80000010113 */
[----:B-1--4-:R-:W-:-:S04]  /*3410*/  FMUL.FTZ R2, R5, R0 ;  /* 0x0000000005027220 */ /* 0x012fc80000410000 */
        /* <DEDUP_REMOVED lines=9> */
[----:B------:R-:W0:Y:S02]  /*34b0*/  F2I.FTZ.TRUNC.NTZ R3, R2 ;  /* 0x0000000200037305 */ /* 0x000e24000021f100 */
[----:B0-----:R0:W-:Y:S01]  /*34c0*/  STG.E.U8 desc[UR36][R16.64], R3 ;  /* 0x0000000310007986 */ /* 0x0011e2000c101124 */
[----:B------:R-:W-:Y:S05]  /*34d0*/  BRA `(.L_x_1910) ;  /* 0x0000000c00507947 */ /* 0x000fea0003800000 */
.L_x_1908:
[----:B------:R-:W0:Y:S02]  /*34e0*/  F2I.S64.TRUNC R2, R2 ;  /* 0x0000000200027311 */ /* 0x000e24000020d900 */
[----:B0-----:R-:W-:-:S05]  /*34f0*/  IMAD.MOV.U32 R5, RZ, RZ, R2 ;  /* 0x000000ffff057224 */ /* 0x001fca00078e0002 */
[----:B------:R0:W-:Y:S01]  /*3500*/  STG.E.U8 desc[UR36][R16.64], R5 ;  /* 0x0000000510007986 */ /* 0x0001e2000c101124 */
[----:B------:R-:W-:Y:S05]  /*3510*/  BRA `(.L_x_1910) ;  /* 0x0000000c00407947 */ /* 0x000fea0003800000 */
.L_x_1907:
[----:B------:R-:W-:-:S13]  /*3520*/  ISETP.NE.AND P0, PT, R6, 0x2, PT ;  /* 0x000000020600780c */ /* 0x000fda0003f05270 */
[----:B------:R-:W-:Y:S05]  /*3530*/  @!P0 BRA `(.L_x_1911) ;  /* 0x0000000000288947 */ /* 0x000fea0003800000 */
[----:B------:R-:W-:-:S13]  /*3540*/  ISETP.NE.AND P0, PT, R6, 0x3, PT ;  /* 0x000000030600780c */ /* 0x000fda0003f05270 */
[----:B------:R-:W-:Y:S05]  /*3550*/  @!P0 BRA `(.L_x_1912) ;  /* 0x0000000000148947 */ /* 0x000fea0003800000 */
[----:B------:R-:W-:-:S13]  /*3560*/  ISETP.NE.AND P0, PT, R6, 0x4, PT ;  /* 0x000000040600780c */ /* 0x000fda0003f05270 */
[----:B------:R-:W-:Y:S05]  /*3570*/  @P0 BRA `(.L_x_1909) ;  /* 0x0000000800d00947 */ /* 0x000fea0003800000 */
[----:B------:R-:W0:Y:S02]  /*3580*/  F2I.S64.TRUNC R2, R2 ;  /* 0x0000000200027311 */ /* 0x000e24000020d900 */
[----:B0-----:R0:W-:Y:S01]  /*3590*/  STG.E.64 desc[UR36][R16.64], R2 ;  /* 0x0000000210007986 */ /* 0x0011e2000c101b24 */
[----:B------:R-:W-:Y:S05]  /*35a0*/  BRA `(.L_x_1910) ;  /* 0x0000000c001c7947 */ /* 0x000fea0003800000 */
.L_x_1912:
[----:B------:R-:W0:Y:S02]  /*35b0*/  F2I.FTZ.TRUNC.NTZ R3, R2 ;  /* 0x0000000200037305 */ /* 0x000e24000021f100 */
[----:B0-----:R0:W-:Y:S01]  /*35c0*/  STG.E desc[UR36][R16.64], R3 ;  /* 0x0000000310007986 */ /* 0x0011e2000c101924 */
[----:B------:R-:W-:Y:S05]  /*35d0*/  BRA `(.L_x_1910) ;  /* 0x0000000c00107947 */ /* 0x000fea0003800000 */
.L_x_1911:
[----:B------:R-:W0:Y:S02]  /*35e0*/  F2I.FTZ.TRUNC.NTZ R3, R2 ;  /* 0x0000000200037305 */ /* 0x000e24000021f100 */
[----:B0-----:R0:W-:Y:S01]  /*35f0*/  STG.E.U16 desc[UR36][R16.64], R3 ;  /* 0x0000000310007986 */ /* 0x0011e2000c101524 */
[----:B------:R-:W-:Y:S05]  /*3600*/  BRA `(.L_x_1910) ;  /* 0x0000000c00047947 */ /* 0x000fea0003800000 */
.L_x_1906:
[----:B------:R-:W-:-:S13]  /*3610*/  ISETP.GT.AND P0, PT, R6, 0x6, PT ;  /* 0x000000060600780c */ /* 0x000fda0003f04270 */
[----:B------:R-:W-:Y:S05]  /*3620*/  @P0 BRA `(.L_x_1913) ;  /* 0x0000000000240947 */ /* 0x000fea0003800000 */
[----:B------:R-:W-:-:S13]  /*3630*/  ISETP.NE.AND P0, PT, R6, 0x5, PT ;  /* 0x000000050600780c */ /* 0x000fda0003f05270 */
[----:B------:R-:W-:Y:S05]  /*3640*/  @!P0 BRA `(.L_x_1914) ;  /* 0x0000000000108947 */ /* 0x000fea0003800000 */
[----:B------:R-:W-:-:S13]  /*3650*/  ISETP.NE.AND P0, PT, R6, 0x6, PT ;  /* 0x000000060600780c */ /* 0x000fda0003f05270 */
[----:B------:R-:W-:Y:S05]  /*3660*/  @P0 BRA `(.L_x_1909) ;  /* 0x0000000800940947 */ /* 0x000fea0003800000 */
[----:B------:R1:W-:Y:S01]  /*3670*/  STG.E desc[UR36][R16.64], R2 ;  /* 0x0000000210007986 */ /* 0x0003e2000c101924 */
[----:B------:R-:W-:Y:S05]  /*3680*/  BRA `(.L_x_1910) ;  /* 0x0000000800e47947 */ /* 0x000fea0003800000 */
.L_x_1914:
[----:B------:R-:W-:-:S05]  /*3690*/  F2FP.F16.F32.PACK_AB R2, RZ, R2 ;  /* 0x00000002ff02723e */ /* 0x000fca00000000ff */
[----:B------:R0:W-:Y:S01]  /*36a0*/  STG.E.U16 desc[UR36][R16.64], R2 ;  /* 0x0000000210007986 */ /* 0x0001e2000c101524 */
[----:B------:R-:W-:Y:S05]  /*36b0*/  BRA `(.L_x_1910) ;  /* 0x0000000800d87947 */ /* 0x000fea0003800000 */
.L_x_1913:
[----:B------:R-:W-:-:S13]  /*36c0*/  ISETP.NE.AND P0, PT, R6, 0x7, PT ;  /* 0x000000070600780c */ /* 0x000fda0003f05270 */
[----:B------:R-:W-:Y:S05]  /*36d0*/  @!P0 BRA `(.L_x_1915) ;  /* 0x00000000002c8947 */ /* 0x000fea0003800000 */
[----:B------:R-:W-:-:S13]  /*36e0*/  ISETP.NE.AND P0, PT, R6, 0x8, PT ;  /* 0x000000080600780c */ /* 0x000fda0003f05270 */
[----:B------:R-:W-:Y:S05]  /*36f0*/  @!P0 BRA `(.L_x_1916) ;  /* 0x0000000000148947 */ /* 0x000fea0003800000 */
[----:B------:R-:W-:-:S13]  /*3700*/  ISETP.NE.AND P0, PT, R6, 0x9, PT ;  /* 0x000000090600780c */ /* 0x000fda0003f05270 */
[----:B------:R-:W-:Y:S05]  /*3710*/  @P0 BRA `(.L_x_1909) ;  /* 0x0000000800680947 */ /* 0x000fea0003800000 */
[----:B------:R-:W-:-:S05]  /*3720*/  IMAD.MOV.U32 R3, RZ, RZ, RZ ;  /* 0x000000ffff037224 */ /* 0x000fca00078e00ff */
[----:B------:R3:W-:Y:S01]  /*3730*/  STG.E.64 desc[UR36][R16.64], R2 ;  /* 0x0000000210007986 */ /* 0x0007e2000c101b24 */
[----:B------:R-:W-:Y:S05]  /*3740*/  BRA `(.L_x_1910) ;  /* 0x0000000800b47947 */ /* 0x000fea0003800000 */
.L_x_1916:
[----:B------:R-:W-:-:S04]  /*3750*/  F2FP.F16.F32.PACK_AB R3, RZ, R2 ;  /* 0x00000002ff03723e */ /* 0x000fc800000000ff */
[----:B------:R-:W-:-:S05]  /*3760*/  PRMT R3, R3, 0x5410, RZ ;  /* 0x0000541003037816 */ /* 0x000fca00000000ff */
[----:B------:R2:W-:Y:S01]  /*3770*/  STG.E desc[UR36][R16.64], R3 ;  /* 0x0000000310007986 */ /* 0x0005e2000c101924 */
[----:B------:R-:W-:Y:S05]  /*3780*/  BRA `(.L_x_1910) ;  /* 0x0000000800a47947 */ /* 0x000fea0003800000 */
.L_x_1915:
[----:B------:R-:W-:-:S06]  /*3790*/  FMUL.FTZ R2, R2, 1 ;  /* 0x3f80000002027820 */ /* 0x000fcc0000410000 */
[----:B------:R-:W0:Y:S02]  /*37a0*/  F2F.F64.F32 R2, R2 ;  /* 0x0000000200027310 */ /* 0x000e240000201800 */
[----:B0-----:R4:W-:Y:S01]  /*37b0*/  STG.E.64 desc[UR36][R16.64], R2 ;  /* 0x0000000210007986 */ /* 0x0019e2000c101b24 */
[----:B------:R-:W-:Y:S05]  /*37c0*/  BRA `(.L_x_1910) ;  /* 0x0000000800947947 */ /* 0x000fea0003800000 */
.L_x_1905:
        /* <DEDUP_REMOVED lines=8> */
[----:B------:R-:W-:-:S04]  /*3850*/  FSETP.NEU.FTZ.AND P0, PT, R2, RZ, PT ;  /* 0x000000ff0200720b */ /* 0x000fc80003f1d000 */
[----:B------:R-:W-:-:S05]  /*3860*/  SEL R3, RZ, 0x1, !P0 ;  /* 0x00000001ff037807 */ /* 0x000fca0004000000 */
[----:B------:R0:W-:Y:S01]  /*3870*/  STG.E.U8 desc[UR36][R16.64], R3 ;  /* 0x0000000310007986 */ /* 0x0001e2000c101124 */
[----:B------:R-:W-:Y:S05]  /*3880*/  BRA `(.L_x_1910) ;  /* 0x0000000800647947 */ /* 0x000fea0003800000 */
.L_x_1919:
[----:B------:R-:W-:Y:S01]  /*3890*/  FMUL.FTZ R4, R2, 1 ;  /* 0x3f80000002047820 */ /* 0x000fe20000410000 */
[----:B------:R-:W-:-:S05]  /*38a0*/  CS2R R6, SRZ ;  /* 0x0000000000067805 */ /* 0x000fca000001ff00 */
[----:B------:R-:W0:Y:S02]  /*38b0*/  F2F.F64.F32 R4, R4 ;  /* 0x0000000400047310 */ /* 0x000e240000201800 */
[----:B0-----:R0:W-:Y:S01]  /*38c0*/  STG.E.128 desc[UR36][R16.64], R4 ;  /* 0x0000000410007986 */ /* 0x0011e2000c101d24 */
[----:B------:R-:W-:Y:S05]  /*38d0*/  BRA `(.L_x_1910) ;  /* 0x0000000800507947 */ /* 0x000fea0003800000 */
.L_x_1918:
[----:B------:R-:W-:-:S13]  /*38e0*/  ISETP.NE.AND P0, PT, R6, 0xf, PT ;  /* 0x0000000f0600780c */ /* 0x000fda0003f05270 */
[----:B------:R-:W-:Y:S05]  /*38f0*/  @!P0 BRA `(.L_x_1920) ;  /* 0x0000000000ac8947 */ /* 0x000fea0003800000 */
[----:B------:R-:W-:-:S13]  /*3900*/  ISETP.NE.AND P0, PT, R6, 0x17, PT ;  /* 0x000000170600780c */ /* 0x000fda0003f05270 */
[----:B------:R-:W-:Y:S05]  /*3910*/  @!P0 BRA `(.L_x_1921) ;  /* 0x0000000000508947 */ /* 0x000fea0003800000 */
[----:B------:R-:W-:-:S13]  /*3920*/  ISETP.NE.AND P0, PT, R6, 0x18, PT ;  /* 0x000000180600780c */ /* 0x000fda0003f05270 */
[----:B------:R-:W-:Y:S05]  /*3930*/  @P0 BRA `(.L_x_1909) ;  /* 0x0000000400e00947 */ /* 0x000fea0003800000 */
[C---:B------:R-:W-:Y:S01]  /*3940*/  LOP3.LUT R4, R2.reuse, 0x7fffffff, RZ, 0xc0, !PT ;  /* 0x7fffffff02047812 */ /* 0x040fe200078ec0ff */
[----:B------:R-:W-:Y:S01]  /*3950*/  BSSY B0, `(.L_x_1922) ;  /* 0x000000d000007945 */ /* 0x000fe20003800000 */
[----:B------:R-:W-:Y:S02]  /*3960*/  LOP3.LUT R0, R2, 0x80000000, RZ, 0xc0, !PT ;  /* 0x8000000002007812 */ /* 0x000fe400078ec0ff */
[----:B------:R-:W-:Y:S02]  /*3970*/  ISETP.GT.U32.AND P0, PT, R4, 0x43efffff, PT ;  /* 0x43efffff0400780c */ /* 0x000fe40003f04070 */
[----:B------:R-:W-:Y:S01]  /*3980*/  SHF.R.U32.HI R5, RZ, 0x18, R0 ;  /* 0x00000018ff057819 */ /* 0x000fe20000011600 */
[----:B------:R-:W-:-:S10]  /*3990*/  IMAD.MOV.U32 R0, RZ, RZ, 0x7f ;  /* 0x0000007fff007424 */ /* 0x000fd400078e00ff */
[----:B------:R-:W-:Y:S05]  /*39a0*/  @P0 BRA `(.L_x_1923) ;  /* 0x00000000001c0947 */ /* 0x000fea0003800000 */
[----:B------:R-:W-:-:S13]  /*39b0*/  ISETP.GE.U32.AND P0, PT, R4, 0x3c800000, PT ;  /* 0x3c8000000400780c */ /* 0x000fda0003f06070 */
[----:B------:R-:W-:-:S04]  /*39c0*/  @P0 SHF.R.U32.HI R0, RZ, 0x14, R2 ;  /* 0x00000014ff000819 */ /* 0x000fc80000011602 */
[----:B------:R-:W-:-:S04]  /*39d0*/  @P0 LOP3.LUT R3, R0, 0x1, RZ, 0xc0, !PT ;  /* 0x0000000100030812 */ /* 0x000fc800078ec0ff */
[----:B------:R-:W-:Y:S01]  /*39e0*/  @P0 IADD3 R3, R2, 0x407ffff, R3 ;  /* 0x0407ffff02030810 */ /* 0x000fe20007ffe003 */
[----:B------:R-:W-:-:S03]  /*39f0*/  @!P0 FADD.FTZ R2, R4, 16384 ;  /* 0x4680000004028421 */ /* 0x000fc60000010000 */
[----:B------:R-:W-:Y:S01]  /*3a00*/  @P0 SHF.R.U32.HI R0, RZ, 0x14, R3 ;  /* 0x00000014ff000819 */ /* 0x000fe20000011603 */
[----:B------:R-:W-:-:S07]  /*3a10*/  @!P0 VIADD R0, R2, 0xb9800000 ;  /* 0xb980000002008836 */ /* 0x000fce0000000000 */
.L_x_1923:
[----:B------:R-:W-:Y:S05]  /*3a20*/  BSYNC B0 ;  /* 0x0000000000007941 */ /* 0x000fea0003800000 */
.L_x_1922:
[----:B------:R-:W-:-:S05]  /*3a30*/  LOP3.LUT R5, R0, R5, RZ, 0xfc, !PT ;  /* 0x0000000500057212 */ /* 0x000fca00078efcff */
[----:B------:R0:W-:Y:S01]  /*3a40*/  STG.E.U8 desc[UR36][R16.64], R5 ;  /* 0x0000000510007986 */ /* 0x0001e2000c101124 */
[----:B------:R-:W-:Y:S05]  /*3a50*/  BRA `(.L_x_1910) ;  /* 0x0000000400f07947 */ /* 0x000fea0003800000 */
.L_x_1921:
[----:B------:R-:W-:Y:S01]  /*3a60*/  LOP3.LUT R4, R2, 0x7fffffff, RZ, 0xc0, !PT ;  /* 0x7fffffff02047812 */ /* 0x000fe200078ec0ff */
[----:B------:R-:W-:Y:S03]  /*3a70*/  BSSY B0, `(.L_x_1924) ;  /* 0x000000e000007945 */ /* 0x000fe60003800000 */
[----:B------:R-:W-:-:S13]  /*3a80*/  ISETP.GT.U32.AND P0, PT, R4, 0x477fffff, PT ;  /* 0x477fffff0400780c */ /* 0x000fda0003f04070 */
[----:B------:R-:W-:Y:S05]  /*3a90*/  @P0 BRA `(.L_x_1925) ;  /* 0x0000000000200947 */ /* 0x000fea0003800000 */
[----:B------:R-:W-:-:S13]  /*3aa0*/  ISETP.GE.U32.AND P0, PT, R4, 0x38800000, PT ;  /* 0x388000000400780c */ /* 0x000fda0003f06070 */
[----:B------:R-:W-:-:S04]  /*3ab0*/  @P0 SHF.R.U32.HI R0, RZ, 0x15, R2 ;  /* 0x00000015ff000819 */ /* 0x000fc80000011602 */
[----:B------:R-:W-:-:S04]  /*3ac0*/  @P0 LOP3.LUT R3, R0, 0x1, RZ, 0xc0, !PT ;  /* 0x0000000100030812 */ /* 0x000fc800078ec0ff */
[----:B------:R-:W-:Y:S01]  /*3ad0*/  @P0 IADD3 R0, R2, 0x80fffff, R3 ;  /* 0x080fffff02000810 */ /* 0x000fe20007ffe003 */
[----:B------:R-:W-:-:S03]  /*3ae0*/  @!P0 FADD.FTZ R3, R4, 128 ;  /* 0x4300000004038421 */ /* 0x000fc60000010000 */
[----:B------:R-:W-:Y:S01]  /*3af0*/  @P0 SHF.R.U32.HI R0, RZ, 0x15, R0 ;  /* 0x00000015ff000819 */ /* 0x000fe20000011600 */
[----:B------:R-:W-:Y:S01]  /*3b00*/  @!P0 VIADD R0, R3, 0xbd000000 ;  /* 0xbd00000003008836 */ /* 0x000fe20000000000 */
[----:B------:R-:W-:Y:S06]  /*3b10*/  BRA `(.L_x_1926) ;  /* 0x00000000000c7947 */ /* 0x000fec0003800000 */
.L_x_1925:
[----:B------:R-:W-:Y:S01]  /*3b20*/  IMAD.MOV.U32 R0, RZ, RZ, 0x7f ;  /* 0x0000007fff007424 */ /* 0x000fe200078e00ff */
[----:B------:R-:W-:-:S04]  /*3b30*/  ISETP.GT.U32.AND P0, PT, R4, 0x7f800000, PT ;  /* 0x7f8000000400780c */ /* 0x000fc80003f04070 */
[----:B------:R-:W-:-:S09]  /*3b40*/  SEL R0, R0, 0x7c, P0 ;  /* 0x0000007c00007807 */ /* 0x000fd20000000000 */
.L_x_1926:
[----:B------:R-:W-:Y:S05]  /*3b50*/  BSYNC B0 ;  /* 0x0000000000007941 */ /* 0x000fea0003800000 */
.L_x_1924:
[----:B------:R-:W-:-:S04]  /*3b60*/  LOP3.LUT R2, R2, 0x80000000, RZ, 0xc0, !PT ;  /* 0x8000000002027812 */ /* 0x000fc800078ec0ff */
[----:B------:R-:W-:-:S04]  /*3b70*/  SHF.R.U32.HI R3, RZ, 0x18, R2 ;  /* 0x00000018ff037819 */ /* 0x000fc80000011602 */
[----:B------:R-:W-:-:S05]  /*3b80*/  LOP3.LUT R3, R0, R3, RZ, 0xfc, !PT ;  /* 0x0000000300037212 */ /* 0x000fca00078efcff */
[----:B------:R0:W-:Y:S01]  /*3b90*/  STG.E.U8 desc[UR36][R16.64], R3 ;  /* 0x0000000310007986 */ /* 0x0001e2000c101124 */
[----:B------:R-:W-:Y:S05]  /*3ba0*/  BRA `(.L_x_1910) ;  /* 0x00000004009c7947 */ /* 0x000fea0003800000 */
.L_x_1920:
[----:B------:R-:W-:-:S05]  /*3bb0*/  F2FP.BF16.F32.PACK_AB R2, RZ, R2 ;  /* 0x00000002ff02723e */ /* 0x000fca00000010ff */
[----:B------:R0:W-:Y:S01]  /*3bc0*/  STG.E.U16 desc[UR36][R16.64], R2 ;  /* 0x0000000210007986 */ /* 0x0001e2000c101524 */
[----:B------:R-:W-:Y:S05]  /*3bd0*/  BRA `(.L_x_1910) ;  /* 0x0000000400907947 */ /* 0x000fea0003800000 */
.L_x_1917:
        /* <DEDUP_REMOVED lines=8> */
[----:B------:R-:W0:Y:S02]  /*3c60*/  F2I.FTZ.U32.TRUNC.NTZ R3, R2 ;  /* 0x0000000200037305 */ /* 0x000e24000021f000 */
[----:B0-----:R0:W-:Y:S01]  /*3c70*/  STG.E.U16 desc[UR36][R16.64], R3 ;  /* 0x0000000310007986 */ /* 0x0011e2000c101524 */
[----:B------:R-:W-:Y:S05]  /*3c80*/  BRA `(.L_x_1910) ;  /* 0x0000000400647947 */ /* 0x000fea0003800000 */
.L_x_1929:
[----:B------:R-:W-:Y:S01]  /*3c90*/  LOP3.LUT R3, R2, 0x7fffffff, RZ, 0xc0, !PT ;  /* 0x7fffffff02037812 */ /* 0x000fe200078ec0ff */
[----:B------:R-:W-:Y:S01]  /*3ca0*/  BSSY B0, `(.L_x_1930) ;  /* 0x0000013000007945 */ /* 0x000fe20003800000 */
[----:B------:R-:W-:Y:S02]  /*3cb0*/  IMAD.MOV.U32 R8, RZ, RZ, 0x80 ;  /* 0x00000080ff087424 */ /* 0x000fe400078e00ff */
        /* <DEDUP_REMOVED lines=13> */
.L_x_1932:
[----:B------:R-:W-:-:S04]  /*3d90*/  LOP3.LUT R2, R2, 0x80000000, RZ, 0xc0, !PT ;  /* 0x8000000002027812 */ /* 0x000fc800078ec0ff */
[----:B------:R-:W-:-:S04]  /*3da0*/  SHF.R.U32.HI R3, RZ, 0x18, R2 ;  /* 0x00000018ff037819 */ /* 0x000fc80000011602 */
[----:B------:R-:W-:-:S04]  /*3db0*/  LOP3.LUT R0, R0, R3, RZ, 0xfc, !PT ;  /* 0x0000000300007212 */ /* 0x000fc800078efcff */
[----:B------:R-:W-:-:S07]  /*3dc0*/  PRMT R8, R0, 0x7610, R8 ;  /* 0x0000761000087816 */ /* 0x000fce0000000008 */
.L_x_1931:
[----:B------:R-:W-:Y:S05]  /*3dd0*/  BSYNC B0 ;  /* 0x0000000000007941 */ /* 0x000fea0003800000 */
.L_x_1930:
[----:B------:R0:W-:Y:S01]  /*3de0*/  STG.E.U8 desc[UR36][R16.64], R8 ;  /* 0x0000000810007986 */ /* 0x0001e2000c101124 */
[----:B------:R-:W-:Y:S05]  /*3df0*/  BRA `(.L_x_1910) ;  /* 0x0000000400087947 */ /* 0x000fea0003800000 */
.L_x_1928:
        /* <DEDUP_REMOVED lines=16> */
.L_x_1935:
[----:B------:R-:W-:-:S04]  /*3f00*/  LOP3.LUT R2, R2, 0x80000000, RZ, 0xc0, !PT ;  /* 0x8000000002027812 */ /* 0x000fc800078ec0ff */
[----:B------:R-:W-:-:S04]  /*3f10*/  SHF.R.U32.HI R3, RZ, 0x18, R2 ;  /* 0x00000018ff037819 */ /* 0x000fc80000011602 */
[----:B------:R-:W-:-:S04]  /*3f20*/  LOP3.LUT R0, R0, R3, RZ, 0xfc, !PT ;  /* 0x0000000300007212 */ /* 0x000fc800078efcff */
[----:B------:R-:W-:-:S07]  /*3f30*/  PRMT R8, R0, 0x7610, R8 ;  /* 0x0000761000087816 */ /* 0x000fce0000000008 */
.L_x_1934:
[----:B------:R-:W-:Y:S05]  /*3f40*/  BSYNC B0 ;  /* 0x0000000000007941 */ /* 0x000fea0003800000 */
.L_x_1933:
[----:B------:R0:W-:Y:S01]  /*3f50*/  STG.E.U8 desc[UR36][R16.64], R8 ;  /* 0x0000000810007986 */ /* 0x0001e2000c101124 */
[----:B------:R-:W-:Y:S05]  /*3f60*/  BRA `(.L_x_1910) ;  /* 0x0000000000ac7947 */ /* 0x000fea0003800000 */
.L_x_1927:
[----:B------:R-:W-:-:S13]  /*3f70*/  ISETP.NE.AND P0, PT, R6, 0x1c, PT ;  /* 0x0000001c0600780c */ /* 0x000fda0003f05270 */
[----:B------:R-:W-:Y:S05]  /*3f80*/  @!P0 BRA `(.L_x_1936) ;  /* 0x00000000009c8947 */ /* 0x000fea0003800000 */
[----:B------:R-:W-:-:S13]  /*3f90*/  ISETP.NE.AND P0, PT, R6, 0x1d, PT ;  /* 0x0000001d0600780c */ /* 0x000fda0003f05270 */
[----:B------:R-:W-:Y:S05]  /*3fa0*/  @!P0 BRA `(.L_x_1937) ;  /* 0x0000000000888947 */ /* 0x000fea0003800000 */
[----:B------:R-:W-:-:S13]  /*3fb0*/  ISETP.NE.AND P0, PT, R6, 0x2c, PT ;  /* 0x0000002c0600780c */ /* 0x000fda0003f05270 */
[----:B------:R-:W-:Y:S05]  /*3fc0*/  @P0 BRA `(.L_x_1909) ;  /* 0x00000000003c0947 */ /* 0x000fea0003800000 */
        /* <DEDUP_REMOVED lines=15> */
.L_x_1909:
        /* <DEDUP_REMOVED lines=16> */
.L_x_1938:
[----:B------:R-:W-:Y:S05]  /*41c0*/  BRA `(.L_x_1910) ;  /* 0x0000000000147947 */ /* 0x000fea0003800000 */
.L_x_1937:
[----:B------:R-:W0:Y:S02]  /*41d0*/  F2I.U64.TRUNC R2, R2 ;  /* 0x0000000200027311 */ /* 0x000e24000020d800 */
[----:B0-----:R0:W-:Y:S01]  /*41e0*/  STG.E.64 desc[UR36][R16.64], R2 ;  /* 0x0000000210007986 */ /* 0x0011e2000c101b24 */
[----:B------:R-:W-:Y:S05]  /*41f0*/  BRA `(.L_x_1910) ;  /* 0x0000000000087947 */ /* 0x000fea0003800000 */
.L_x_1936:
[----:B------:R-:W0:Y:S02]  /*4200*/  F2I.FTZ.U32.TRUNC.NTZ R3, R2 ;  /* 0x0000000200037305 */ /* 0x000e24000021f000 */
[----:B0-----:R0:W-:Y:S02]  /*4210*/  STG.E desc[UR36][R16.64], R3 ;  /* 0x0000000310007986 */ /* 0x0011e4000c101924 */
.L_x_1910:
[----:B------:R-:W-:-:S04]  /*4220*/  IMAD R18, R18, 0x200, R23 ;  /* 0x0000020012127824 */ /* 0x000fc800078e0217 */
[----:B------:R-:W-:-:S07]  /*4230*/  VIADD R19, R18, 0x80 ;  /* 0x0000008012137836 */ /* 0x000fce0000000000 */
.L_x_1847:
[----:B------:R-:W-:Y:S05]  /*4240*/  BSYNC B7 ;  /* 0x0000000000077941 */ /* 0x000fea0003800000 */
.L_x_1846:
        /* <DEDUP_REMOVED lines=358> */
.L_x_1941:
        /* <DEDUP_REMOVED lines=20> */
[----:B--2---:R4:W0:Y:S01]  /*59f0*/  I2F.S16 R22, R2 ;  /* 0x0000000200167306 */ /* 0x0048220000101400 */
[----:B------:R-:W-:Y:S05]  /*5a00*/  BRA `(.L_x_1948) ;  /* 0x0000000c00387947 */ /* 0x000fea0003800000 */
.L_x_1946:
[----:B------:R-:W2:Y:S02]  /*5a10*/  LDG.E.U8 R2, desc[UR36][R2.64] ;  /* 0x0000002402027981 */ /* 0x000ea4000c1e1100 */
[----:B--2---:R-:W-:Y:S01]  /*5a20*/  I2FP.F32.U32 R22, R2 ;  /* 0x0000000200167245 */ /* 0x004fe20000201000 */
[----:B------:R-:W-:Y:S06]  /*5a30*/  BRA `(.L_x_1948) ;  /* 0x0000000c002c7947 */ /* 0x000fec0003800000 */
.L_x_1945:
[----:B------:R-:W-:-:S13]  /*5a40*/  ISETP.NE.AND P0, PT, R4, 0x2, PT ;  /* 0x000000020400780c */ /* 0x000fda0003f05270 */
[----:B------:R-:W-:Y:S05]  /*5a50*/  @!P0 BRA `(.L_x_1949) ;  /* 0x0000000000288947 */ /* 0x000fea0003800000 */
[----:B------:R-:W-:-:S13]  /*5a60*/  ISETP.NE.AND P0, PT, R4, 0x3, PT ;  /* 0x000000030400780c */ /* 0x000fda0003f05270 */
[----:B------:R-:W-:Y:S05]  /*5a70*/  @!P0 BRA `(.L_x_1950) ;  /* 0x0000000000148947 */ /* 0x000fea0003800000 */
[----:B------:R-:W-:-:S13]  /*5a80*/  ISETP.NE.AND P0, PT, R4, 0x4, PT ;  /* 0x000000040400780c */ /* 0x000fda0003f05270 */
[----:B------:R-:W-:Y:S05]  /*5a90*/  @P0 BRA `(.L_x_1947) ;  /* 0x0000000800b80947 */ /* 0x000fea0003800000 */
[----:B------:R-:W2:Y:S02]  /*5aa0*/  LDG.E.64 R22, desc[UR36][R2.64] ;  /* 0x0000002402167981 */ /* 0x000ea4000c1e1b00 */
[----:B--2---:R2:W3:Y:S01]  /*5ab0*/  I2F.S64 R22, R22 ;  /* 0x0000001600167312 */ /* 0x0044e20000301400 */
[----:B------:R-:W-:Y:S05]  /*5ac0*/  BRA `(.L_x_1948) ;  /* 0x0000000c00087947 */ /* 0x000fea0003800000 */
.L_x_1950:
[----:B------:R-:W2:Y:S02]  /*5ad0*/  LDG.E R2, desc[UR36][R2.64] ;  /* 0x0000002402027981 */ /* 0x000ea4000c1e1900 */
[----:B--2---:R-:W-:Y:S01]  /*5ae0*/  I2FP.F32.S32 R22, R2 ;  /* 0x0000000200167245 */ /* 0x004fe20000201400 */
[----:B------:R-:W-:Y:S06]  /*5af0*/  BRA `(.L_x_1948) ;  /* 0x0000000800fc7947 */ /* 0x000fec0003800000 */
.L_x_1949:
[----:B------:R-:W2:Y:S02]  /*5b00*/  LDG.E.U16 R2, desc[UR36][R2.64] ;  /* 0x0000002402027981 */ /* 0x000ea4000c1e1500 */
[----:B--2---:R0:W1:Y:S01]  /*5b10*/  I2F.S16 R22, R2 ;  /* 0x0000000200167306 */ /* 0x0040620000101400 */
[----:B------:R-:W-:Y:S05]  /*5b20*/  BRA `(.L_x_1948) ;  /* 0x0000000800f07947 */ /* 0x000fea0003800000 */
.L_x_1944:
        /* <DEDUP_REMOVED lines=8> */
.L_x_1952:
[----:B------:R-:W2:Y:S02]  /*5bb0*/  LDG.E.U16 R2, desc[UR36][R2.64] ;  /* 0x0000002402027981 */ /* 0x000ea4000c1e1500 */
[----:B--2---:R-:W-:Y:S01]  /*5bc0*/  HADD2.F32 R22, -RZ, R2.H0_H0 ;  /* 0x20000002ff167230 */ /* 0x004fe20000004100 */
[----:B------:R-:W-:Y:S06]  /*5bd0*/  BRA `(.L_x_1948) ;  /* 0x0000000800c47947 */ /* 0x000fec0003800000 */
.L_x_1951:
        /* <DEDUP_REMOVED lines=8> */
.L_x_1954:
[----:B------:R-:W2:Y:S02]  /*5c60*/  LDG.E.U16 R2, desc[UR36][R2.64] ;  /* 0x0000002402027981 */ /* 0x000ea4000c1e1500 */
[----:B--2---:R-:W-:Y:S01]  /*5c70*/  HADD2.F32 R22, -RZ, R2.H0_H0 ;  /* 0x20000002ff167230 */ /* 0x004fe20000004100 */
[----:B------:R-:W-:Y:S06]  /*5c80*/  BRA `(.L_x_1948) ;  /* 0x0000000800987947 */ /* 0x000fec0003800000 */
.L_x_1953:
[----:B------:R-:W2:Y:S01]  /*5c90*/  LDG.E.64 R2, desc[UR36][R2.64] ;  /* 0x0000002402027981 */ /* 0x000ea2000c1e1b00 */
[----:B------:R-:W-:Y:S01]  /*5ca0*/  UMOV UR4, 0xf0000000 ;  /* 0xf000000000047882 */ /* 0x000fe20000000000 */
[----:B------:R-:W-:Y:S01]  /*5cb0*/  UMOV UR5, 0x380fffff ;  /* 0x380fffff00057882 */ /* 0x000fe20000000000 */
[----:B--2---:R-:W0:Y:S01]  /*5cc0*/  F2F.F32.F64 R22, R2 ;  /* 0x0000000200167310 */ /* 0x004e220000301000 */
[----:B------:R-:W-:-:S14]  /*5cd0*/  DSETP.GEU.AND P0, PT, |R2|, UR4, PT ;  /* 0x0000000402007e2a */ /* 0x000fdc000bf0e200 */
[----:B0-----:R-:W-:Y:S01]  /*5ce0*/  @!P0 FMUL R22, R22, 1.175494350822287508e-38 ;  /* 0x0080000016168820 */ /* 0x001fe20000400000 */
[----:B------:R-:W-:Y:S06]  /*5cf0*/  BRA `(.L_x_1948) ;  /* 0x00000008007c7947 */ /* 0x000fec0003800000 */
.L_x_1943:
        /* <DEDUP_REMOVED lines=12> */
.L_x_1957:
[----:B------:R-:W2:Y:S01]  /*5dc0*/  LDG.E.64 R2, desc[UR36][R2.64] ;  /* 0x0000002402027981 */ /* 0x000ea2000c1e1b00 */
[----:B------:R-:W-:Y:S01]  /*5dd0*/  UMOV UR4, 0xf0000000 ;  /* 0xf000000000047882 */ /* 0x000fe20000000000 */
[----:B------:R-:W-:Y:S01]  /*5de0*/  UMOV UR5, 0x380fffff ;  /* 0x380fffff00057882 */ /* 0x000fe20000000000 */
[----:B--2---:R-:W0:Y:S01]  /*5df0*/  F2F.F32.F64 R22, R2 ;  /* 0x0000000200167310 */ /* 0x004e220000301000 */
[----:B------:R-:W-:-:S14]  /*5e00*/  DSETP.GEU.AND P0, PT, |R2|, UR4, PT ;  /* 0x0000000402007e2a */ /* 0x000fdc000bf0e200 */
[----:B0-----:R-:W-:Y:S01]  /*5e10*/  @!P0 FMUL R22, R22, 1.175494350822287508e-38 ;  /* 0x0080000016168820 */ /* 0x001fe20000400000 */
[----:B------:R-:W-:Y:S06]  /*5e20*/  BRA `(.L_x_1948) ;  /* 0x0000000800307947 */ /* 0x000fec0003800000 */
.L_x_1956:
        /* <DEDUP_REMOVED lines=26> */
.L_x_1959:
        /* <DEDUP_REMOVED lines=13> */
.L_x_1958:
[----:B------:R-:W2:Y:S02]  /*60a0*/  LDG.E.U16 R2, desc[UR36][R2.64] ;  /* 0x0000002402027981 */ /* 0x000ea4000c1e1500 */
[----:B--2---:R-:W-:Y:S01]  /*60b0*/  IMAD.U32 R22, R2, 0x10000, RZ ;  /* 0x0001000002167824 */ /* 0x004fe200078e00ff */
[----:B------:R-:W-:Y:S06]  /*60c0*/  BRA `(.L_x_1948) ;  /* 0x0000000400887947 */ /* 0x000fec0003800000 */
.L_x_1955:
        /* <DEDUP_REMOVED lines=11> */
.L_x_1962:
        /* <DEDUP_REMOVED lines=20> */
.L_x_1964:
[----:B------:R-:W-:Y:S05]  /*62c0*/  BSYNC B0 ;  /* 0x0000000000007941 */ /* 0x000fea0003800000 */
.L_x_1963:
[----:B------:R-:W-:Y:S01]  /*62d0*/  IMAD.SHL.U32 R2, R2, 0x100000, RZ ;  /* 0x0010000002027824 */ /* 0x000fe200078e00ff */
[----:B------:R-:W-:-:S04]  /*62e0*/  LEA R3, R0, 0x3b800000, 0x17 ;  /* 0x3b80000000037811 */ /* 0x000fc800078eb8ff */
[----:B------:R-:W-:Y:S01]  /*62f0*/  LOP3.LUT R22, R3, R2, R22, 0xfe, !PT ;  /* 0x0000000203167212 */ /* 0x000fe200078efe16 */
[----:B------:R-:W-:Y:S06]  /*6300*/  BRA `(.L_x_1948) ;  /* 0x0000000000f87947 */ /* 0x000fec0003800000 */
.L_x_1961:
        /* <DEDUP_REMOVED lines=20> */
.L_x_1966:
[----:B------:R-:W-:Y:S05]  /*6450*/  BSYNC B0 ;  /* 0x0000000000007941 */ /* 0x000fea0003800000 */
.L_x_1965:
[----:B------:R-:W-:Y:S01]  /*6460*/  IMAD.SHL.U32 R2, R2, 0x200000, RZ ;  /* 0x0020000002027824 */ /* 0x000fe200078e00ff */
[----:B------:R-:W-:-:S04]  /*6470*/  LEA R3, R0, 0x37800000, 0x17 ;  /* 0x3780000000037811 */ /* 0x000fc800078eb8ff */
[----:B------:R-:W-:Y:S01]  /*6480*/  LOP3.LUT R22, R3, R2, R22, 0xfe, !PT ;  /* 0x0000000203167212 */ /* 0x000fe200078efe16 */
[----:B------:R-:W-:Y:S06]  /*6490*/  BRA `(.L_x_1948) ;  /* 0x0000000000947947 */ /* 0x000fec0003800000 */
.L_x_1960:
        /* <DEDUP_REMOVED lines=14> */
.L_x_1947:
        /* <DEDUP_REMOVED lines=16> */
.L_x_1969:
[----:B------:R-:W-:Y:S01]  /*6680*/  IMAD.MOV.U32 R22, RZ, RZ, RZ ;  /* 0x000000ffff167224 */ /* 0x000fe200078e00ff */
[----:B------:R-:W-:Y:S06]  /*6690*/  BRA `(.L_x_1948) ;  /* 0x0000000000147947 */ /* 0x000fec0003800000 */
.L_x_1968:
[----:B------:R-:W2:Y:S02]  /*66a0*/  LDG.E.64 R22, desc[UR36][R2.64] ;  /* 0x0000002402167981 */ /* 0x000ea4000c1e1b00 */
[----:B--2---:R0:W1:Y:S01]  /*66b0*/  I2F.U64 R22, R22 ;  /* 0x0000001600167312 */ /* 0x0040620000301000 */
[----:B------:R-:W-:Y:S05]  /*66c0*/  BRA `(.L_x_1948) ;  /* 0x0000000000087947 */ /* 0x000fea0003800000 */
.L_x_1967:
[----:B------:R-:W2:Y:S02]  /*66d0*/  LDG.E R2, desc[UR36][R2.64] ;  /* 0x0000002402027981 */ /* 0x000ea4000c1e1900 */
[----:B--2---:R-:W-:-:S07]  /*66e0*/  I2FP.F32.U32 R22, R2 ;  /* 0x0000000200167245 */ /* 0x004fce0000201000 */
.L_x_1948:
[----:B------:R-:W-:Y:S05]  /*66f0*/  BSYNC B6 ;  /* 0x0000000000067941 */ /* 0x000fea0003800000 */
.L_x_1942:
[----:B------:R-:W2:Y:S01]  /*6700*/  LDC.U8 R4, c[0x0][0x493] ;  /* 0x000124c0ff047b82 */ /* 0x000ea20000000000 */
[----:B------:R-:W-:Y:S01]  /*6710*/  ULDC.64 UR4, c[0x0][0x488] ;  /* 0x0001220000047ab9 */ /* 0x000fe20000000a00 */
[----:B------:R-:W-:Y:S01]  /*6720*/  BSSY B6, `(.L_x_1970) ;  /* 0x00000df000067945 */ /* 0x000fe20003800000 */
[----:B0---4-:R-:W-:-:S05]  /*6730*/  IADD3 R2, P0, R18, UR4, RZ ;  /* 0x0000000412027c10 */ /* 0x011fca000ff1e0ff */
        /* <DEDUP_REMOVED lines=13> */
[----:B--2---:R-:W4:Y:S01]  /*6810*/  I2F.S16 R0, R0 ;  /* 0x0000000000007306 */ /* 0x004f220000101400 */
[----:B------:R-:W-:Y:S05]  /*6820*/  BRA `(.L_x_1976) ;  /* 0x0000000c00387947 */ /* 0x000fea0003800000 */
.L_x_1974:
[----:B------:R-:W2:Y:S02]  /*6830*/  LDG.E.U8 R0, desc[UR36][R2.64] ;  /* 0x0000002402007981 */ /* 0x000ea4000c1e1100 */
[----:B--2---:R-:W-:Y:S01]  /*6840*/  I2FP.F32.U32 R0, R0 ;  /* 0x0000000000007245 */ /* 0x004fe20000201000 */
[----:B------:R-:W-:Y:S06]  /*6850*/  BRA `(.L_x_1976) ;  /* 0x0000000c002c7947 */ /* 0x000fec0003800000 */
.L_x_1973:
[----:B------:R-:W-:-:S13]  /*6860*/  ISETP.NE.AND P0, PT, R0, 0x2, PT ;  /* 0x000000020000780c */ /* 0x000fda0003f05270 */
[----:B------:R-:W-:Y:S05]  /*6870*/  @!P0 BRA `(.L_x_1977) ;  /* 0x0000000000288947 */ /* 0x000fea0003800000 */
[----:B------:R-:W-:-:S13]  /*6880*/  ISETP.NE.AND P0, PT, R0, 0x3, PT ;  /* 0x000000030000780c */ /* 0x000fda0003f05270 */
[----:B------:R-:W-:Y:S05]  /*6890*/  @!P0 BRA `(.L_x_1978) ;  /* 0x0000000000148947 */ /* 0x000fea0003800000 */
[----:B------:R-:W-:-:S13]  /*68a0*/  ISETP.NE.AND P0, PT, R0, 0x4, PT ;  /* 0x000000040000780c */ /* 0x000fda0003f05270 */
[----:B------:R-:W-:Y:S05]  /*68b0*/  @P0 BRA `(.L_x_1975) ;  /* 0x0000000800b80947 */ /* 0x000fea0003800000 */
[----:B------:R-:W2:Y:S02]  /*68c0*/  LDG.E.64 R2, desc[UR36][R2.64] ;  /* 0x0000002402027981 */ /* 0x000ea4000c1e1b00 */
[----:B--2---:R0:W2:Y:S01]  /*68d0*/  I2F.S64 R0, R2 ;  /* 0x0000000200007312 */ /* 0x0040a20000301400 */
[----:B------:R-:W-:Y:S05]  /*68e0*/  BRA `(.L_x_1976) ;  /* 0x0000000c00087947 */ /* 0x000fea0003800000 */
.L_x_1978:
[----:B------:R-:W2:Y:S02]  /*68f0*/  LDG.E R0, desc[UR36][R2.64] ;  /* 0x0000002402007981 */ /* 0x000ea4000c1e1900 */
[----:B--2---:R-:W-:Y:S01]  /*6900*/  I2FP.F32.S32 R0, R0 ;  /* 0x0000000000007245 */ /* 0x004fe20000201400 */
[----:B------:R-:W-:Y:S06]  /*6910*/  BRA `(.L_x_1976) ;  /* 0x0000000800fc7947 */ /* 0x000fec0003800000 */
.L_x_1977:
[----:B------:R-:W2:Y:S02]  /*6920*/  LDG.E.U16 R0, desc[UR36][R2.64] ;  /* 0x0000002402007981 */ /* 0x000ea4000c1e1500 */
[----:B--2---:R-:W0:Y:S01]  /*6930*/  I2F.S16 R0, R0 ;  /* 0x0000000000007306 */ /* 0x004e220000101400 */
[----:B------:R-:W-:Y:S05]  /*6940*/  BRA `(.L_x_1976) ;  /* 0x0000000800f07947 */ /* 0x000fea0003800000 */
.L_x_1972:
        /* <DEDUP_REMOVED lines=8> */
.L_x_1980:
[----:B------:R-:W2:Y:S02]  /*69d0*/  LDG.E.U16 R0, desc[UR36][R2.64] ;  /* 0x0000002402007981 */ /* 0x000ea4000c1e1500 */
[----:B--2---:R-:W-:Y:S01]  /*69e0*/  HADD2.F32 R0, -RZ, R0.H0_H0 ;  /* 0x20000000ff007230 */ /* 0x004fe20000004100 */
[----:B------:R-:W-:Y:S06]  /*69f0*/  BRA `(.L_x_1976) ;  /* 0x0000000800c47947 */ /* 0x000fec0003800000 */
.L_x_1979:
        /* <DEDUP_REMOVED lines=8> */
.L_x_1982:
[----:B------:R-:W2:Y:S02]  /*6a80*/  LDG.E.U16 R0, desc[UR36][R2.64] ;  /* 0x0000002402007981 */ /* 0x000ea4000c1e1500 */
[----:B--2---:R-:W-:Y:S01]  /*6a90*/  HADD2.F32 R0, -RZ, R0.H0_H0 ;  /* 0x20000000ff007230 */ /* 0x004fe20000004100 */
[----:B------:R-:W-:Y:S06]  /*6aa0*/  BRA `(.L_x_1976) ;  /* 0x0000000800987947 */ /* 0x000fec0003800000 */
.L_x_1981:
[----:B------:R-:W2:Y:S01]  /*6ab0*/  LDG.E.64 R2, desc[UR36][R2.64] ;  /* 0x0000002402027981 */ /* 0x000ea2000c1e1b00 */
[----:B------:R-:W-:Y:S01]  /*6ac0*/  UMOV UR4, 0xf0000000 ;  /* 0xf000000000047882 */ /* 0x000fe20000000000 */
[----:B------:R-:W-:Y:S01]  /*6ad0*/  UMOV UR5, 0x380fffff ;  /* 0x380fffff00057882 */ /* 0x000fe20000000000 */
[----:B--2---:R-:W0:Y:S01]  /*6ae0*/  F2F.F32.F64 R0, R2 ;  /* 0x0000000200007310 */ /* 0x004e220000301000 */
[----:B------:R-:W-:-:S14]  /*6af0*/  DSETP.GEU.AND P0, PT, |R2|, UR4, PT ;  /* 0x0000000402007e2a */ /* 0x000fdc000bf0e200 */
[----:B0-----:R-:W-:Y:S01]  /*6b00*/  @!P0 FMUL R0, R0, 1.175494350822287508e-38 ;  /* 0x0080000000008820 */ /* 0x001fe20000400000 */
[----:B------:R-:W-:Y:S06]  /*6b10*/  BRA `(.L_x_1976) ;  /* 0x00000008007c7947 */ /* 0x000fec0003800000 */
.L_x_1971:
        /* <DEDUP_REMOVED lines=12> */
.L_x_1985:
[----:B------:R-:W2:Y:S01]  /*6be0*/  LDG.E.64 R2, desc[UR36][R2.64] ;  /* 0x0000002402027981 */ /* 0x000ea2000c1e1b00 */
[----:B------:R-:W-:Y:S01]  /*6bf0*/  UMOV UR4, 0xf0000000 ;  /* 0xf000000000047882 */ /* 0x000fe20000000000 */
[----:B------:R-:W-:Y:S01]  /*6c00*/  UMOV UR5, 0x380fffff ;  /* 0x380fffff00057882 */ /* 0x000fe20000000000 */
[----:B--2---:R-:W0:Y:S01]  /*6c10*/  F2F.F32.F64 R0, R2 ;  /* 0x0000000200007310 */ /* 0x004e220000301000 */
[----:B------:R-:W-:-:S14]  /*6c20*/  DSETP.GEU.AND P0, PT, |R2|, UR4, PT ;  /* 0x0000000402007e2a */ /* 0x000fdc000bf0e200 */
[----:B0-----:R-:W-:Y:S01]  /*6c30*/  @!P0 FMUL R0, R0, 1.175494350822287508e-38 ;  /* 0x0080000000008820 */ /* 0x001fe20000400000 */
[----:B------:R-:W-:Y:S06]  /*6c40*/  BRA `(.L_x_1976) ;  /* 0x0000000800307947 */ /* 0x000fec0003800000 */
.L_x_1984:
        /* <DEDUP_REMOVED lines=26> */
.L_x_1987:
        /* <DEDUP_REMOVED lines=13> */
.L_x_1986:
[----:B------:R-:W2:Y:S02]  /*6ec0*/  LDG.E.U16 R0, desc[UR36][R2.64] ;  /* 0x0000002402007981 */ /* 0x000ea4000c1e1500 */
[----:B--2---:R-:W-:Y:S01]  /*6ed0*/  IMAD.U32 R0, R0, 0x10000, RZ ;  /* 0x0001000000007824 */ /* 0x004fe200078e00ff */
[----:B------:R-:W-:Y:S06]  /*6ee0*/  BRA `(.L_x_1976) ;  /* 0x0000000400887947 */ /* 0x000fec0003800000 */
.L_x_1983:
        /* <DEDUP_REMOVED lines=11> */
.L_x_1990:
        /* <DEDUP_REMOVED lines=20> */
.L_x_1992:
[----:B------:R-:W-:Y:S05]  /*70e0*/  BSYNC B0 ;  /* 0x0000000000007941 */ /* 0x000fea0003800000 */
.L_x_1991:
[----:B------:R-:W-:Y:S01]  /*70f0*/  LEA R3, R0, 0x3b800000, 0x17 ;  /* 0x3b80000000037811 */ /* 0x000fe200078eb8ff */
[----:B------:R-:W-:-:S05]  /*7100*/  IMAD.SHL.U32 R0, R2, 0x100000, RZ ;  /* 0x0010000002007824 */ /* 0x000fca00078e00ff */
[----:B------:R-:W-:Y:S01]  /*7110*/  LOP3.LUT R0, R3, R0, R4, 0xfe, !PT ;  /* 0x0000000003007212 */ /* 0x000fe200078efe04 */
[----:B------:R-:W-:Y:S06]  /*7120*/  BRA `(.L_x_1976) ;  /* 0x0000000000f87947 */ /* 0x000fec0003800000 */
.L_x_1989:
        /* <DEDUP_REMOVED lines=20> */
.L_x_1994:
[----:B------:R-:W-:Y:S05]  /*7270*/  BSYNC B0 ;  /* 0x0000000000007941 */ /* 0x000fea0003800000 */
.L_x_1993:
[----:B------:R-:W-:Y:S01]  /*7280*/  LEA R3, R0, 0x37800000, 0x17 ;  /* 0x3780000000037811 */ /* 0x000fe200078eb8ff */
[----:B------:R-:W-:-:S05]  /*7290*/  IMAD.SHL.U32 R0, R2, 0x200000, RZ ;  /* 0x0020000002007824 */ /* 0x000fca00078e00ff */
[----:B------:R-:W-:Y:S01]  /*72a0*/  LOP3.LUT R0, R3, R0, R4, 0xfe, !PT ;  /* 0x0000000003007212 */ /* 0x000fe200078efe04 */
[----:B------:R-:W-:Y:S06]  /*72b0*/  BRA `(.L_x_1976) ;  /* 0x0000000000947947 */ /* 0x000fec0003800000 */
.L_x_1988:
        /* <DEDUP_REMOVED lines=14> */
.L_x_1975:
        /* <DEDUP_REMOVED lines=15> */
[----:B01-3-5:R-:W-:Y:S05]  /*7490*/  CALL.ABS.NOINC R2 ;  /* 0x0000000002007343 */ /* 0x02bfea0003c00000 */
.L_x_1997:
[----:B------:R-:W-:Y:S01]  /*74a0*/  IMAD.MOV.U32 R0, RZ, RZ, RZ ;  /* 0x000000ffff007224 */ /* 0x000fe200078e00ff */
[----:B------:R-:W-:Y:S06]  /*74b0*/  BRA `(.L_x_1976) ;  /* 0x0000000000147947 */ /* 0x000fec0003800000 */
.L_x_1996:
[----:B------:R-:W2:Y:S02]  /*74c0*/  LDG.E.64 R2, desc[UR36][R2.64] ;  /* 0x0000002402027981 */ /* 0x000ea4000c1e1b00 */
[----:B--2---:R0:W2:Y:S01]  /*74d0*/  I2F.U64 R0, R2 ;  /* 0x0000000200007312 */ /* 0x0040a20000301000 */
[----:B------:R-:W-:Y:S05]  /*74e0*/  BRA `(.L_x_1976) ;  /* 0x0000000000087947 */ /* 0x000fea0003800000 */
.L_x_1995:
[----:B------:R-:W2:Y:S02]  /*74f0*/  LDG.E R0, desc[UR36][R2.64] ;  /* 0x0000002402007981 */ /* 0x000ea4000c1e1900 */
[----:B--2---:R-:W-:-:S07]  /*7500*/  I2FP.F32.U32 R0, R0 ;  /* 0x0000000000007245 */ /* 0x004fce0000201000 */
.L_x_1976:
[----:B------:R-:W-:Y:S05]  /*7510*/  BSYNC B6 ;  /* 0x0000000000067941 */ /* 0x000fea0003800000 */
.L_x_1970:
[C---:B01-3-5:R-:W-:Y:S01]  /*7520*/  FMUL.FTZ R2, |R22|.reuse, -1.4426950216293334961 ;  /* 0xbfb8aa3b16027820 */ /* 0x06bfe20000410200 */
[----:B------:R-:W0:Y:S01]  /*7530*/  LDC.U8 R6, c[0x0][0x491] ;  /* 0x00012440ff067b82 */ /* 0x000e220000000000 */
[----:B------:R-:W-:Y:S01]  /*7540*/  IMAD.MOV.U32 R3, RZ, RZ, 0x3f800000 ;  /* 0x3f800000ff037424 */ /* 0x000fe200078e00ff */
[C---:B------:R-:W-:Y:S02]  /*7550*/  FSETP.GEU.FTZ.AND P0, PT, R22.reuse, RZ, PT ;  /* 0x000000ff1600720b */ /* 0x040fe40003f1e000 */
[----:B------:R-:W-:Y:S01]  /*7560*/  FSET.BF.LT.FTZ.AND R22, R22, RZ, PT ;  /* 0x000000ff1616720a */ /* 0x000fe20003811000 */
[----:B------:R-:W1:Y:S01]  /*7570*/  MUFU.EX2 R2, R2 ;  /* 0x0000000200027308 */ /* 0x000e620000000800 */
[----:B------:R-:W-:Y:S01]  /*7580*/  FSEL R3, R3, -1, !P0 ;  /* 0xbf80000003037808 */ /* 0x000fe20004000000 */
[----:B-1----:R-:W-:Y:S01]  /*7590*/  FADD.FTZ R4, R2, 1 ;  /* 0x3f80000002047421 */ /* 0x002fe20000010000 */
[----:B0-----:R-:W-:-:S05]  /*75a0*/  PRMT R7, R6, 0x9910, RZ ;  /* 0x0000991006077816 */ /* 0x001fca00000000ff */
[----:B------:R-:W0:Y:S01]  /*75b0*/  MUFU.RCP R5, R4 ;  /* 0x0000000400057308 */ /* 0x000e220000001000 */
[----:B------:R-:W-:Y:S01]  /*75c0*/  ISETP.GT.AND P0, PT, R7, 0x9, PT ;  /* 0x000000090700780c */ /* 0x000fe20003f04270 */
[----:B0-----:R-:W-:-:S04]  /*75d0*/  FMUL.FTZ R5, R2, R5 ;  /* 0x0000000502057220 */ /* 0x001fc80000410000 */
[----:B------:R-:W-:-:S04]  /*75e0*/  FFMA.FTZ R3, -R3, R5, R22 ;  /* 0x0000000503037223 */ /* 0x000fc80000010116 */
[----:B--2-4-:R-:W-:-:S04]  /*75f0*/  FMUL.FTZ R2, R3, R0 ;  /* 0x0000000003027220 */ /* 0x014fc80000410000 */
        /* <DEDUP_REMOVED lines=12> */
.L_x_2001:
[----:B------:R-:W0:Y:S02]  /*76c0*/  F2I.S64.TRUNC R2, R2 ;  /* 0x0000000200027311 */ /* 0x000e24000020d900 */
[----:B0-----:R-:W-:-:S05]  /*76d0*/  IMAD.MOV.U32 R5, RZ, RZ, R2 ;  /* 0x000000ffff057224 */ /* 0x001fca00078e0002 */
[----:B------:R0:W-:Y:S01]  /*76e0*/  STG.E.U8 desc[UR36][R16.64], R5 ;  /* 0x0000000510007986 */ /* 0x0001e2000c101124 */
[----:B------:R-:W-:Y:S05]  /*76f0*/  BRA `(.L_x_2003) ;  /* 0x0000000c00407947 */ /* 0x000fea0003800000 */
.L_x_2000:
        /* <DEDUP_REMOVED lines=9> */
.L_x_2005:
[----:B------:R-:W0:Y:S02]  /*7790*/  F2I.FTZ.TRUNC.NTZ R3, R2 ;  /* 0x0000000200037305 */ /* 0x000e24000021f100 */
[----:B0-----:R0:W-:Y:S01]  /*77a0*/  STG.E desc[UR36][R16.64], R3 ;  /* 0x0000000310007986 */ /* 0x0011e2000c101924 */
[----:B------:R-:W-:Y:S05]  /*77b0*/  BRA `(.L_x_2003) ;  /* 0x0000000c00107947 */ /* 0x000fea0003800000 */
.L_x_2004:
[----:B------:R-:W0:Y:S02]  /*77c0*/  F2I.FTZ.TRUNC.NTZ R3, R2 ;  /* 0x0000000200037305 */ /* 0x000e24000021f100 */
[----:B0-----:R0:W-:Y:S01]  /*77d0*/  STG.E.U16 desc[UR36][R16.64], R3 ;  /* 0x0000000310007986 */ /* 0x0011e2000c101524 */
[----:B------:R-:W-:Y:S05]  /*77e0*/  BRA `(.L_x_2003) ;  /* 0x0000000c00047947 */ /* 0x000fea0003800000 */
.L_x_1999:
        /* <DEDUP_REMOVED lines=8> */
.L_x_2007:
[----:B------:R-:W-:-:S05]  /*7870*/  F2FP.F16.F32.PACK_AB R2, RZ, R2 ;  /* 0x00000002ff02723e */ /* 0x000fca00000000ff */
[----:B------:R0:W-:Y:S01]  /*7880*/  STG.E.U16 desc[UR36][R16.64], R2 ;  /* 0x0000000210007986 */ /* 0x0001e2000c101524 */
[----:B------:R-:W-:Y:S05]  /*7890*/  BRA `(.L_x_2003) ;  /* 0x0000000800d87947 */ /* 0x000fea0003800000 */
.L_x_2006:
        /* <DEDUP_REMOVED lines=9> */
.L_x_2009:
[----:B------:R-:W-:-:S04]  /*7930*/  F2FP.F16.F32.PACK_AB R3, RZ, R2 ;  /* 0x00000002ff03723e */ /* 0x000fc800000000ff */
[----:B------:R-:W-:-:S05]  /*7940*/  PRMT R3, R3, 0x5410, RZ ;  /* 0x0000541003037816 */ /* 0x000fca00000000ff */
[----:B------:R0:W-:Y:S01]  /*7950*/  STG.E desc[UR36][R16.64], R3 ;  /* 0x0000000310007986 */ /* 0x0001e2000c101924 */
[----:B------:R-:W-:Y:S05]  /*7960*/  BRA `(.L_x_2003) ;  /* 0x0000000800a47947 */ /* 0x000fea0003800000 */
.L_x_2008:
[----:B------:R-:W-:-:S06]  /*7970*/  FMUL.FTZ R2, R2, 1 ;  /* 0x3f80000002027820 */ /* 0x000fcc0000410000 */
[----:B------:R-:W0:Y:S02]  /*7980*/  F2F.F64.F32 R2, R2 ;  /* 0x0000000200027310 */ /* 0x000e240000201800 */
[----:B0-----:R0:W-:Y:S01]  /*7990*/  STG.E.64 desc[UR36][R16.64], R2 ;  /* 0x0000000210007986 */ /* 0x0011e2000c101b24 */
[----:B------:R-:W-:Y:S05]  /*79a0*/  BRA `(.L_x_2003) ;  /* 0x0000000800947947 */ /* 0x000fea0003800000 */
.L_x_1998:
        /* <DEDUP_REMOVED lines=12> */
.L_x_2012:
[----:B------:R-:W-:Y:S01]  /*7a70*/  FMUL.FTZ R4, R2, 1 ;  /* 0x3f80000002047820 */ /* 0x000fe20000410000 */
[----:B------:R-:W-:-:S05]  /*7a80*/  CS2R R6, SRZ ;  /* 0x0000000000067805 */ /* 0x000fca000001ff00 */
[----:B------:R-:W0:Y:S02]  /*7a90*/  F2F.F64.F32 R4, R4 ;  /* 0x0000000400047310 */ /* 0x000e240000201800 */
[----:B0-----:R0:W-:Y:S01]  /*7aa0*/  STG.E.128 desc[UR36][R16.64], R4 ;  /* 0x0000000410007986 */ /* 0x0011e2000c101d24 */
[----:B------:R-:W-:Y:S05]  /*7ab0*/  BRA `(.L_x_2003) ;  /* 0x0000000800507947 */ /* 0x000fea0003800000 */
.L_x_2011:
        /* <DEDUP_REMOVED lines=20> */
.L_x_2016:
[----:B------:R-:W-:Y:S05]  /*7c00*/  BSYNC B0 ;  /* 0x0000000000007941 */ /* 0x000fea0003800000 */
.L_x_2015:
[----:B------:R-:W-:-:S05]  /*7c10*/  LOP3.LUT R5, R0, R5, RZ, 0xfc, !PT ;  /* 0x0000000500057212 */ /* 0x000fca00078efcff */
[----:B------:R0:W-:Y:S01]  /*7c20*/  STG.E.U8 desc[UR36][R16.64], R5 ;  /* 0x0000000510007986 */ /* 0x0001e2000c101124 */
[----:B------:R-:W-:Y:S05]  /*7c30*/  BRA `(.L_x_2003) ;  /* 0x0000000400f07947 */ /* 0x000fea0003800000 */
.L_x_2014:
        /* <DEDUP_REMOVED lines=12> */
.L_x_2018:
[----:B------:R-:W-:Y:S01]  /*7d00*/  IMAD.MOV.U32 R0, RZ, RZ, 0x7f ;  /* 0x0000007fff007424 */ /* 0x000fe200078e00ff */
[----:B------:R-:W-:-:S04]  /*7d10*/  ISETP.GT.U32.AND P0, PT, R4, 0x7f800000, PT ;  /* 0x7f8000000400780c */ /* 0x000fc80003f04070 */
[----:B------:R-:W-:-:S09]  /*7d20*/  SEL R0, R0, 0x7c, P0 ;  /* 0x0000007c00007807 */ /* 0x000fd20000000000 */
.L_x_2019:
[----:B------:R-:W-:Y:S05]  /*7d30*/  BSYNC B0 ;  /* 0x0000000000007941 */ /* 0x000fea0003800000 */
.L_x_2017:
[----:B------:R-:W-:-:S04]  /*7d40*/  LOP3.LUT R2, R2, 0x80000000, RZ, 0xc0, !PT ;  /* 0x8000000002027812 */ /* 0x000fc800078ec0ff */
[----:B------:R-:W-:-:S04]  /*7d50*/  SHF.R.U32.HI R3, RZ, 0x18, R2 ;  /* 0x00000018ff037819 */ /* 0x000fc80000011602 */
[----:B------:R-:W-:-:S05]  /*7d60*/  LOP3.LUT R3, R0, R3, RZ, 0xfc, !PT ;  /* 0x0000000300037212 */ /* 0x000fca00078efcff */
[----:B------:R0:W-:Y:S01]  /*7d70*/  STG.E.U8 desc[UR36][R16.64], R3 ;  /* 0x0000000310007986 */ /* 0x0001e2000c101124 */
[----:B------:R-:W-:Y:S05]  /*7d80*/  BRA `(.L_x_2003) ;  /* 0x00000004009c7947 */ /* 0x000fea0003800000 */
.L_x_2013:
[----:B------:R-:W-:-:S05]  /*7d90*/  F2FP.BF16.F32.PACK_AB R2, RZ, R2 ;  /* 0x00000002ff02723e */ /* 0x000fca00000010ff */
[----:B------:R0:W-:Y:S01]  /*7da0*/  STG.E.U16 desc[UR36][R16.64], R2 ;  /* 0x0000000210007986 */ /* 0x0001e2000c101524 */
[----:B------:R-:W-:Y:S05]  /*7db0*/  BRA `(.L_x_2003) ;  /* 0x0000000400907947 */ /* 0x000fea0003800000 */
.L_x_2010:
        /* <DEDUP_REMOVED lines=11> */
.L_x_2022:
        /* <DEDUP_REMOVED lines=16> */
.L_x_2025:
[----:B------:R-:W-:-:S04]  /*7f70*/  LOP3.LUT R2, R2, 0x80000000, RZ, 0xc0, !PT ;  /* 0x8000000002027812 */ /* 0x000fc800078ec0ff */
[----:B------:R-:W-:-:S04]  /*7f80*/  SHF.R.U32.HI R3, RZ, 0x18, R2 ;  /* 0x00000018ff037819 */ /* 0x000fc80000011602 */
[----:B------:R-:W-:-:S04]  /*7f90*/  LOP3.LUT R0, R0, R3, RZ, 0xfc, !PT ;  /* 0x0000000300007212 */ /* 0x000fc800078efcff */
[----:B------:R-:W-:-:S07]  /*7fa0*/  PRMT R8, R0, 0x7610, R8 ;  /* 0x0000761000087816 */ /* 0x000fce0000000008 */
.L_x_2024:
[----:B------:R-:W-:Y:S05]  /*7fb0*/  BSYNC B0 ;  /* 0x0000000000007941 */ /* 0x000fea0003800000 */
.L_x_2023:
[----:B------:R3:W-:Y:S01]  /*7fc0*/  STG.E.U8 desc[UR36][R16.64], R8 ;  /* 0x0000000810007986 */ /* 0x0007e2000c101124 */
[----:B------:R-:W-:Y:S05]  /*7fd0*/  BRA `(.L_x_2003) ;  /* 0x0000000400087947 */ /* 0x000fea0003800000 */
.L_x_2021:
        /* <DEDUP_REMOVED lines=16> */
.L_x_2028:
[----:B------:R-:W-:-:S04]  /*80e0*/  LOP3.LUT R2, R2, 0x80000000, RZ, 0xc0, !PT ;  /* 0x8000000002027812 */ /* 0x000fc800078ec0ff */
[----:B------:R-:W-:-:S04]  /*80f0*/  SHF.R.U32.HI R3, RZ, 0x18, R2 ;  /* 0x00000018ff037819 */ /* 0x000fc80000011602 */
[----:B------:R-:W-:-:S04]  /*8100*/  LOP3.LUT R0, R0, R3, RZ, 0xfc, !PT ;  /* 0x0000000300007212 */ /* 0x000fc800078efcff */
[----:B------:R-:W-:-:S07]  /*8110*/  PRMT R8, R0, 0x7610, R8 ;  /* 0x0000761000087816 */ /* 0x000fce0000000008 */
.L_x_2027:
[----:B------:R-:W-:Y:S05]  /*8120*/  BSYNC B0 ;  /* 0x0000000000007941 */ /* 0x000fea0003800000 */
.L_x_2026:
[----:B------:R0:W-:Y:S01]  /*8130*/  STG.E.U8 desc[UR36][R16.64], R8 ;  /* 0x0000000810007986 */ /* 0x0001e2000c101124 */
[----:B------:R-:W-:Y:S05]  /*8140*/  BRA `(.L_x_2003) ;  /* 0x0000000000ac7947 */ /* 0x000fea0003800000 */
.L_x_2020:
        /* <DEDUP_REMOVED lines=21> */
.L_x_2002:
        /* <DEDUP_REMOVED lines=16> */
.L_x_2031:
[----:B------:R-:W-:Y:S05]  /*83a0*/  BRA `(.L_x_2003) ;  /* 0x0000000000147947 */ /* 0x000fea0003800000 */
.L_x_2030:
[----:B------:R-:W0:Y:S02]  /*83b0*/  F2I.U64.TRUNC R2, R2 ;  /* 0x0000000200027311 */ /* 0x000e24000020d800 */
[----:B0-----:R2:W-:Y:S01]  /*83c0*/  STG.E.64 desc[UR36][R16.64], R2 ;  /* 0x0000000210007986 */ /* 0x0015e2000c101b24 */
[----:B------:R-:W-:Y:S05]  /*83d0*/  BRA `(.L_x_2003) ;  /* 0x0000000000087947 */ /* 0x000fea0003800000 */
.L_x_2029:
[----:B------:R-:W0:Y:S02]  /*83e0*/  F2I.FTZ.U32.TRUNC.NTZ R3, R2 ;  /* 0x0000000200037305 */ /* 0x000e24000021f000 */
[----:B0-----:R0:W-:Y:S02]  /*83f0*/  STG.E desc[UR36][R16.64], R3 ;  /* 0x0000000310007986 */ /* 0x0011e4000c101924 */
.L_x_2003:
[----:B------:R-:W-:-:S07]  /*8400*/  VIADD R19, R19, 0x80 ;  /* 0x0000008013137836 */ /* 0x000fce0000000000 */
.L_x_1940:
[----:B------:R-:W-:Y:S05]  /*8410*/  BSYNC B7 ;  /* 0x0000000000077941 */ /* 0x000fea0003800000 */
.L_x_1939:
        /* <DEDUP_REMOVED lines=358> */
.L_x_2034:
        /* <DEDUP_REMOVED lines=22> */
.L_x_2039:
[----:B------:R-:W2:Y:S02]  /*9be0*/  LDG.E.U8 R2, desc[UR36][R2.64] ;  /* 0x0000002402027981 */ /* 0x000ea4000c1e1100 */
[----:B--2---:R-:W-:Y:S01]  /*9bf0*/  I2FP.F32.U32 R22, R2 ;  /* 0x0000000200167245 */ /* 0x004fe20000201000 */
[----:B------:R-:W-:Y:S06]  /*9c00*/  BRA `(.L_x_2041) ;  /* 0x0000000c002c7947 */ /* 0x000fec0003800000 */
.L_x_2038:
        /* <DEDUP_REMOVED lines=9> */
.L_x_2043:
[----:B------:R-:W2:Y:S02]  /*9ca0*/  LDG.E R2, desc[UR36][R2.64] ;  /* 0x0000002402027981 */ /* 0x000ea4000c1e1900 */
[----:B--2---:R-:W-:Y:S01]  /*9cb0*/  I2FP.F32.S32 R22, R2 ;  /* 0x0000000200167245 */ /* 0x004fe20000201400 */
[----:B------:R-:W-:Y:S06]  /*9cc0*/  BRA `(.L_x_2041) ;  /* 0x0000000800fc7947 */ /* 0x000fec0003800000 */
.L_x_2042:
[----:B------:R-:W2:Y:S02]  /*9cd0*/  LDG.E.U16 R2, desc[UR36][R2.64] ;  /* 0x0000002402027981 */ /* 0x000ea4000c1e1500 */
[----:B--2---:R2:W3:Y:S01]  /*9ce0*/  I2F.S16 R22, R2 ;  /* 0x0000000200167306 */ /* 0x0044e20000101400 */
[----:B------:R-:W-:Y:S05]  /*9cf0*/  BRA `(.L_x_2041) ;  /* 0x0000000800f07947 */ /* 0x000fea0003800000 */
.L_x_2037:
        /* <DEDUP_REMOVED lines=8> */
.L_x_2045:
[----:B------:R-:W2:Y:S02]  /*9d80*/  LDG.E.U16 R2, desc[UR36][R2.64] ;  /* 0x0000002402027981 */ /* 0x000ea4000c1e1500 */
[----:B--2---:R-:W-:Y:S01]  /*9d90*/  HADD2.F32 R22, -RZ, R2.H0_H0 ;  /* 0x20000002ff167230 */ /* 0x004fe20000004100 */
[----:B------:R-:W-:Y:S06]  /*9da0*/  BRA `(.L_x_2041) ;  /* 0x0000000800c47947 */ /* 0x000fec0003800000 */
.L_x_2044:
        /* <DEDUP_REMOVED lines=8> */
.L_x_2047:
[----:B------:R-:W2:Y:S02]  /*9e30*/  LDG.E.U16 R2, desc[UR36][R2.64] ;  /* 0x0000002402027981 */ /* 0x000ea4000c1e1500 */
[----:B--2---:R-:W-:Y:S01]  /*9e40*/  HADD2.F32 R22, -RZ, R2.H0_H0 ;  /* 0x20000002ff167230 */ /* 0x004fe20000004100 */
[----:B------:R-:W-:Y:S06]  /*9e50*/  BRA `(.L_x_2041) ;  /* 0x0000000800987947 */ /* 0x000fec0003800000 */
.L_x_2046:
[----:B------:R-:W2:Y:S01]  /*9e60*/  LDG.E.64 R2, desc[UR36][R2.64] ;  /* 0x0000002402027981 */ /* 0x000ea2000c1e1b00 */
[----:B------:R-:W-:Y:S01]  /*9e70*/  UMOV UR4, 0xf0000000 ;  /* 0xf000000000047882 */ /* 0x000fe20000000000 */
[----:B------:R-:W-:Y:S01]  /*9e80*/  UMOV UR5, 0x380fffff ;  /* 0x380fffff00057882 */ /* 0x000fe20000000000 */
[----:B--2---:R-:W0:Y:S01]  /*9e90*/  F2F.F32.F64 R22, R2 ;  /* 0x0000000200167310 */ /* 0x004e220000301000 */
[----:B------:R-:W-:-:S14]  /*9ea0*/  DSETP.GEU.AND P0, PT, |R2|, UR4, PT ;  /* 0x0000000402007e2a */ /* 0x000fdc000bf0e200 */
[----:B0-----:R-:W-:Y:S01]  /*9eb0*/  @!P0 FMUL R22, R22, 1.175494350822287508e-38 ;  /* 0x0080000016168820 */ /* 0x001fe20000400000 */
[----:B------:R-:W-:Y:S06]  /*9ec0*/  BRA `(.L_x_2041) ;  /* 0x00000008007c7947 */ /* 0x000fec0003800000 */
.L_x_2036:
        /* <DEDUP_REMOVED lines=12> */
.L_x_2050:
[----:B------:R-:W2:Y:S01]  /*9f90*/  LDG.E.64 R2, desc[UR36][R2.64] ;  /* 0x0000002402027981 */ /* 0x000ea2000c1e1b00 */
[----:B------:R-:W-:Y:S01]  /*9fa0*/  UMOV UR4, 0xf0000000 ;  /* 0xf000000000047882 */ /* 0x000fe20000000000 */
[----:B------:R-:W-:Y:S01]  /*9fb0*/  UMOV UR5, 0x380fffff ;  /* 0x380fffff00057882 */ /* 0x000fe20000000000 */
[----:B--2---:R-:W0:Y:S01]  /*9fc0*/  F2F.F32.F64 R22, R2 ;  /* 0x0000000200167310 */ /* 0x004e220000301000 */
[----:B------:R-:W-:-:S14]  /*9fd0*/  DSETP.GEU.AND P0, PT, |R2|, UR4, PT ;  /* 0x0000000402007e2a */ /* 0x000fdc000bf0e200 */
[----:B0-----:R-:W-:Y:S01]  /*9fe0*/  @!P0 FMUL R22, R22, 1.175494350822287508e-38 ;  /* 0x0080000016168820 */ /* 0x001fe20000400000 */
[----:B------:R-:W-:Y:S06]  /*9ff0*/  BRA `(.L_x_2041) ;  /* 0x0000000800307947 */ /* 0x000fec0003800000 */
.L_x_2049:
        /* <DEDUP_REMOVED lines=26> */
.L_x_2052:
        /* <DEDUP_REMOVED lines=13> */
.L_x_2051:
[----:B------:R-:W2:Y:S02]  /*a270*/  LDG.E.U16 R2, desc[UR36][R2.64] ;  /* 0x0000002402027981 */ /* 0x000ea4000c1e1500 */
[----:B--2---:R-:W-:Y:S01]  /*a280*/  IMAD.U32 R22, R2, 0x10000, RZ ;  /* 0x0001000002167824 */ /* 0x004fe200078e00ff */
[----:B------:R-:W-:Y:S06]  /*a290*/  BRA `(.L_x_2041) ;  /* 0x0000000400887947 */ /* 0x000fec0003800000 */
.L_x_2048:
        /* <DEDUP_REMOVED lines=11> */
.L_x_2055:
        /* <DEDUP_REMOVED lines=20> */
.L_x_2057:
[----:B------:R-:W-:Y:S05]  /*a490*/  BSYNC B0 ;  /* 0x0000000000007941 */ /* 0x000fea0003800000 */
.L_x_2056:
[----:B------:R-:W-:Y:S01]  /*a4a0*/  IMAD.SHL.U32 R2, R2, 0x100000, RZ ;  /* 0x0010000002027824 */ /* 0x000fe200078e00ff */
[----:B------:R-:W-:-:S04]  /*a4b0*/  LEA R3, R0, 0x3b800000, 0x17 ;  /* 0x3b80000000037811 */ /* 0x000fc800078eb8ff */
[----:B------:R-:W-:Y:S01]  /*a4c0*/  LOP3.LUT R22, R3, R2, R22, 0xfe, !PT ;  /* 0x0000000203167212 */ /* 0x000fe200078efe16 */
[----:B------:R-:W-:Y:S06]  /*a4d0*/  BRA `(.L_x_2041) ;  /* 0x0000000000f87947 */ /* 0x000fec0003800000 */
.L_x_2054:
        /* <DEDUP_REMOVED lines=20> */
.L_x_2059:
[----:B------:R-:W-:Y:S05]  /*a620*/  BSYNC B0 ;  /* 0x0000000000007941 */ /* 0x000fea0003800000 */
.L_x_2058:
[----:B------:R-:W-:Y:S01]  /*a630*/  IMAD.SHL.U32 R2, R2, 0x200000, RZ ;  /* 0x0020000002027824 */ /* 0x000fe200078e00ff */
[----:B------:R-:W-:-:S04]  /*a640*/  LEA R3, R0, 0x37800000, 0x17 ;  /* 0x3780000000037811 */ /* 0x000fc800078eb8ff */
[----:B------:R-:W-:Y:S01]  /*a650*/  LOP3.LUT R22, R3, R2, R22, 0xfe, !PT ;  /* 0x0000000203167212 */ /* 0x000fe200078efe16 */
[----:B------:R-:W-:Y:S06]  /*a660*/  BRA `(.L_x_2041) ;  /* 0x0000000000947947 */ /* 0x000fec0003800000 */
.L_x_2053:
        /* <DEDUP_REMOVED lines=14> */
.L_x_2040:
        /* <DEDUP_REMOVED lines=16> */
.L_x_2062:
[----:B------:R-:W-:Y:S01]  /*a850*/  IMAD.MOV.U32 R22, RZ, RZ, RZ ;  /* 0x000000ffff167224 */ /* 0x000fe200078e00ff */
[----:B------:R-:W-:Y:S06]  /*a860*/  BRA `(.L_x_2041) ;  /* 0x0000000000147947 */ /* 0x000fec0003800000 */
.L_x_2061:
[----:B------:R-:W2:Y:S02]  /*a870*/  LDG.E.64 R22, desc[UR36][R2.64] ;  /* 0x0000002402167981 */ /* 0x000ea4000c1e1b00 */
[----:B--2---:R0:W1:Y:S01]  /*a880*/  I2F.U64 R22, R22 ;  /* 0x0000001600167312 */ /* 0x0040620000301000 */
[----:B------:R-:W-:Y:S05]  /*a890*/  BRA `(.L_x_2041) ;  /* 0x0000000000087947 */ /* 0x000fea0003800000 */
.L_x_2060:
[----:B------:R-:W2:Y:S02]  /*a8a0*/  LDG.E R2, desc[UR36][R2.64] ;  /* 0x0000002402027981 */ /* 0x000ea4000c1e1900 */
[----:B--2---:R-:W-:-:S07]  /*a8b0*/  I2FP.F32.U32 R22, R2 ;  /* 0x0000000200167245 */ /* 0x004fce0000201000 */
.L_x_2041:
[----:B------:R-:W-:Y:S05]  /*a8c0*/  BSYNC B6 ;  /* 0x0000000000067941 */ /* 0x000fea0003800000 */
.L_x_2035:
[----:B------:R-:W4:Y:S01]  /*a8d0*/  LDC.U8 R4, c[0x0][0x493] ;  /* 0x000124c0ff047b82 */ /* 0x000f220000000000 */
[----:B------:R-:W-:Y:S01]  /*a8e0*/  ULDC.64 UR4, c[0x0][0x488] ;  /* 0x0001220000047ab9 */ /* 0x000fe20000000a00 */
[----:B------:R-:W-:Y:S01]  /*a8f0*/  BSSY B6, `(.L_x_2063) ;  /* 0x00000df000067945 */ /* 0x000fe20003800000 */
[----:B0-2---:R-:W-:-:S05]  /*a900*/  IADD3 R2, P0, R18, UR4, RZ ;  /* 0x0000000412027c10 */ /* 0x005fca000ff1e0ff */
[----:B------:R-:W-:Y:S01]  /*a910*/  IMAD.X R3, RZ, RZ, UR5, P0 ;  /* 0x00000005ff037e24 */ /* 0x000fe200080e06ff */
[----:B----4-:R-:W-:-:S04]  /*a920*/  PRMT R0, R4, 0x9910, RZ ;  /* 0x0000991004007816 */ /* 0x010fc800000000ff */
        /* <DEDUP_REMOVED lines=13> */
.L_x_2067:
[----:B------:R-:W2:Y:S02]  /*aa00*/  LDG.E.U8 R0, desc[UR36][R2.64] ;  /* 0x0000002402007981 */ /* 0x000ea4000c1e1100 */
[----:B--2---:R-:W-:Y:S01]  /*aa10*/  I2FP.F32.U32 R0, R0 ;  /* 0x0000000000007245 */ /* 0x004fe20000201000 */
[----:B------:R-:W-:Y:S06]  /*aa20*/  BRA `(.L_x_2069) ;  /* 0x0000000c002c7947 */ /* 0x000fec0003800000 */
.L_x_2066:
[----:B------:R-:W-:-:S13]  /*aa30*/  ISETP.NE.AND P0, PT, R0, 0x2, PT ;  /* 0x000000020000780c */ /* 0x000fda0003f05270 */
[----:B------:R-:W-:Y:S05]  /*aa40*/  @!P0 BRA `(.L_x_2070) ;  /* 0x0000000000288947 */ /* 0x000fea0003800000 */
[----:B------:R-:W-:-:S13]  /*aa50*/  ISETP.NE.AND P0, PT, R0, 0x3, PT ;  /* 0x000000030000780c */ /* 0x000fda0003f05270 */
[----:B------:R-:W-:Y:S05]  /*aa60*/  @!P0 BRA `(.L_x_2071) ;  /* 0x0000000000148947 */ /* 0x000fea0003800000 */
[----:B------:R-:W-:-:S13]  /*aa70*/  ISETP.NE.AND P0, PT, R0, 0x4, PT ;  /* 0x000000040000780c */ /* 0x000fda0003f05270 */
[----:B------:R-:W-:Y:S05]  /*aa80*/  @P0 BRA `(.L_x_2068) ;  /* 0x0000000800b80947 */ /* 0x000fea0003800000 */
[----:B------:R-:W2:Y:S02]  /*aa90*/  LDG.E.64 R2, desc[UR36][R2.64] ;  /* 0x0000002402027981 */ /* 0x000ea4000c1e1b00 */
[----:B--2---:R2:W4:Y:S01]  /*aaa0*/  I2F.S64 R0, R2 ;  /* 0x0000000200007312 */ /* 0x0045220000301400 */
[----:B------:R-:W-:Y:S05]  /*aab0*/  BRA `(.L_x_2069) ;  /* 0x0000000c00087947 */ /* 0x000fea0003800000 */
.L_x_2071:
[----:B------:R-:W2:Y:S02]  /*aac0*/  LDG.E R0, desc[UR36][R2.64] ;  /* 0x0000002402007981 */ /* 0x000ea4000c1e1900 */
[----:B--2---:R-:W-:Y:S01]  /*aad0*/  I2FP.F32.S32 R0, R0 ;  /* 0x0000000000007245 */ /* 0x004fe20000201400 */
[----:B------:R-:W-:Y:S06]  /*aae0*/  BRA `(.L_x_2069) ;  /* 0x0000000800fc7947 */ /* 0x000fec0003800000 */
.L_x_2070:
[----:B------:R-:W2:Y:S02]  /*aaf0*/  LDG.E.U16 R0, desc[UR36][R2.64] ;  /* 0x0000002402007981 */ /* 0x000ea4000c1e1500 */
[----:B--2---:R-:W0:Y:S01]  /*ab00*/  I2F.S16 R0, R0 ;  /* 0x0000000000007306 */ /* 0x004e220000101400 */
[----:B------:R-:W-:Y:S05]  /*ab10*/  BRA `(.L_x_2069) ;  /* 0x0000000800f07947 */ /* 0x000fea0003800000 */
.L_x_2065:
        /* <DEDUP_REMOVED lines=8> */
.L_x_2073:
[----:B------:R-:W2:Y:S02]  /*aba0*/  LDG.E.U16 R0, desc[UR36][R2.64] ;  /* 0x0000002402007981 */ /* 0x000ea4000c1e1500 */
[----:B--2---:R-:W-:Y:S01]  /*abb0*/  HADD2.F32 R0, -RZ, R0.H0_H0 ;  /* 0x20000000ff007230 */ /* 0x004fe20000004100 */
[----:B------:R-:W-:Y:S06]  /*abc0*/  BRA `(.L_x_2069) ;  /* 0x0000000800c47947 */ /* 0x000fec0003800000 */
.L_x_2072:
        /* <DEDUP_REMOVED lines=8> */
.L_x_2075:
[----:B------:R-:W2:Y:S02]  /*ac50*/  LDG.E.U16 R0, desc[UR36][R2.64] ;  /* 0x0000002402007981 */ /* 0x000ea4000c1e1500 */
[----:B--2---:R-:W-:Y:S01]  /*ac60*/  HADD2.F32 R0, -RZ, R0.H0_H0 ;  /* 0x20000000ff007230 */ /* 0x004fe20000004100 */
[----:B------:R-:W-:Y:S06]  /*ac70*/  BRA `(.L_x_2069) ;  /* 0x0000000800987947 */ /* 0x000fec0003800000 */
.L_x_2074:
[----:B------:R-:W2:Y:S01]  /*ac80*/  LDG.E.64 R2, desc[UR36][R2.64] ;  /* 0x0000002402027981 */ /* 0x000ea2000c1e1b00 */
[----:B------:R-:W-:Y:S01]  /*ac90*/  UMOV UR4, 0xf0000000 ;  /* 0xf000000000047882 */ /* 0x000fe20000000000 */
[----:B------:R-:W-:Y:S01]  /*aca0*/  UMOV UR5, 0x380fffff ;  /* 0x380fffff00057882 */ /* 0x000fe20000000000 */
[----:B--2---:R-:W0:Y:S01]  /*acb0*/  F2F.F32.F64 R0, R2 ;  /* 0x0000000200007310 */ /* 0x004e220000301000 */
[----:B------:R-:W-:-:S14]  /*acc0*/  DSETP.GEU.AND P0, PT, |R2|, UR4, PT ;  /* 0x0000000402007e2a */ /* 0x000fdc000bf0e200 */
[----:B0-----:R-:W-:Y:S01]  /*acd0*/  @!P0 FMUL R0, R0, 1.175494350822287508e-38 ;  /* 0x0080000000008820 */ /* 0x001fe20000400000 */
[----:B------:R-:W-:Y:S06]  /*ace0*/  BRA `(.L_x_2069) ;  /* 0x00000008007c7947 */ /* 0x000fec0003800000 */
.L_x_2064:
        /* <DEDUP_REMOVED lines=12> */
.L_x_2078:
[----:B------:R-:W2:Y:S01]  /*adb0*/  LDG.E.64 R2, desc[UR36][R2.64] ;  /* 0x0000002402027981 */ /* 0x000ea2000c1e1b00 */
[----:B------:R-:W-:Y:S01]  /*adc0*/  UMOV UR4, 0xf0000000 ;  /* 0xf000000000047882 */ /* 0x000fe20000000000 */
[----:B------:R-:W-:Y:S01]  /*add0*/  UMOV UR5, 0x380fffff ;  /* 0x380fffff00057882 */ /* 0x000fe20000000000 */
[----:B--2---:R-:W0:Y:S01]  /*ade0*/  F2F.F32.F64 R0, R2 ;  /* 0x0000000200007310 */ /* 0x004e220000301000 */
[----:B------:R-:W-:-:S14]  /*adf0*/  DSETP.GEU.AND P0, PT, |R2|, UR4, PT ;  /* 0x0000000402007e2a */ /* 0x000fdc000bf0e200 */
[----:B0-----:R-:W-:Y:S01]  /*ae00*/  @!P0 FMUL R0, R0, 1.175494350822287508e-38 ;  /* 0x0080000000008820 */ /* 0x001fe20000400000 */
[----:B------:R-:W-:Y:S06]  /*ae10*/  BRA `(.L_x_2069) ;  /* 0x0000000800307947 */ /* 0x000fec0003800000 */
.L_x_2077:
        /* <DEDUP_REMOVED lines=26> */
.L_x_2080:
        /* <DEDUP_REMOVED lines=13> */
.L_x_2079:
[----:B------:R-:W2:Y:S02]  /*b090*/  LDG.E.U16 R0, desc[UR36][R2.64] ;  /* 0x0000002402007981 */ /* 0x000ea4000c1e1500 */
[----:B--2---:R-:W-:Y:S01]  /*b0a0*/  IMAD.U32 R0, R0, 0x10000, RZ ;  /* 0x0001000000007824 */ /* 0x004fe200078e00ff */
[----:B------:R-:W-:Y:S06]  /*b0b0*/  BRA `(.L_x_2069) ;  /* 0x0000000400887947 */ /* 0x000fec0003800000 */
.L_x_2076:
        /* <DEDUP_REMOVED lines=11> */
.L_x_2083:
        /* <DEDUP_REMOVED lines=20> */
.L_x_2085:
[----:B------:R-:W-:Y:S05]  /*b2b0*/  BSYNC B0 ;  /* 0x0000000000007941 */ /* 0x000fea0003800000 */
.L_x_2084:
[----:B------:R-:W-:Y:S01]  /*b2c0*/  LEA R3, R0, 0x3b800000, 0x17 ;  /* 0x3b80000000037811 */ /* 0x000fe200078eb8ff */
[----:B------:R-:W-:-:S05]  /*b2d0*/  IMAD.SHL.U32 R0, R2, 0x100000, RZ ;  /* 0x0010000002007824 */ /* 0x000fca00078e00ff */
[----:B------:R-:W-:Y:S01]  /*b2e0*/  LOP3.LUT R0, R3, R0, R4, 0xfe, !PT ;  /* 0x0000000003007212 */ /* 0x000fe200078efe04 */
[----:B------:R-:W-:Y:S06]  /*b2f0*/  BRA `(.L_x_2069) ;  /* 0x0000000000f87947 */ /* 0x000fec0003800000 */
.L_x_2082:
        /* <DEDUP_REMOVED lines=20> */
.L_x_2087:
[----:B------:R-:W-:Y:S05]  /*b440*/  BSYNC B0 ;  /* 0x0000000000007941 */ /* 0x000fea0003800000 */
.L_x_2086:
[----:B------:R-:W-:Y:S01]  /*b450*/  LEA R3, R0, 0x37800000, 0x17 ;  /* 0x3780000000037811 */ /* 0x000fe200078eb8ff */
[----:B------:R-:W-:-:S05]  /*b460*/  IMAD.SHL.U32 R0, R2, 0x200000, RZ ;  /* 0x0020000002007824 */ /* 0x000fca00078e00ff */
[----:B------:R-:W-:Y:S01]  /*b470*/  LOP3.LUT R0, R3, R0, R4, 0xfe, !PT ;  /* 0x0000000003007212 */ /* 0x000fe200078efe04 */
[----:B------:R-:W-:Y:S06]  /*b480*/  BRA `(.L_x_2069) ;  /* 0x0000000000947947 */ /* 0x000fec0003800000 */
.L_x_2081:
        /* <DEDUP_REMOVED lines=14> */
.L_x_2068:
        /* <DEDUP_REMOVED lines=16> */
.L_x_2090:
[----:B------:R-:W-:Y:S01]  /*b670*/  IMAD.MOV.U32 R0, RZ, RZ, RZ ;  /* 0x000000ffff007224 */ /* 0x000fe200078e00ff */
[----:B------:R-:W-:Y:S06]  /*b680*/  BRA `(.L_x_2069) ;  /* 0x0000000000147947 */ /* 0x000fec0003800000 */
.L_x_2089:
[----:B------:R-:W2:Y:S02]  /*b690*/  LDG.E.64 R2, desc[UR36][R2.64] ;  /* 0x0000002402027981 */ /* 0x000ea4000c1e1b00 */
[----:B--2---:R0:W2:Y:S01]  /*b6a0*/  I2F.U64 R0, R2 ;  /* 0x0000000200007312 */ /* 0x0040a20000301000 */
[----:B------:R-:W-:Y:S05]  /*b6b0*/  BRA `(.L_x_2069) ;  /* 0x0000000000087947 */ /* 0x000fea0003800000 */
.L_x_2088:
[----:B------:R-:W2:Y:S02]  /*b6c0*/  LDG.E R0, desc[UR36][R2.64] ;  /* 0x0000002402007981 */ /* 0x000ea4000c1e1900 */
[----:B--2---:R-:W-:-:S07]  /*b6d0*/  I2FP.F32.U32 R0, R0 ;  /* 0x0000000000007245 */ /* 0x004fce0000201000 */
.L_x_2069:
[----:B------:R-:W-:Y:S05]  /*b6e0*/  BSYNC B6 ;  /* 0x0000000000067941 */ /* 0x000fea0003800000 */
.L_x_2063:
[C---:B0123-5:R-:W-:Y:S01]  /*b6f0*/  FMUL.FTZ R2, |R22|.reuse, -1.4426950216293334961 ;  /* 0xbfb8aa3b16027820 */ /* 0x06ffe20000410200 */
        /* <DEDUP_REMOVED lines=12> */
[----:B----4-:R-:W-:-:S04]  /*b7c0*/  FMUL.FTZ R2, R3, R0 ;  /* 0x0000000003027220 */ /* 0x010fc80000410000 */
        /* <DEDUP_REMOVED lines=12> */
.L_x_2094:
[----:B------:R-:W0:Y:S02]  /*b890*/  F2I.S64.TRUNC R2, R2 ;  /* 0x0000000200027311 */ /* 0x000e24000020d900 */
[----:B0-----:R-:W-:-:S05]  /*b8a0*/  IMAD.MOV.U32 R5, RZ, RZ, R2 ;  /* 0x000000ffff057224 */ /* 0x001fca00078e0002 */
[----:B------:R0:W-:Y:S01]  /*b8b0*/  STG.E.U8 desc[UR36][R16.64], R5 ;  /* 0x0000000510007986 */ /* 0x0001e2000c101124 */
[----:B------:R-:W-:Y:S05]  /*b8c0*/  BRA `(.L_x_2096) ;  /* 0x0000000c00407947 */ /* 0x000fea0003800000 */
.L_x_2093:
        /* <DEDUP_REMOVED lines=9> */
.L_x_2098:
[----:B------:R-:W0:Y:S02]  /*b960*/  F2I.FTZ.TRUNC.NTZ R3, R2 ;  /* 0x0000000200037305 */ /* 0x000e24000021f100 */
[----:B0-----:R0:W-:Y:S01]  /*b970*/  STG.E desc[UR36][R16.64], R3 ;  /* 0x0000000310007986 */ /* 0x0011e2000c101924 */
[----:B------:R-:W-:Y:S05]  /*b980*/  BRA `(.L_x_2096) ;  /* 0x0000000c00107947 */ /* 0x000fea0003800000 */
.L_x_2097:
[----:B------:R-:W0:Y:S02]  /*b990*/  F2I.FTZ.TRUNC.NTZ R3, R2 ;  /* 0x0000000200037305 */ /* 0x000e24000021f100 */
[----:B0-----:R0:W-:Y:S01]  /*b9a0*/  STG.E.U16 desc[UR36][R16.64], R3 ;  /* 0x0000000310007986 */ /* 0x0011e2000c101524 */
[----:B------:R-:W-:Y:S05]  /*b9b0*/  BRA `(.L_x_2096) ;  /* 0x0000000c00047947 */ /* 0x000fea0003800000 */
.L_x_2092:
        /* <DEDUP_REMOVED lines=8> */
.L_x_2100:
[----:B------:R-:W-:-:S05]  /*ba40*/  F2FP.F16.F32.PACK_AB R2, RZ, R2 ;  /* 0x00000002ff02723e */ /* 0x000fca00000000ff */
[----:B------:R0:W-:Y:S01]  /*ba50*/  STG.E.U16 desc[UR36][R16.64], R2 ;  /* 0x0000000210007986 */ /* 0x0001e2000c101524 */
[----:B------:R-:W-:Y:S05]  /*ba60*/  BRA `(.L_x_2096) ;  /* 0x0000000800d87947 */ /* 0x000fea0003800000 */
.L_x_2099:
        /* <DEDUP_REMOVED lines=9> */
.L_x_2102:
[----:B------:R-:W-:-:S04]  /*bb00*/  F2FP.F16.F32.PACK_AB R3, RZ, R2 ;  /* 0x00000002ff03723e */ /* 0x000fc800000000ff */
[----:B------:R-:W-:-:S05]  /*bb10*/  PRMT R3, R3, 0x5410, RZ ;  /* 0x0000541003037816 */ /* 0x000fca00000000ff */
[----:B------:R2:W-:Y:S01]  /*bb20*/  STG.E desc[UR36][R16.64], R3 ;  /* 0x0000000310007986 */ /* 0x0005e2000c101924 */
[----:B------:R-:W-:Y:S05]  /*bb30*/  BRA `(.L_x_2096) ;  /* 0x0000000800a47947 */ /* 0x000fea0003800000 */
.L_x_2101:
[----:B------:R-:W-:-:S06]  /*bb40*/  FMUL.FTZ R2, R2, 1 ;  /* 0x3f80000002027820 */ /* 0x000fcc0000410000 */
[----:B------:R-:W0:Y:S02]  /*bb50*/  F2F.F64.F32 R2, R2 ;  /* 0x0000000200027310 */ /* 0x000e240000201800 */
[----:B0-----:R4:W-:Y:S01]  /*bb60*/  STG.E.64 desc[UR36][R16.64], R2 ;  /* 0x0000000210007986 */ /* 0x0019e2000c101b24 */
[----:B------:R-:W-:Y:S05]  /*bb70*/  BRA `(.L_x_2096) ;  /* 0x0000000800947947 */ /* 0x000fea0003800000 */
.L_x_2091:
        /* <DEDUP_REMOVED lines=12> */
.L_x_2105:
[----:B------:R-:W-:Y:S01]  /*bc40*/  FMUL.FTZ R4, R2, 1 ;  /* 0x3f80000002047820 */ /* 0x000fe20000410000 */
[----:B------:R-:W-:-:S05]  /*bc50*/  CS2R R6, SRZ ;  /* 0x0000000000067805 */ /* 0x000fca000001ff00 */
[----:B------:R-:W0:Y:S02]  /*bc60*/  F2F.F64.F32 R4, R4 ;  /* 0x0000000400047310 */ /* 0x000e240000201800 */
[----:B0-----:R0:W-:Y:S01]  /*bc70*/  STG.E.128 desc[UR36][R16.64], R4 ;  /* 0x0000000410007986 */ /* 0x0011e2000c101d24 */
[----:B------:R-:W-:Y:S05]  /*bc80*/  BRA `(.L_x_2096) ;  /* 0x0000000800507947 */ /* 0x000fea0003800000 */
.L_x_2104:
        /* <DEDUP_REMOVED lines=20> */
.L_x_2109:
[----:B------:R-:W-:Y:S05]  /*bdd0*/  BSYNC B0 ;  /* 0x0000000000007941 */ /* 0x000fea0003800000 */
.L_x_2108:
[----:B------:R-:W-:-:S05]  /*bde0*/  LOP3.LUT R5, R0, R5, RZ, 0xfc, !PT ;  /* 0x0000000500057212 */ /* 0x000fca00078efcff */
[----:B------:R0:W-:Y:S01]  /*bdf0*/  STG.E.U8 desc[UR36][R16.64], R5 ;  /* 0x0000000510007986 */ /* 0x0001e2000c101124 */
[----:B------:R-:W-:Y:S05]  /*be00*/  BRA `(.L_x_2096) ;  /* 0x0000000400f07947 */ /* 0x000fea0003800000 */
.L_x_2107:
        /* <DEDUP_REMOVED lines=12> */
.L_x_2111:
[----:B------:R-:W-:Y:S01]  /*bed0*/  IMAD.MOV.U32 R0, RZ, RZ, 0x7f ;  /* 0x0000007fff007424 */ /* 0x000fe200078e00ff */
[----:B------:R-:W-:-:S04]  /*bee0*/  ISETP.GT.U32.AND P0, PT, R4, 0x7f800000, PT ;  /* 0x7f8000000400780c */ /* 0x000fc80003f04070 */
[----:B------:R-:W-:-:S09]  /*bef0*/  SEL R0, R0, 0x7c, P0 ;  /* 0x0000007c00007807 */ /* 0x000fd20000000000 */
.L_x_2112:
[----:B------:R-:W-:Y:S05]  /*bf00*/  BSYNC B0 ;  /* 0x0000000000007941 */ /* 0x000fea0003800000 */
.L_x_2110:
[----:B------:R-:W-:-:S04]  /*bf10*/  LOP3.LUT R2, R2, 0x80000000, RZ, 0xc0, !PT ;  /* 0x8000000002027812 */ /* 0x000fc800078ec0ff */
[----:B------:R-:W-:-:S04]  /*bf20*/  SHF.R.U32.HI R3, RZ, 0x18, R2 ;  /* 0x00000018ff037819 */ /* 0x000fc80000011602 */
[----:B------:R-:W-:-:S05]  /*bf30*/  LOP3.LUT R3, R0, R3, RZ, 0xfc, !PT ;  /* 0x0000000300037212 */ /* 0x000fca00078efcff */
[----:B------:R0:W-:Y:S01]  /*bf40*/  STG.E.U8 desc[UR36][R16.64], R3 ;  /* 0x0000000310007986 */ /* 0x0001e2000c101124 */
[----:B------:R-:W-:Y:S05]  /*bf50*/  BRA `(.L_x_2096) ;  /* 0x00000004009c7947 */ /* 0x000fea0003800000 */
.L_x_2106:
[----:B------:R-:W-:-:S05]  /*bf60*/  F2FP.BF16.F32.PACK_AB R2, RZ, R2 ;  /* 0x00000002ff02723e */ /* 0x000fca00000010ff */
[----:B------:R0:W-:Y:S01]  /*bf70*/  STG.E.U16 desc[UR36][R16.64], R2 ;  /* 0x0000000210007986 */ /* 0x0001e2000c101524 */
[----:B------:R-:W-:Y:S05]  /*bf80*/  BRA `(.L_x_2096) ;  /* 0x0000000400907947 */ /* 0x000fea0003800000 */
.L_x_2103:
        /* <DEDUP_REMOVED lines=11> */
.L_x_2115:
        /* <DEDUP_REMOVED lines=16> */
.L_x_2118:
[----:B------:R-:W-:-:S04]  /*c140*/  LOP3.LUT R2, R2, 0x80000000, RZ, 0xc0, !PT ;  /* 0x8000000002027812 */ /* 0x000fc800078ec0ff */
[----:B------:R-:W-:-:S04]  /*c150*/  SHF.R.U32.HI R3, RZ, 0x18, R2 ;  /* 0x00000018ff037819 */ /* 0x000fc80000011602 */
[----:B------:R-:W-:-:S04]  /*c160*/  LOP3.LUT R0, R0, R3, RZ, 0xfc, !PT ;  /* 0x0000000300007212 */ /* 0x000fc800078efcff */
[----:B------:R-:W-:-:S07]  /*c170*/  PRMT R8, R0, 0x7610, R8 ;  /* 0x0000761000087816 */ /* 0x000fce0000000008 */
.L_x_2117:
[----:B------:R-:W-:Y:S05]  /*c180*/  BSYNC B0 ;  /* 0x0000000000007941 */ /* 0x000fea0003800000 */
.L_x_2116:
[----:B------:R0:W-:Y:S01]  /*c190*/  STG.E.U8 desc[UR36][R16.64], R8 ;  /* 0x0000000810007986 */ /* 0x0001e2000c101124 */
[----:B------:R-:W-:Y:S05]  /*c1a0*/  BRA `(.L_x_2096) ;  /* 0x0000000400087947 */ /* 0x000fea0003800000 */
.L_x_2114:
        /* <DEDUP_REMOVED lines=16> */
.L_x_2121:
[----:B------:R-:W-:-:S04]  /*c2b0*/  LOP3.LUT R2, R2, 0x80000000, RZ, 0xc0, !PT ;  /* 0x8000000002027812 */ /* 0x000fc800078ec0ff */
[----:B------:R-:W-:-:S04]  /*c2c0*/  SHF.R.U32.HI R3, RZ, 0x18, R2 ;  /* 0x00000018ff037819 */ /* 0x000fc80000011602 */
[----:B------:R-:W-:-:S04]  /*c2d0*/  LOP3.LUT R0, R0, R3, RZ, 0xfc, !PT ;  /* 0x0000000300007212 */ /* 0x000fc800078efcff */
[----:B------:R-:W-:-:S07]  /*c2e0*/  PRMT R8, R0, 0x7610, R8 ;  /* 0x0000761000087816 */ /* 0x000fce0000000008 */
.L_x_2120:
[----:B------:R-:W-:Y:S05]  /*c2f0*/  BSYNC B0 ;  /* 0x0000000000007941 */ /* 0x000fea0003800000 */
.L_x_2119:
[----:B------:R0:W-:Y:S01]  /*c300*/  STG.E.U8 desc[UR36][R16.64], R8 ;  /* 0x0000000810007986 */ /* 0x0001e2000c101124 */
[----:B------:R-:W-:Y:S05]  /*c310*/  BRA `(.L_x_2096) ;  /* 0x0000000000ac7947 */ /* 0x000fea0003800000 */
.L_x_2113:
        /* <DEDUP_REMOVED lines=21> */
.L_x_2095:
        /* <DEDUP_REMOVED lines=16> */
.L_x_2124:
[----:B------:R-:W-:Y:S05]  /*c570*/  BRA `(.L_x_2096) ;  /* 0x0000000000147947 */ /* 0x000fea0003800000 */
.L_x_2123:
[----:B------:R-:W0:Y:S02]  /*c580*/  F2I.U64.TRUNC R2, R2 ;  /* 0x0000000200027311 */ /* 0x000e24000020d800 */
[----:B0-----:R0:W-:Y:S01]  /*c590*/  STG.E.64 desc[UR36][R16.64], R2 ;  /* 0x0000000210007986 */ /* 0x0011e2000c101b24 */
[----:B------:R-:W-:Y:S05]  /*c5a0*/  BRA `(.L_x_2096) ;  /* 0x0000000000087947 */ /* 0x000fea0003800000 */
.L_x_2122:
[----:B------:R-:W0:Y:S02]  /*c5b0*/  F2I.FTZ.U32.TRUNC.NTZ R3, R2 ;  /* 0x0000000200037305 */ /* 0x000e24000021f000 */
[----:B0-----:R0:W-:Y:S02]  /*c5c0*/  STG.E desc[UR36][R16.64], R3 ;  /* 0x0000000310007986 */ /* 0x0011e4000c101924 */
.L_x_2096:
[----:B------:R-:W-:-:S07]  /*c5d0*/  VIADD R19, R19, 0x80 ;  /* 0x0000008013137836 */ /* 0x000fce0000000000 */
.L_x_2033:
[----:B------:R-:W-:Y:S05]  /*c5e0*/  BSYNC B7 ;  /* 0x0000000000077941 */ /* 0x000fea0003800000 */
.L_x_2032:
        /* <DEDUP_REMOVED lines=357> */
.L_x_2125:
        /* <DEDUP_REMOVED lines=22> */
.L_x_2130:
[----:B------:R-:W2:Y:S02]  /*dda0*/  LDG.E.U8 R2, desc[UR36][R2.64] ;  /* 0x0000002402027981 */ /* 0x000ea4000c1e1100 */
[----:B--2---:R-:W-:Y:S01]  /*ddb0*/  I2FP.F32.U32 R19, R2 ;  /* 0x0000000200137245 */ /* 0x004fe20000201000 */
[----:B------:R-:W-:Y:S06]  /*ddc0*/  BRA `(.L_x_2132) ;  /* 0x0000000c002c7947 */ /* 0x000fec0003800000 */
.L_x_2129:
        /* <DEDUP_REMOVED lines=9> */
.L_x_2134:
[----:B------:R-:W2:Y:S02]  /*de60*/  LDG.E R2, desc[UR36][R2.64] ;  /* 0x0000002402027981 */ /* 0x000ea4000c1e1900 */
[----:B--2---:R-:W-:Y:S01]  /*de70*/  I2FP.F32.S32 R19, R2 ;  /* 0x0000000200137245 */ /* 0x004fe20000201400 */
[----:B------:R-:W-:Y:S06]  /*de80*/  BRA `(.L_x_2132) ;  /* 0x0000000800fc7947 */ /* 0x000fec0003800000 */
.L_x_2133:
[----:B------:R-:W2:Y:S02]  /*de90*/  LDG.E.U16 R2, desc[UR36][R2.64] ;  /* 0x0000002402027981 */ /* 0x000ea4000c1e1500 */
[----:B--2---:R0:W1:Y:S01]  /*dea0*/  I2F.S16 R19, R2 ;  /* 0x0000000200137306 */ /* 0x0040620000101400 */
[----:B------:R-:W-:Y:S05]  /*deb0*/  BRA `(.L_x_2132) ;  /* 0x0000000800f07947 */ /* 0x000fea0003800000 */
.L_x_2128:
        /* <DEDUP_REMOVED lines=8> */
.L_x_2136:
[----:B------:R-:W2:Y:S02]  /*df40*/  LDG.E.U16 R2, desc[UR36][R2.64] ;  /* 0x0000002402027981 */ /* 0x000ea4000c1e1500 */
[----:B--2---:R-:W-:Y:S01]  /*df50*/  HADD2.F32 R19, -RZ, R2.H0_H0 ;  /* 0x20000002ff137230 */ /* 0x004fe20000004100 */
[----:B------:R-:W-:Y:S06]  /*df60*/  BRA `(.L_x_2132) ;  /* 0x0000000800c47947 */ /* 0x000fec0003800000 */
.L_x_2135:
        /* <DEDUP_REMOVED lines=8> */
.L_x_2138:
[----:B------:R-:W2:Y:S02]  /*dff0*/  LDG.E.U16 R2, desc[UR36][R2.64] ;  /* 0x0000002402027981 */ /* 0x000ea4000c1e1500 */
[----:B--2---:R-:W-:Y:S01]  /*e000*/  HADD2.F32 R19, -RZ, R2.H0_H0 ;  /* 0x20000002ff137230 */ /* 0x004fe20000004100 */
[----:B------:R-:W-:Y:S06]  /*e010*/  BRA `(.L_x_2132) ;  /* 0x0000000800987947 */ /* 0x000fec0003800000 */
.L_x_2137:
[----:B------:R-:W2:Y:S01]  /*e020*/  LDG.E.64 R2, desc[UR36][R2.64] ;  /* 0x0000002402027981 */ /* 0x000ea2000c1e1b00 */
[----:B------:R-:W-:Y:S01]  /*e030*/  UMOV UR4, 0xf0000000 ;  /* 0xf000000000047882 */ /* 0x000fe20000000000 */
[----:B------:R-:W-:Y:S01]  /*e040*/  UMOV UR5, 0x380fffff ;  /* 0x380fffff00057882 */ /* 0x000fe20000000000 */
[----:B--2---:R-:W0:Y:S01]  /*e050*/  F2F.F32.F64 R19, R2 ;  /* 0x0000000200137310 */ /* 0x004e220000301000 */
[----:B------:R-:W-:-:S14]  /*e060*/  DSETP.GEU.AND P0, PT, |R2|, UR4, PT ;  /* 0x0000000402007e2a */ /* 0x000fdc000bf0e200 */
[----:B0-----:R-:W-:Y:S01]  /*e070*/  @!P0 FMUL R19, R19, 1.175494350822287508e-38 ;  /* 0x0080000013138820 */ /* 0x001fe20000400000 */
[----:B------:R-:W-:Y:S06]  /*e080*/  BRA `(.L_x_2132) ;  /* 0x00000008007c7947 */ /* 0x000fec0003800000 */
.L_x_2127:
        /* <DEDUP_REMOVED lines=12> */
.L_x_2141:
[----:B------:R-:W2:Y:S01]  /*e150*/  LDG.E.64 R2, desc[UR36][R2.64] ;  /* 0x0000002402027981 */ /* 0x000ea2000c1e1b00 */
[----:B------:R-:W-:Y:S01]  /*e160*/  UMOV UR4, 0xf0000000 ;  /* 0xf000000000047882 */ /* 0x000fe20000000000 */
[----:B------:R-:W-:Y:S01]  /*e170*/  UMOV UR5, 0x380fffff ;  /* 0x380fffff00057882 */ /* 0x000fe20000000000 */
[----:B--2---:R-:W0:Y:S01]  /*e180*/  F2F.F32.F64 R19, R2 ;  /* 0x0000000200137310 */ /* 0x004e220000301000 */
[----:B------:R-:W-:-:S14]  /*e190*/  DSETP.GEU.AND P0, PT, |R2|, UR4, PT ;  /* 0x0000000402007e2a */ /* 0x000fdc000bf0e200 */
[----:B0-----:R-:W-:Y:S01]  /*e1a0*/  @!P0 FMUL R19, R19, 1.175494350822287508e-38 ;  /* 0x0080000013138820 */ /* 0x001fe20000400000 */
[----:B------:R-:W-:Y:S06]  /*e1b0*/  BRA `(.L_x_2132) ;  /* 0x0000000800307947 */ /* 0x000fec0003800000 */
.L_x_2140:
        /* <DEDUP_REMOVED lines=26> */
.L_x_2143:
        /* <DEDUP_REMOVED lines=13> */
.L_x_2142:
[----:B------:R-:W2:Y:S02]  /*e430*/  LDG.E.U16 R2, desc[UR36][R2.64] ;  /* 0x0000002402027981 */ /* 0x000ea4000c1e1500 */
[----:B--2---:R-:W-:Y:S01]  /*e440*/  IMAD.U32 R19, R2, 0x10000, RZ ;  /* 0x0001000002137824 */ /* 0x004fe200078e00ff */
[----:B------:R-:W-:Y:S06]  /*e450*/  BRA `(.L_x_2132) ;  /* 0x0000000400887947 */ /* 0x000fec0003800000 */
.L_x_2139:
        /* <DEDUP_REMOVED lines=11> */
.L_x_2146:
        /* <DEDUP_REMOVED lines=20> */
.L_x_2148:
[----:B------:R-:W-:Y:S05]  /*e650*/  BSYNC B0 ;  /* 0x0000000000007941 */ /* 0x000fea0003800000 */
.L_x_2147:
[----:B------:R-:W-:Y:S01]  /*e660*/  IMAD.SHL.U32 R2, R2, 0x100000, RZ ;  /* 0x0010000002027824 */ /* 0x000fe200078e00ff */
[----:B------:R-:W-:-:S04]  /*e670*/  LEA R0, R0, 0x3b800000, 0x17 ;  /* 0x3b80000000007811 */ /* 0x000fc800078eb8ff */
[----:B------:R-:W-:Y:S01]  /*e680*/  LOP3.LUT R19, R0, R2, R19, 0xfe, !PT ;  /* 0x0000000200137212 */ /* 0x000fe200078efe13 */
[----:B------:R-:W-:Y:S06]  /*e690*/  BRA `(.L_x_2132) ;  /* 0x0000000000f87947 */ /* 0x000fec0003800000 */
.L_x_2145:
        /* <DEDUP_REMOVED lines=20> */
.L_x_2150:
[----:B------:R-:W-:Y:S05]  /*e7e0*/  BSYNC B0 ;  /* 0x0000000000007941 */ /* 0x000fea0003800000 */
.L_x_2149:
[----:B------:R-:W-:Y:S01]  /*e7f0*/  IMAD.SHL.U32 R2, R2, 0x200000, RZ ;  /* 0x0020000002027824 */ /* 0x000fe200078e00ff */
[----:B------:R-:W-:-:S04]  /*e800*/  LEA R0, R0, 0x37800000, 0x17 ;  /* 0x3780000000007811 */ /* 0x000fc800078eb8ff */
[----:B------:R-:W-:Y:S01]  /*e810*/  LOP3.LUT R19, R0, R2, R19, 0xfe, !PT ;  /* 0x0000000200137212 */ /* 0x000fe200078efe13 */
[----:B------:R-:W-:Y:S06]  /*e820*/  BRA `(.L_x_2132) ;  /* 0x0000000000947947 */ /* 0x000fec0003800000 */
.L_x_2144:
        /* <DEDUP_REMOVED lines=14> */
.L_x_2131:
        /* <DEDUP_REMOVED lines=16> */
.L_x_2153:
[----:B------:R-:W-:Y:S01]  /*ea10*/  IMAD.MOV.U32 R19, RZ, RZ, RZ ;  /* 0x000000ffff137224 */ /* 0x000fe200078e00ff */
[----:B------:R-:W-:Y:S06]  /*ea20*/  BRA `(.L_x_2132) ;  /* 0x0000000000147947 */ /* 0x000fec0003800000 */
.L_x_2152:
[----:B------:R-:W2:Y:S02]  /*ea30*/  LDG.E.64 R2, desc[UR36][R2.64] ;  /* 0x0000002402027981 */ /* 0x000ea4000c1e1b00 */
[----:B--2---:R0:W1:Y:S01]  /*ea40*/  I2F.U64 R19, R2 ;  /* 0x0000000200137312 */ /* 0x0040620000301000 */
[----:B------:R-:W-:Y:S05]  /*ea50*/  BRA `(.L_x_2132) ;  /* 0x0000000000087947 */ /* 0x000fea0003800000 */
.L_x_2151:
[----:B------:R-:W2:Y:S02]  /*ea60*/  LDG.E R2, desc[UR36][R2.64] ;  /* 0x0000002402027981 */ /* 0x000ea4000c1e1900 */
[----:B--2---:R-:W-:-:S07]  /*ea70*/  I2FP.F32.U32 R19, R2 ;  /* 0x0000000200137245 */ /* 0x004fce0000201000 */
.L_x_2132:
[----:B------:R-:W-:Y:S05]  /*ea80*/  BSYNC B6 ;  /* 0x0000000000067941 */ /* 0x000fea0003800000 */
.L_x_2126:
        /* <DEDUP_REMOVED lines=19> */
.L_x_2158:
[----:B------:R-:W2:Y:S02]  /*ebc0*/  LDG.E.U8 R0, desc[UR36][R2.64] ;  /* 0x0000002402007981 */ /* 0x000ea4000c1e1100 */
[----:B--2---:R-:W-:Y:S01]  /*ebd0*/  I2FP.F32.U32 R0, R0 ;  /* 0x0000000000007245 */ /* 0x004fe20000201000 */
[----:B------:R-:W-:Y:S06]  /*ebe0*/  BRA `(.L_x_2160) ;  /* 0x0000000c002c7947 */ /* 0x000fec0003800000 */
.L_x_2157:
        /* <DEDUP_REMOVED lines=9> */
.L_x_2162:
[----:B------:R-:W2:Y:S02]  /*ec80*/  LDG.E R0, desc[UR36][R2.64] ;  /* 0x0000002402007981 */ /* 0x000ea4000c1e1900 */
[----:B--2---:R-:W-:Y:S01]  /*ec90*/  I2FP.F32.S32 R0, R0 ;  /* 0x0000000000007245 */ /* 0x004fe20000201400 */
[----:B------:R-:W-:Y:S06]  /*eca0*/  BRA `(.L_x_2160) ;  /* 0x0000000800fc7947 */ /* 0x000fec0003800000 */
.L_x_2161:
[----:B------:R-:W2:Y:S02]  /*ecb0*/  LDG.E.U16 R0, desc[UR36][R2.64] ;  /* 0x0000002402007981 */ /* 0x000ea4000c1e1500 */
[----:B--2---:R-:W0:Y:S01]  /*ecc0*/  I2F.S16 R0, R0 ;  /* 0x0000000000007306 */ /* 0x004e220000101400 */
[----:B------:R-:W-:Y:S05]  /*ecd0*/  BRA `(.L_x_2160) ;  /* 0x0000000800f07947 */ /* 0x000fea0003800000 */
.L_x_2156:
        /* <DEDUP_REMOVED lines=8> */
.L_x_2164:
[----:B------:R-:W2:Y:S02]  /*ed60*/  LDG.E.U16 R0, desc[UR36][R2.64] ;  /* 0x0000002402007981 */ /* 0x000ea4000c1e1500 */
[----:B--2---:R-:W-:Y:S01]  /*ed70*/  HADD2.F32 R0, -RZ, R0.H0_H0 ;  /* 0x20000000ff007230 */ /* 0x004fe20000004100 */
[----:B------:R-:W-:Y:S06]  /*ed80*/  BRA `(.L_x_2160) ;  /* 0x0000000800c47947 */ /* 0x000fec0003800000 */
.L_x_2163:
        /* <DEDUP_REMOVED lines=8> */
.L_x_2166:
[----:B------:R-:W2:Y:S02]  /*ee10*/  LDG.E.U16 R0, desc[UR36][R2.64] ;  /* 0x0000002402007981 */ /* 0x000ea4000c1e1500 */
[----:B--2---:R-:W-:Y:S01]  /*ee20*/  HADD2.F32 R0, -RZ, R0.H0_H0 ;  /* 0x20000000ff007230 */ /* 0x004fe20000004100 */
[----:B------:R-:W-:Y:S06]  /*ee30*/  BRA `(.L_x_2160) ;  /* 0x0000000800987947 */ /* 0x000fec0003800000 */
.L_x_2165:
[----:B------:R-:W2:Y:S01]  /*ee40*/  LDG.E.64 R2, desc[UR36][R2.64] ;  /* 0x0000002402027981 */ /* 0x000ea2000c1e1b00 */
[----:B------:R-:W-:Y:S01]  /*ee50*/  UMOV UR4, 0xf0000000 ;  /* 0xf000000000047882 */ /* 0x000fe20000000000 */
[----:B------:R-:W-:Y:S01]  /*ee60*/  UMOV UR5, 0x380fffff ;  /* 0x380fffff00057882 */ /* 0x000fe20000000000 */
[----:B--2---:R-:W0:Y:S01]  /*ee70*/  F2F.F32.F64 R0, R2 ;  /* 0x0000000200007310 */ /* 0x004e220000301000 */
[----:B------:R-:W-:-:S14]  /*ee80*/  DSETP.GEU.AND P0, PT, |R2|, UR4, PT ;  /* 0x0000000402007e2a */ /* 0x000fdc000bf0e200 */
[----:B0-----:R-:W-:Y:S01]  /*ee90*/  @!P0 FMUL R0, R0, 1.175494350822287508e-38 ;  /* 0x0080000000008820 */ /* 0x001fe20000400000 */
[----:B------:R-:W-:Y:S06]  /*eea0*/  BRA `(.L_x_2160) ;  /* 0x00000008007c7947 */ /* 0x000fec0003800000 */
.L_x_2155:
        /* <DEDUP_REMOVED lines=12> */
.L_x_2169:
[----:B------:R-:W2:Y:S01]  /*ef70*/  LDG.E.64 R2, desc[UR36][R2.64] ;  /* 0x0000002402027981 */ /* 0x000ea2000c1e1b00 */
[----:B------:R-:W-:Y:S01]  /*ef80*/  UMOV UR4, 0xf0000000 ;  /* 0xf000000000047882 */ /* 0x000fe20000000000 */
[----:B------:R-:W-:Y:S01]  /*ef90*/  UMOV UR5, 0x380fffff ;  /* 0x380fffff00057882 */ /* 0x000fe20000000000 */
[----:B--2---:R-:W0:Y:S01]  /*efa0*/  F2F.F32.F64 R0, R2 ;  /* 0x0000000200007310 */ /* 0x004e220000301000 */
[----:B------:R-:W-:-:S14]  /*efb0*/  DSETP.GEU.AND P0, PT, |R2|, UR4, PT ;  /* 0x0000000402007e2a */ /* 0x000fdc000bf0e200 */
[----:B0-----:R-:W-:Y:S01]  /*efc0*/  @!P0 FMUL R0, R0, 1.175494350822287508e-38 ;  /* 0x0080000000008820 */ /* 0x001fe20000400000 */
[----:B------:R-:W-:Y:S06]  /*efd0*/  BRA `(.L_x_2160) ;  /* 0x0000000800307947 */ /* 0x000fec0003800000 */
.L_x_2168:
        /* <DEDUP_REMOVED lines=26> */
.L_x_2171:
        /* <DEDUP_REMOVED lines=13> */
.L_x_2170:
[----:B------:R-:W2:Y:S02]  /*f250*/  LDG.E.U16 R0, desc[UR36][R2.64] ;  /* 0x0000002402007981 */ /* 0x000ea4000c1e1500 */
[----:B--2---:R-:W-:Y:S01]  /*f260*/  IMAD.U32 R0, R0, 0x10000, RZ ;  /* 0x0001000000007824 */ /* 0x004fe200078e00ff */
[----:B------:R-:W-:Y:S06]  /*f270*/  BRA `(.L_x_2160) ;  /* 0x0000000400887947 */ /* 0x000fec0003800000 */
.L_x_2167:
        /* <DEDUP_REMOVED lines=11> */
.L_x_2174:
        /* <DEDUP_REMOVED lines=20> */
.L_x_2176:
[----:B------:R-:W-:Y:S05]  /*f470*/  BSYNC B0 ;  /* 0x0000000000007941 */ /* 0x000fea0003800000 */
.L_x_2175:
[----:B------:R-:W-:Y:S01]  /*f480*/  LEA R3, R0, 0x3b800000, 0x17 ;  /* 0x3b80000000037811 */ /* 0x000fe200078eb8ff */
[----:B------:R-:W-:-:S05]  /*f490*/  IMAD.SHL.U32 R0, R2, 0x100000, RZ ;  /* 0x0010000002007824 */ /* 0x000fca00078e00ff */
[----:B------:R-:W-:Y:S01]  /*f4a0*/  LOP3.LUT R0, R3, R0, R4, 0xfe, !PT ;  /* 0x0000000003007212 */ /* 0x000fe200078efe04 */
[----:B------:R-:W-:Y:S06]  /*f4b0*/  BRA `(.L_x_2160) ;  /* 0x0000000000f87947 */ /* 0x000fec0003800000 */
.L_x_2173:
        /* <DEDUP_REMOVED lines=20> */
.L_x_2178:
[----:B------:R-:W-:Y:S05]  /*f600*/  BSYNC B0 ;  /* 0x0000000000007941 */ /* 0x000fea0003800000 */
.L_x_2177:
[----:B------:R-:W-:Y:S01]  /*f610*/  LEA R3, R0, 0x37800000, 0x17 ;  /* 0x3780000000037811 */ /* 0x000fe200078eb8ff */
[----:B------:R-:W-:-:S05]  /*f620*/  IMAD.SHL.U32 R0, R2, 0x200000, RZ ;  /* 0x0020000002007824 */ /* 0x000fca00078e00ff */
[----:B------:R-:W-:Y:S01]  /*f630*/  LOP3.LUT R0, R3, R0, R4, 0xfe, !PT ;  /* 0x0000000003007212 */ /* 0x000fe200078efe04 */
[----:B------:R-:W-:Y:S06]  /*f640*/  BRA `(.L_x_2160) ;  /* 0x0000000000947947 */ /* 0x000fec0003800000 */
.L_x_2172:
        /* <DEDUP_REMOVED lines=14> */
.L_x_2159:
        /* <DEDUP_REMOVED lines=16> */
.L_x_2181:
[----:B------:R-:W-:Y:S01]  /*f830*/  IMAD.MOV.U32 R0, RZ, RZ, RZ ;  /* 0x000000ffff007224 */ /* 0x000fe200078e00ff */
[----:B------:R-:W-:Y:S06]  /*f840*/  BRA `(.L_x_2160) ;  /* 0x0000000000147947 */ /* 0x000fec0003800000 */
.L_x_2180:
[----:B------:R-:W2:Y:S02]  /*f850*/  LDG.E.64 R2, desc[UR36][R2.64] ;  /* 0x0000002402027981 */ /* 0x000ea4000c1e1b00 */
[----:B--2---:R0:W1:Y:S01]  /*f860*/  I2F.U64 R0, R2 ;  /* 0x0000000200007312 */ /* 0x0040620000301000 */
[----:B------:R-:W-:Y:S05]  /*f870*/  BRA `(.L_x_2160) ;  /* 0x0000000000087947 */ /* 0x000fea0003800000 */
.L_x_2179:
[----:B------:R-:W2:Y:S02]  /*f880*/  LDG.E R0, desc[UR36][R2.64] ;  /* 0x0000002402007981 */ /* 0x000ea4000c1e1900 */
[----:B--2---:R-:W-:-:S07]  /*f890*/  I2FP.F32.U32 R0, R0 ;  /* 0x0000000000007245 */ /* 0x004fce0000201000 */
.L_x_2160:
[----:B------:R-:W-:Y:S05]  /*f8a0*/  BSYNC B6 ;  /* 0x0000000000067941 */ /* 0x000fea0003800000 */
.L_x_2154:
        /* <DEDUP_REMOVED lines=24> */
[----:B0-----:R-:W-:Y:S01]  /*fa30*/  STG.E.U8 desc[UR36][R16.64], R3 ;  /* 0x0000000310007986 */ /* 0x001fe2000c101124 */
[----:B------:R-:W-:Y:S05]  /*fa40*/  EXIT ;  /* 0x000000000000794d */ /* 0x000fea0003800000 */
.L_x_2185:
[----:B------:R-:W0:Y:S02]  /*fa50*/  F2I.S64.TRUNC R2, R2 ;  /* 0x0000000200027311 */ /* 0x000e24000020d900 */
[----:B0-----:R-:W-:-:S05]  /*fa60*/  IMAD.MOV.U32 R5, RZ, RZ, R2 ;  /* 0x000000ffff057224 */ /* 0x001fca00078e0002 */
[----:B------:R-:W-:Y:S01]  /*fa70*/  STG.E.U8 desc[UR36][R16.64], R5 ;  /* 0x0000000510007986 */ /* 0x000fe2000c101124 */
[----:B------:R-:W-:Y:S05]  /*fa80*/  EXIT ;  /* 0x000000000000794d */ /* 0x000fea0003800000 */
.L_x_2184:
[----:B------:R-:W-:-:S13]  /*fa90*/  ISETP.NE.AND P0, PT, R7, 0x2, PT ;  /* 0x000000020700780c */ /* 0x000fda0003f05270 */
[----:B------:R-:W-:Y:S05]  /*faa0*/  @!P0 BRA `(.L_x_2187) ;  /* 0x0000000000288947 */ /* 0x000fea0003800000 */
[----:B------:R-:W-:-:S13]  /*fab0*/  ISETP.NE.AND P0, PT, R7, 0x3, PT ;  /* 0x000000030700780c */ /* 0x000fda0003f05270 */
[----:B------:R-:W-:Y:S05]  /*fac0*/  @!P0 BRA `(.L_x_2188) ;  /* 0x0000000000148947 */ /* 0x000fea0003800000 */
[----:B------:R-:W-:-:S13]  /*fad0*/  ISETP.NE.AND P0, PT, R7, 0x4, PT ;  /* 0x000000040700780c */ /* 0x000fda0003f05270 */
[----:B------:R-:W-:Y:S05]  /*fae0*/  @P0 BRA `(.L_x_2186) ;  /* 0x0000000800d00947 */ /* 0x000fea0003800000 */
[----:B------:R-:W0:Y:S02]  /*faf0*/  F2I.S64.TRUNC R2, R2 ;  /* 0x0000000200027311 */ /* 0x000e24000020d900 */
[----:B0-----:R-:W-:Y:S01]  /*fb00*/  STG.E.64 desc[UR36][R16.64], R2 ;  /* 0x0000000210007986 */ /* 0x001fe2000c101b24 */
[----:B------:R-:W-:Y:S05]  /*fb10*/  EXIT ;  /* 0x000000000000794d */ /* 0x000fea0003800000 */
.L_x_2188:
[----:B------:R-:W0:Y:S02]  /*fb20*/  F2I.FTZ.TRUNC.NTZ R3, R2 ;  /* 0x0000000200037305 */ /* 0x000e24000021f100 */
[----:B0-----:R-:W-:Y:S01]  /*fb30*/  STG.E desc[UR36][R16.64], R3 ;  /* 0x0000000310007986 */ /* 0x001fe2000c101924 */
[----:B------:R-:W-:Y:S05]  /*fb40*/  EXIT ;  /* 0x000000000000794d */ /* 0x000fea0003800000 */
.L_x_2187:
[----:B------:R-:W0:Y:S02]  /*fb50*/  F2I.FTZ.TRUNC.NTZ R3, R2 ;  /* 0x0000000200037305 */ /* 0x000e24000021f100 */
[----:B0-----:R-:W-:Y:S01]  /*fb60*/  STG.E.U16 desc[UR36][R16.64], R3 ;  /* 0x0000000310007986 */ /* 0x001fe2000c101524 */
[----:B------:R-:W-:Y:S05]  /*fb70*/  EXIT ;  /* 0x000000000000794d */ /* 0x000fea0003800000 */
.L_x_2183:
[----:B------:R-:W-:-:S13]  /*fb80*/  ISETP.GT.AND P0, PT, R7, 0x6, PT ;  /* 0x000000060700780c */ /* 0x000fda0003f04270 */
[----:B------:R-:W-:Y:S05]  /*fb90*/  @P0 BRA `(.L_x_2189) ;  /* 0x0000000000240947 */ /* 0x000fea0003800000 */
[----:B------:R-:W-:-:S13]  /*fba0*/  ISETP.NE.AND P0, PT, R7, 0x5, PT ;  /* 0x000000050700780c */ /* 0x000fda0003f05270 */
[----:B------:R-:W-:Y:S05]  /*fbb0*/  @!P0 BRA `(.L_x_2190) ;  /* 0x0000000000108947 */ /* 0x000fea0003800000 */
[----:B------:R-:W-:-:S13]  /*fbc0*/  ISETP.NE.AND P0, PT, R7, 0x6, PT ;  /* 0x000000060700780c */ /* 0x000fda0003f05270 */
[----:B------:R-:W-:Y:S05]  /*fbd0*/  @P0 BRA `(.L_x_2186) ;  /* 0x0000000800940947 */ /* 0x000fea0003800000 */
[----:B------:R-:W-:Y:S01]  /*fbe0*/  STG.E desc[UR36][R16.64], R2 ;  /* 0x0000000210007986 */ /* 0x000fe2000c101924 */
[----:B------:R-:W-:Y:S05]  /*fbf0*/  EXIT ;  /* 0x000000000000794d */ /* 0x000fea0003800000 */
.L_x_2190:
[----:B------:R-:W-:-:S05]  /*fc00*/  F2FP.F16.F32.PACK_AB R2, RZ, R2 ;  /* 0x00000002ff02723e */ /* 0x000fca00000000ff */
[----:B------:R-:W-:Y:S01]  /*fc10*/  STG.E.U16 desc[UR36][R16.64], R2 ;  /* 0x0000000210007986 */ /* 0x000fe2000c101524 */
[----:B------:R-:W-:Y:S05]  /*fc20*/  EXIT ;  /* 0x000000000000794d */ /* 0x000fea0003800000 */
.L_x_2189:
[----:B------:R-:W-:-:S13]  /*fc30*/  ISETP.NE.AND P0, PT, R7, 0x7, PT ;  /* 0x000000070700780c */ /* 0x000fda0003f05270 */
[----:B------:R-:W-:Y:S05]  /*fc40*/  @!P0 BRA `(.L_x_2191) ;  /* 0x00000000002c8947 */ /* 0x000fea0003800000 */
[----:B------:R-:W-:-:S13]  /*fc50*/  ISETP.NE.AND P0, PT, R7, 0x8, PT ;  /* 0x000000080700780c */ /* 0x000fda0003f05270 */
[----:B------:R-:W-:Y:S05]  /*fc60*/  @!P0 BRA `(.L_x_2192) ;  /* 0x0000000000148947 */ /* 0x000fea0003800000 */
[----:B------:R-:W-:-:S13]  /*fc70*/  ISETP.NE.AND P0, PT, R7, 0x9, PT ;  /* 0x000000090700780c */ /* 0x000fda0003f05270 */
[----:B------:R-:W-:Y:S05]  /*fc80*/  @P0 BRA `(.L_x_2186) ;  /* 0x0000000800680947 */ /* 0x000fea0003800000 */
[----:B------:R-:W-:-:S05]  /*fc90*/  IMAD.MOV.U32 R3, RZ, RZ, RZ ;  /* 0x000000ffff037224 */ /* 0x000fca00078e00ff */
[----:B------:R-:W-:Y:S01]  /*fca0*/  STG.E.64 desc[UR36][R16.64], R2 ;  /* 0x0000000210007986 */ /* 0x000fe2000c101b24 */
[----:B------:R-:W-:Y:S05]  /*fcb0*/  EXIT ;  /* 0x000000000000794d */ /* 0x000fea0003800000 */
.L_x_2192:
[----:B------:R-:W-:-:S04]  /*fcc0*/  F2FP.F16.F32.PACK_AB R3, RZ, R2 ;  /* 0x00000002ff03723e */ /* 0x000fc800000000ff */
[----:B------:R-:W-:-:S05]  /*fcd0*/  PRMT R3, R3, 0x5410, RZ ;  /* 0x0000541003037816 */ /* 0x000fca00000000ff */
[----:B------:R-:W-:Y:S01]  /*fce0*/  STG.E desc[UR36][R16.64], R3 ;  /* 0x0000000310007986 */ /* 0x000fe2000c101924 */
[----:B------:R-:W-:Y:S05]  /*fcf0*/  EXIT ;  /* 0x000000000000794d */ /* 0x000fea0003800000 */
.L_x_2191:
[----:B------:R-:W-:-:S06]  /*fd00*/  FMUL.FTZ R2, R2, 1 ;  /* 0x3f80000002027820 */ /* 0x000fcc0000410000 */
[----:B------:R-:W0:Y:S02]  /*fd10*/  F2F.F64.F32 R2, R2 ;  /* 0x0000000200027310 */ /* 0x000e240000201800 */
[----:B0-----:R-:W-:Y:S01]  /*fd20*/  STG.E.64 desc[UR36][R16.64], R2 ;  /* 0x0000000210007986 */ /* 0x001fe2000c101b24 */
[----:B------:R-:W-:Y:S05]  /*fd30*/  EXIT ;  /* 0x000000000000794d */ /* 0x000fea0003800000 */
.L_x_2182:
        /* <DEDUP_REMOVED lines=10> */
[----:B------:R-:W-:Y:S01]  /*fde0*/  STG.E.U8 desc[UR36][R16.64], R3 ;  /* 0x0000000310007986 */ /* 0x000fe2000c101124 */
[----:B------:R-:W-:Y:S05]  /*fdf0*/  EXIT ;  /* 0x000000000000794d */ /* 0x000fea0003800000 */
.L_x_2195:
[----:B------:R-:W-:Y:S01]  /*fe00*/  FMUL.FTZ R4, R2, 1 ;  /* 0x3f80000002047820 */ /* 0x000fe20000410000 */
[----:B------:R-:W-:-:S05]  /*fe10*/  CS2R R6, SRZ ;  /* 0x0000000000067805 */ /* 0x000fca000001ff00 */
[----:B------:R-:W0:Y:S02]  /*fe20*/  F2F.F64.F32 R4, R4 ;  /* 0x0000000400047310 */ /* 0x000e240000201800 */
[----:B0-----:R-:W-:Y:S01]  /*fe30*/  STG.E.128 desc[UR36][R16.64], R4 ;  /* 0x0000000410007986 */ /* 0x001fe2000c101d24 */
[----:B------:R-:W-:Y:S05]  /*fe40*/  EXIT ;  /* 0x000000000000794d */ /* 0x000fea0003800000 */
.L_x_2194:
        /* <DEDUP_REMOVED lines=20> */
.L_x_2199:
[----:B------:R-:W-:Y:S05]  /*ff90*/  BSYNC B0 ;  /* 0x0000000000007941 */ /* 0x000fea0003800000 */
.L_x_2198:
[----:B------:R-:W-:-:S05]  /*ffa0*/  LOP3.LUT R5, R0, R5, RZ, 0xfc, !PT ;  /* 0x0000000500057212 */ /* 0x000fca00078efcff */
[----:B------:R-:W-:Y:S01]  /*ffb0*/  STG.E.U8 desc[UR36][R16.64], R5 ;  /* 0x0000000510007986 */ /* 0x000fe2000c101124 */
[----:B------:R-:W-:Y:S05]  /*ffc0*/  EXIT ;  /* 0x000000000000794d */ /* 0x000fea0003800000 */
.L_x_2197:
        /* <DEDUP_REMOVED lines=12> */
.L_x_2201:
[----:B------:R-:W-:Y:S01]  /*10090*/  IMAD.MOV.U32 R0, RZ, RZ, 0x7f ;  /* 0x0000007fff007424 */ /* 0x000fe200078e00ff */
[----:B------:R-:W-:-:S04]  /*100a0*/  ISETP.GT.U32.AND P0, PT, R4, 0x7f800000, PT ;  /* 0x7f8000000400780c */ /* 0x000fc80003f04070 */
[----:B------:R-:W-:-:S09]  /*100b0*/  SEL R0, R0, 0x7c, P0 ;  /* 0x0000007c00007807 */ /* 0x000fd20000000000 */
.L_x_2202:
[----:B------:R-:W-:Y:S05]  /*100c0*/  BSYNC B0 ;  /* 0x0000000000007941 */ /* 0x000fea0003800000 */
.L_x_2200:
[----:B------:R-:W-:-:S04]  /*100d0*/  LOP3.LUT R2, R2, 0x80000000, RZ, 0xc0, !PT ;  /* 0x8000000002027812 */ /* 0x000fc800078ec0ff */
[----:B------:R-:W-:-:S04]  /*100e0*/  SHF.R.U32.HI R3, RZ, 0x18, R2 ;  /* 0x00000018ff037819 */ /* 0x000fc80000011602 */
[----:B------:R-:W-:-:S05]  /*100f0*/  LOP3.LUT R3, R0, R3, RZ, 0xfc, !PT ;  /* 0x0000000300037212 */ /* 0x000fca00078efcff */
[----:B------:R-:W-:Y:S01]  /*10100*/  STG.E.U8 desc[UR36][R16.64], R3 ;  /* 0x0000000310007986 */ /* 0x000fe2000c101124 */
[----:B------:R-:W-:Y:S05]  /*10110*/  EXIT ;  /* 0x000000000000794d */ /* 0x000fea0003800000 */
.L_x_2196:
[----:B------:R-:W-:-:S05]  /*10120*/  F2FP.BF16.F32.PACK_AB R2, RZ, R2 ;  /* 0x00000002ff02723e */ /* 0x000fca00000010ff */
[----:B------:R-:W-:Y:S01]  /*10130*/  STG.E.U16 desc[UR36][R16.64], R2 ;  /* 0x0000000210007986 */ /* 0x000fe2000c101524 */
[----:B------:R-:W-:Y:S05]  /*10140*/  EXIT ;  /* 0x000000000000794d */ /* 0x000fea0003800000 */
.L_x_2193:
        /* <DEDUP_REMOVED lines=9> */
[----:B0-----:R-:W-:Y:S01]  /*101e0*/  STG.E.U16 desc[UR36][R16.64], R3 ;  /* 0x0000000310007986 */ /* 0x001fe2000c101524 */
[----:B------:R-:W-:Y:S05]  /*101f0*/  EXIT ;  /* 0x000000000000794d */ /* 0x000fea0003800000 */
.L_x_2205:
        /* <DEDUP_REMOVED lines=16> */
.L_x_2208:
[----:B------:R-:W-:-:S04]  /*10300*/  LOP3.LUT R2, R2, 0x80000000, RZ, 0xc0, !PT ;  /* 0x8000000002027812 */ /* 0x000fc800078ec0ff */
[----:B------:R-:W-:-:S04]  /*10310*/  SHF.R.U32.HI R3, RZ, 0x18, R2 ;  /* 0x00000018ff037819 */ /* 0x000fc80000011602 */
[----:B------:R-:W-:-:S04]  /*10320*/  LOP3.LUT R0, R0, R3, RZ, 0xfc, !PT ;  /* 0x0000000300007212 */ /* 0x000fc800078efcff */
[----:B------:R-:W-:-:S07]  /*10330*/  PRMT R8, R0, 0x7610, R8 ;  /* 0x0000761000087816 */ /* 0x000fce0000000008 */
.L_x_2207:
[----:B------:R-:W-:Y:S05]  /*10340*/  BSYNC B0 ;  /* 0x0000000000007941 */ /* 0x000fea0003800000 */
.L_x_2206:
[----:B------:R-:W-:Y:S01]  /*10350*/  STG.E.U8 desc[UR36][R16.64], R8 ;  /* 0x0000000810007986 */ /* 0x000fe2000c101124 */
[----:B------:R-:W-:Y:S05]  /*10360*/  EXIT ;  /* 0x000000000000794d */ /* 0x000fea0003800000 */
.L_x_2204:
        /* <DEDUP_REMOVED lines=16> */
.L_x_2211:
[----:B------:R-:W-:-:S04]  /*10470*/  LOP3.LUT R2, R2, 0x80000000, RZ, 0xc0, !PT ;  /* 0x8000000002027812 */ /* 0x000fc800078ec0ff */
[----:B------:R-:W-:-:S04]  /*10480*/  SHF.R.U32.HI R3, RZ, 0x18, R2 ;  /* 0x00000018ff037819 */ /* 0x000fc80000011602 */
[----:B------:R-:W-:-:S04]  /*10490*/  LOP3.LUT R0, R0, R3, RZ, 0xfc, !PT ;  /* 0x0000000300007212 */ /* 0x000fc800078efcff */
[----:B------:R-:W-:-:S07]  /*104a0*/  PRMT R8, R0, 0x7610, R8 ;  /* 0x0000761000087816 */ /* 0x000fce0000000008 */
.L_x_2210:
[----:B------:R-:W-:Y:S05]  /*104b0*/  BSYNC B0 ;  /* 0x0000000000007941 */ /* 0x000fea0003800000 */
.L_x_2209:
[----:B------:R-:W-:Y:S01]  /*104c0*/  STG.E.U8 desc[UR36][R16.64], R8 ;  /* 0x0000000810007986 */ /* 0x000fe2000c101124 */
[----:B------:R-:W-:Y:S05]  /*104d0*/  EXIT ;  /* 0x000000000000794d */ /* 0x000fea0003800000 */
.L_x_2203:
        /* <DEDUP_REMOVED lines=21> */
.L_x_2186:
        /* <DEDUP_REMOVED lines=16> */
.L_x_2214:
[----:B------:R-:W-:Y:S05]  /*10730*/  EXIT ;  /* 0x000000000000794d */ /* 0x000fea0003800000 */
.L_x_2213:
[----:B------:R-:W0:Y:S02]  /*10740*/  F2I.U64.TRUNC R2, R2 ;  /* 0x0000000200027311 */ /* 0x000e24000020d800 */
[----:B0-----:R-:W-:Y:S01]  /*10750*/  STG.E.64 desc[UR36][R16.64], R2 ;  /* 0x0000000210007986 */ /* 0x001fe2000c101b24 */
[----:B------:R-:W-:Y:S05]  /*10760*/  EXIT ;  /* 0x000000000000794d */ /* 0x000fea0003800000 */
.L_x_2212:
[----:B------:R-:W0:Y:S02]  /*10770*/  F2I.FTZ.U32.TRUNC.NTZ R3, R2 ;  /* 0x0000000200037305 */ /* 0x000e24000021f000 */
[----:B0-----:R-:W-:Y:S01]  /*10780*/  STG.E desc[UR36][R16.64], R3 ;  /* 0x0000000310007986 */ /* 0x001fe2000c101924 */
[----:B------:R-:W-:Y:S05]  /*10790*/  EXIT ;  /* 0x000000000000794d */ /* 0x000fea0003800000 */
.L_x_2215:
        /* <DEDUP_REMOVED lines=14> */
.L_x_7355:


//--------------------- .text._ZN2at6native27unrolled_elementwise_kernelIZZZNS0_62_GLOBAL__N__e6aa1b1b_29_ActivationLogSigmoidKernel_cu_9d16a0dc27log_sigmoid_backward_kernelERNS_14TensorIteratorEENKUlvE_clEvENKUlvE0_clEvEUlffE_St5arrayIPcLm3EELi4E23TrivialOffsetCalculatorILi2EjESB_ILi1EjENS0_6memory12LoadWithCastILi2EEENSE_13StoreWithCastILi1EEEEEviT_T0_T2_T3_T4_T5_ --------------------------
	.section	.text._ZN2at6native27unrolled_elementwise_kernelIZZZNS0_62_GLOBAL__N__e6aa1b1b_29_ActivationLogSigmoidKernel_cu_9d16a0dc27log_sigmoid_backward_kernelERNS_14TensorIteratorEENKUlvE_clEvENKUlvE0_clEvEUlffE_St5arrayIPcLm3EELi4E23TrivialOffsetCalculatorILi2EjESB_ILi1EjENS0_6memory12LoadWithCastILi2EEENSE_13StoreWithCastILi1EEEEEviT_T0_T2_T3_T4_T5_,"ax",@progbits
	.align	128
        .global         _ZN2at6native27unrolled_elementwise_kernelIZZZNS0_62_GLOBAL__N__e6aa1b1b_29_ActivationLogSigmoidKernel_cu_9d16a0dc27log_sigmoid_backward_kernelERNS_14TensorIteratorEENKUlvE_clEvENKUlvE0_clEvEUlffE_St5arrayIPcLm3EELi4E23TrivialOffsetCalculatorILi2EjESB_ILi1EjENS0_6memory12LoadWithCastILi2EEENSE_13StoreWithCastILi1EEEEEviT_T0_T2_T3_T4_T5_
        .type           _ZN2at6native27unrolled_elementwise_kernelIZZZNS0_62_GLOBAL__N__e6aa1b1b_29_ActivationLogSigmoidKernel_cu_9d16a0dc27log_sigmoid_backward_kernelERNS_14TensorIteratorEENKUlvE_clEvENKUlvE0_clEvEUlffE_St5arrayIPcLm3EELi4E23TrivialOffsetCalculatorILi2EjESB_ILi1EjENS0_6memory12LoadWithCastILi2EEENSE_13StoreWithCastILi1EEEEEviT_T0_T2_T3_T4_T5_,@function
        .size           _ZN2at6native27unrolled_elementwise_kernelIZZZNS0_62_GLOBAL__N__e6aa1b1b_29_ActivationLogSigmoidKernel_cu_9d16a0dc27log_sigmoid_backward_kernelERNS_14TensorIteratorEENKUlvE_clEvENKUlvE0_clEvEUlffE_St5arrayIPcLm3EELi4E23TrivialOffsetCalculatorILi2EjESB_ILi1EjENS0_6memory12LoadWithCastILi2EEENSE_13StoreWithCastILi1EEEEEviT_T0_T2_T3_T4_T5_,(.L_x_7356 - _ZN2at6native27unrolled_elementwise_kernelIZZZNS0_62_GLOBAL__N__e6aa1b1b_29_ActivationLogSigmoidKernel_cu_9d16a0dc27log_sigmoid_backward_kernelERNS_14TensorIteratorEENKUlvE_clEvENKUlvE0_clEvEUlffE_St5arrayIPcLm3EELi4E23TrivialOffsetCalculatorILi2EjESB_ILi1EjENS0_6memory12LoadWithCastILi2EEENSE_13StoreWithCastILi1EEEEEviT_T0_T2_T3_T4_T5_)
        .other          _ZN2at6native27unrolled_elementwise_kernelIZZZNS0_62_GLOBAL__N__e6aa1b1b_29_ActivationLogSigmoidKernel_cu_9d16a0dc27log_sigmoid_backward_kernelERNS_14TensorIteratorEENKUlvE_clEvENKUlvE0_clEvEUlffE_St5arrayIPcLm3EELi4E23TrivialOffsetCalculatorILi2EjESB_ILi1EjENS0_6memory12LoadWithCastILi2EEENSE_13StoreWithCastILi1EEEEEviT_T0_T2_T3_T4_T5_,@"STO_CUDA_ENTRY STV_DEFAULT"
_ZN2at6native27unrolled_elementwise_kernelIZZZNS0_62_GLOBAL__N__e6aa1b1b_29_ActivationLogSigmoidKernel_cu_9d16a0dc27log_sigmoid_backward_kernelERNS_14TensorIteratorEENKUlvE_clEvENKUlvE0_clEvEUlffE_St5arrayIPcLm3EELi4E23TrivialOffsetCalculatorILi2EjESB_ILi1EjENS0_6memory12LoadWithCastILi2EEENSE_13StoreWithCastILi1EEEEEviT_T0_T2_T3_T4_T5_:
.text._ZN2at6native27unrolled_elementwise_kernelIZZZNS0_62_GLOBAL__N__e6aa1b1b_29_ActivationLogSigmoidKernel_cu_9d16a0dc27log_sigmoid_backward_kernelERNS_14TensorIteratorEENKUlvE_clEvENKUlvE0_clEvEUlffE_St5arrayIPcLm3EELi4E23TrivialOffsetCalculatorILi2EjESB_ILi1EjENS0_6memory12LoadWithCastILi2EEENSE_13StoreWithCastILi1EEEEEviT_T0_T2_T3_T4_T5_:
[----:B------:R-:W0:Y:S01]  /*0000*/  LDC R1, c[0x0][0x28] ;  /* 0x00000a00ff017b82 */ /* 0x000e220000000800 */
[----:B------:R-:W1:Y:S07]  /*0010*/  S2R R2, SR_CTAID.X ;  /* 0x0000000000027919 */ /* 0x000e6e0000002500 */
[----:B------:R-:W1:Y:S01]  /*0020*/  LDC R17, c[0x0][0x210] ;  /* 0x00008400ff117b82 */ /* 0x000e620000000800 */
[----:B------:R-:W-:Y:S01]  /*0030*/  ULDC.64 UR36, c[0x0][0x208] ;  /* 0x0000820000247ab9 */ /* 0x000fe20000000a00 */
[----:B------:R-:W-:Y:S01]  /*0040*/  BSSY B7, `(.L_x_2216) ;  /* 0x00001d3000077945 */ /* 0x000fe20003800000 */
[----:B------:R-:W2:Y:S01]  /*0050*/  S2R R16, SR_TID.X ;  /* 0x0000000000107919 */ /* 0x000ea20000002100 */
[----:B------:R-:W-:Y:S01]  /*0060*/  IMAD.MOV.U32 R27, RZ, RZ, RZ ;  /* 0x000000ffff1b7224 */ /* 0x000fe200078e00ff */
[----:B------:R-:W-:-:S03]  /*0070*/  CS2R R28, SRZ ;  /* 0x00000000001c7805 */ /* 0x000fc6000001ff00 */
[----:B------:R-:W3:Y:S08]  /*0080*/  LDC.U8 R19, c[0x0][0x234] ;  /* 0x00008d00ff137b82 */ /* 0x000ef00000000000 */
[----:B------:R-:W4:Y:S01]  /*0090*/  LDC.U8 R18, c[0x0][0x235] ;  /* 0x00008d40ff127b82 */ /* 0x000f220000000000 */
[----:B-1----:R-:W-:-:S05]  /*00a0*/  IMAD R17, R2, -0x200, R17 ;  /* 0xfffffe0002117824 */ /* 0x002fca00078e0211 */
[----:B--2---:R-:W-:-:S13]  /*00b0*/  ISETP.GE.AND P0, PT, R16, R17, PT ;  /* 0x000000111000720c */ /* 0x004fda0003f06270 */
[----:B0--34-:R-:W-:Y:S05]  /*00c0*/  @P0 BRA `(.L_x_2217) ;  /* 0x0000001c00280947 */ /* 0x019fea0003800000 */
[----:B------:R-:W0:Y:S01]  /*00d0*/  LDC.64 R4, c[0x0][0x220] ;  /* 0x00008800ff047b82 */ /* 0x000e220000000a00 */
[----:B------:R-:W-:Y:S01]  /*00e0*/  PRMT R0, R19, 0x9910, RZ ;  /* 0x0000991013007816 */ /* 0x000fe200000000ff */
[----:B------:R-:W-:Y:S01]  /*00f0*/  IMAD R16, R2, 0x200, R16 ;  /* 0x0000020002107824 */ /* 0x000fe200078e0210 */
[----:B------:R-:W-:Y:S01]  /*0100*/  ULDC UR4, c[0x0][0x238] ;  /* 0x00008e0000047ab9 */ /* 0x000fe20000000800 */
[----:B------:R-:W-:Y:S01]  /*0110*/  BSSY B6, `(.L_x_2218) ;  /* 0x00000e0000067945 */ /* 0x000fe20003800000 */
        /* <DEDUP_REMOVED lines=16> */
.L_x_2222:
[----:B------:R-:W2:Y:S02]  /*0220*/  LDG.E.U8 R4, desc[UR36][R4.64] ;  /* 0x0000002404047981 */ /* 0x000ea4000c1e1100 */
[----:B--2---:R-:W-:Y:S01]  /*0230*/  I2FP.F32.U32 R29, R4 ;  /* 0x00000004001d7245 */ /* 0x004fe20000201000 */
[----:B------:R-:W-:Y:S06]  /*0240*/  BRA `(.L_x_2224) ;  /* 0x0000000c00307947 */ /* 0x000fec0003800000 */
.L_x_2221:
        /* <DEDUP_REMOVED lines=9> */
.L_x_2226:
[----:B------:R-:W2:Y:S02]  /*02e0*/  LDG.E R4, desc[UR36][R4.64] ;  /* 0x0000002404047981 */ /* 0x000ea4000c1e1900 */
[----:B--2---:R-:W-:Y:S01]  /*02f0*/  I2FP.F32.S32 R29, R4 ;  /* 0x00000004001d7245 */ /* 0x004fe20000201400 */
[----:B------:R-:W-:Y:S06]  /*0300*/  BRA `(.L_x_2224) ;  /* 0x0000000c00007947 */ /* 0x000fec0003800000 */
.L_x_2225:
[----:B------:R-:W2:Y:S02]  /*0310*/  LDG.E.U16 R4, desc[UR36][R4.64] ;  /* 0x0000002404047981 */ /* 0x000ea4000c1e1500 */
[----:B--2---:R2:W3:Y:S01]  /*0320*/  I2F.S16 R29, R4 ;  /* 0x00000004001d7306 */ /* 0x0044e20000101400 */
[----:B------:R-:W-:Y:S05]  /*0330*/  BRA `(.L_x_2224) ;  /* 0x0000000800f47947 */ /* 0x000fea0003800000 */
.L_x_2220:
        /* <DEDUP_REMOVED lines=8> */
.L_x_2228:
[----:B------:R-:W2:Y:S02]  /*03c0*/  LDG.E.U16 R4, desc[UR36][R4.64] ;  /* 0x0000002404047981 */ /* 0x000ea4000c1e1500 */
[----:B--2---:R-:W-:Y:S01]  /*03d0*/  HADD2.F32 R29, -RZ, R4.H0_H0 ;  /* 0x20000004ff1d7230 */ /* 0x004fe20000004100 */
[----:B------:R-:W-:Y:S06]  /*03e0*/  BRA `(.L_x_2224) ;  /* 0x0000000800c87947 */ /* 0x000fec0003800000 */
.L_x_2227:
        /* <DEDUP_REMOVED lines=8> */
.L_x_2230:
[----:B------:R-:W2:Y:S02]  /*0470*/  LDG.E.U16 R4, desc[UR36][R4.64] ;  /* 0x0000002404047981 */ /* 0x000ea4000c1e1500 */
[----:B--2---:R-:W-:Y:S01]  /*0480*/  HADD2.F32 R29, -RZ, R4.H0_H0 ;  /* 0x20000004ff1d7230 */ /* 0x004fe20000004100 */
[----:B------:R-:W-:Y:S06]  /*0490*/  BRA `(.L_x_2224) ;  /* 0x00000008009c7947 */ /* 0x000fec0003800000 */
.L_x_2229:
[----:B------:R-:W2:Y:S01]  /*04a0*/  LDG.E.64 R4, desc[UR36][R4.64] ;  /* 0x0000002404047981 */ /* 0x000ea2000c1e1b00 */
[----:B------:R-:W-:Y:S01]  /*04b0*/  UMOV UR4, 0xf0000000 ;  /* 0xf000000000047882 */ /* 0x000fe20000000000 */
[----:B------:R-:W-:Y:S01]  /*04c0*/  UMOV UR5, 0x380fffff ;  /* 0x380fffff00057882 */ /* 0x000fe20000000000 */
[----:B--2---:R-:W0:Y:S01]  /*04d0*/  F2F.F32.F64 R29, R4 ;  /* 0x00000004001d7310 */ /* 0x004e220000301000 */
[----:B------:R-:W-:-:S14]  /*04e0*/  DSETP.GEU.AND P0, PT, |R4|, UR4, PT ;  /* 0x0000000404007e2a */ /* 0x000fdc000bf0e200 */
[----:B0-----:R-:W-:Y:S01]  /*04f0*/  @!P0 FMUL R29, R29, 1.175494350822287508e-38 ;  /* 0x008000001d1d8820 */ /* 0x001fe20000400000 */
[----:B------:R-:W-:Y:S06]  /*0500*/  BRA `(.L_x_2224) ;  /* 0x0000000800807947 */ /* 0x000fec0003800000 */
.L_x_2219:
        /* <DEDUP_REMOVED lines=12> */
.L_x_2233:
[----:B------:R-:W2:Y:S01]  /*05d0*/  LDG.E.64 R4, desc[UR36][R4.64] ;  /* 0x0000002404047981 */ /* 0x000ea2000c1e1b00 */
[----:B------:R-:W-:Y:S01]  /*05e0*/  UMOV UR4, 0xf0000000 ;  /* 0xf000000000047882 */ /* 0x000fe20000000000 */
[----:B------:R-:W-:Y:S01]  /*05f0*/  UMOV UR5, 0x380fffff ;  /* 0x380fffff00057882 */ /* 0x000fe20000000000 */
[----:B--2---:R-:W0:Y:S01]  /*0600*/  F2F.F32.F64 R29, R4 ;  /* 0x00000004001d7310 */ /* 0x004e220000301000 */
[----:B------:R-:W-:-:S14]  /*0610*/  DSETP.GEU.AND P0, PT, |R4|, UR4, PT ;  /* 0x0000000404007e2a */ /* 0x000fdc000bf0e200 */
[----:B0-----:R-:W-:Y:S01]  /*0620*/  @!P0 FMUL R29, R29, 1.175494350822287508e-38 ;  /* 0x008000001d1d8820 */ /* 0x001fe20000400000 */
[----:B------:R-:W-:Y:S06]  /*0630*/  BRA `(.L_x_2224) ;  /* 0x0000000800347947 */ /* 0x000fec0003800000 */
.L_x_2232:
        /* <DEDUP_REMOVED lines=16> */
[----:B------:R-:W-:-:S04]  /*0740*/  SEL R3, R3, RZ, P0 ;  /* 0x000000ff03037207 */ /* 0x000fc80000000000 */
[C---:B------:R-:W-:Y:S01]  /*0750*/  SHF.L.U32 R4, R0.reuse, R3, RZ ;  /* 0x0000000300047219 */ /* 0x040fe200000006ff */
[----:B------:R-:W-:Y:S02]  /*0760*/  IMAD R7, R3, R8, 0x3c000000 ;  /* 0x3c00000003077424 */ /* 0x000fe400078e0208 */
[----:B------:R-:W-:-:S03]  /*0770*/  VIADD R3, R0, 0xffffffff ;  /* 0xffffffff00037836 */ /* 0x000fc60000000000 */
[----:B------:R-:W-:Y:S02]  /*0780*/  LEA.HI R7, R4, R7, RZ, 0x1c ;  /* 0x0000000704077211 */ /* 0x000fe400078fe0ff */
[----:B------:R-:W-:Y:S02]  /*0790*/  SHF.R.S32.HI R3, RZ, 0x1f, R3 ;  /* 0x0000001fff037819 */ /* 0x000fe40000011403 */
[----:B------:R-:W-:-:S04]  /*07a0*/  LOP3.LUT R6, R7, 0x7f800000, R6, 0xf8, !PT ;  /* 0x7f80000007067812 */ /* 0x000fc800078ef806 */
[----:B------:R-:W-:-:S04]  /*07b0*/  LOP3.LUT R6, R6, R3, RZ, 0x30, !PT ;  /* 0x0000000306067212 */ /* 0x000fc800078e30ff */
[----:B------:R-:W-:Y:S01]  /*07c0*/  LOP3.LUT R29, R6, 0x80000000, R29, 0xf8, !PT ;  /* 0x80000000061d7812 */ /* 0x000fe200078ef81d */
[----:B------:R-:W-:Y:S06]  /*07d0*/  BRA `(.L_x_2224) ;  /* 0x0000000400cc7947 */ /* 0x000fec0003800000 */
.L_x_2235:
        /* <DEDUP_REMOVED lines=14> */
.L_x_2234:
[----:B------:R-:W2:Y:S02]  /*08c0*/  LDG.E.U16 R4, desc[UR36][R4.64] ;  /* 0x0000002404047981 */ /* 0x000ea4000c1e1500 */
[----:B--2---:R-:W-:Y:S01]  /*08d0*/  IMAD.U32 R29, R4, 0x10000, RZ ;  /* 0x00010000041d7824 */ /* 0x004fe200078e00ff */
[----:B------:R-:W-:Y:S06]  /*08e0*/  BRA `(.L_x_2224) ;  /* 0x0000000400887947 */ /* 0x000fec0003800000 */
.L_x_2231:
        /* <DEDUP_REMOVED lines=11> */
.L_x_2238:
        /* <DEDUP_REMOVED lines=20> */
.L_x_2240:
[----:B------:R-:W-:Y:S05]  /*0ae0*/  BSYNC B0 ;  /* 0x0000000000007941 */ /* 0x000fea0003800000 */
.L_x_2239:
[----:B------:R-:W-:Y:S01]  /*0af0*/  IMAD.SHL.U32 R3, R3, 0x100000, RZ ;  /* 0x0010000003037824 */ /* 0x000fe200078e00ff */
[----:B------:R-:W-:-:S04]  /*0b00*/  LEA R0, R0, 0x3b800000, 0x17 ;  /* 0x3b80000000007811 */ /* 0x000fc800078eb8ff */
[----:B------:R-:W-:Y:S01]  /*0b10*/  LOP3.LUT R29, R0, R3, R29, 0xfe, !PT ;  /* 0x00000003001d7212 */ /* 0x000fe200078efe1d */
[----:B------:R-:W-:Y:S06]  /*0b20*/  BRA `(.L_x_2224) ;  /* 0x0000000000f87947 */ /* 0x000fec0003800000 */
.L_x_2237:
        /* <DEDUP_REMOVED lines=20> */
.L_x_2242:
[----:B------:R-:W-:Y:S05]  /*0c70*/  BSYNC B0 ;  /* 0x0000000000007941 */ /* 0x000fea0003800000 */
.L_x_2241:
[----:B------:R-:W-:Y:S01]  /*0c80*/  IMAD.SHL.U32 R3, R3, 0x200000, RZ ;  /* 0x0020000003037824 */ /* 0x000fe200078e00ff */
[----:B------:R-:W-:-:S04]  /*0c90*/  LEA R0, R0, 0x37800000, 0x17 ;  /* 0x3780000000007811 */ /* 0x000fc800078eb8ff */
[----:B------:R-:W-:Y:S01]  /*0ca0*/  LOP3.LUT R29, R0, R3, R29, 0xfe, !PT ;  /* 0x00000003001d7212 */ /* 0x000fe200078efe1d */
[----:B------:R-:W-:Y:S06]  /*0cb0*/  BRA `(.L_x_2224) ;  /* 0x0000000000947947 */ /* 0x000fec0003800000 */
.L_x_2236:
        /* <DEDUP_REMOVED lines=14> */
.L_x_2223:
        /* <DEDUP_REMOVED lines=16> */
.L_x_2245:
[----:B------:R-:W-:Y:S01]  /*0ea0*/  IMAD.MOV.U32 R29, RZ, RZ, RZ ;  /* 0x000000ffff1d7224 */ /* 0x000fe200078e00ff */
[----:B------:R-:W-:Y:S06]  /*0eb0*/  BRA `(.L_x_2224) ;  /* 0x0000000000147947 */ /* 0x000fec0003800000 */
.L_x_2244:
[----:B------:R-:W2:Y:S02]  /*0ec0*/  LDG.E.64 R4, desc[UR36][R4.64] ;  /* 0x0000002404047981 */ /* 0x000ea4000c1e1b00 */
[----:B--2---:R0:W1:Y:S01]  /*0ed0*/  I2F.U64 R29, R4 ;  /* 0x00000004001d7312 */ /* 0x0040620000301000 */
[----:B------:R-:W-:Y:S05]  /*0ee0*/  BRA `(.L_x_2224) ;  /* 0x0000000000087947 */ /* 0x000fea0003800000 */
.L_x_2243:
[----:B------:R-:W2:Y:S02]  /*0ef0*/  LDG.E R4, desc[UR36][R4.64] ;  /* 0x0000002404047981 */ /* 0x000ea4000c1e1900 */
[----:B--2---:R-:W-:-:S07]  /*0f00*/  I2FP.F32.U32 R29, R4 ;  /* 0x00000004001d7245 */ /* 0x004fce0000201000 */
.L_x_2224:
[----:B------:R-:W-:Y:S05]  /*0f10*/  BSYNC B6 ;  /* 0x0000000000067941 */ /* 0x000fea0003800000 */
.L_x_2218:
[----:B0-2-4-:R-:W0:Y:S01]  /*0f20*/  LDC.64 R4, c[0x0][0x228] ;  /* 0x00008a00ff047b82 */ /* 0x015e220000000a00 */
[----:B------:R-:W-:Y:S01]  /*0f30*/  PRMT R0, R18, 0x9910, RZ ;  /* 0x0000991012007816 */ /* 0x000fe200000000ff */
[----:B------:R-:W-:Y:S01]  /*0f40*/  ULDC UR4, c[0x0][0x23c] ;  /* 0x00008f0000047ab9 */ /* 0x000fe20000000800 */
[----:B------:R-:W-:Y:S01]  /*0f50*/  BSSY B6, `(.L_x_2246) ;  /* 0x00000df000067945 */ /* 0x000fe20003800000 */
        /* <DEDUP_REMOVED lines=14> */
[----:B--2---:R0:W2:Y:S01]  /*1040*/  I2F.S16 R28, R4 ;  /* 0x00000004001c7306 */ /* 0x0040a20000101400 */
[----:B------:R-:W-:Y:S05]  /*1050*/  BRA `(.L_x_2252) ;  /* 0x0000000c00387947 */ /* 0x000fea0003800000 */
.L_x_2250:
[----:B------:R-:W2:Y:S02]  /*1060*/  LDG.E.U8 R4, desc[UR36][R4.64] ;  /* 0x0000002404047981 */ /* 0x000ea4000c1e1100 */
[----:B--2---:R-:W-:Y:S01]  /*1070*/  I2FP.F32.U32 R28, R4 ;  /* 0x00000004001c7245 */ /* 0x004fe20000201000 */
[----:B------:R-:W-:Y:S06]  /*1080*/  BRA `(.L_x_2252) ;  /* 0x0000000c002c7947 */ /* 0x000fec0003800000 */
.L_x_2249:
        /* <DEDUP_REMOVED lines=9> */
.L_x_2254:
[----:B------:R-:W2:Y:S02]  /*1120*/  LDG.E R4, desc[UR36][R4.64] ;  /* 0x0000002404047981 */ /* 0x000ea4000c1e1900 */
[----:B--2---:R-:W-:Y:S01]  /*1130*/  I2FP.F32.S32 R28, R4 ;  /* 0x00000004001c7245 */ /* 0x004fe20000201400 */
[----:B------:R-:W-:Y:S06]  /*1140*/  BRA `(.L_x_2252) ;  /* 0x0000000800fc7947 */ /* 0x000fec0003800000 */
.L_x_2253:
[----:B------:R-:W2:Y:S02]  /*1150*/  LDG.E.U16 R4, desc[UR36][R4.64] ;  /* 0x0000002404047981 */ /* 0x000ea4000c1e1500 */
[----:B--2---:R0:W2:Y:S01]  /*1160*/  I2F.S16 R28, R4 ;  /* 0x00000004001c7306 */ /* 0x0040a20000101400 */
[----:B------:R-:W-:Y:S05]  /*1170*/  BRA `(.L_x_2252) ;  /* 0x0000000800f07947 */ /* 0x000fea0003800000 */
.L_x_2248:
        /* <DEDUP_REMOVED lines=8> */
.L_x_2256:
[----:B------:R-:W2:Y:S02]  /*1200*/  LDG.E.U16 R4, desc[UR36][R4.64] ;  /* 0x0000002404047981 */ /* 0x000ea4000c1e1500 */
[----:B--2---:R-:W-:Y:S01]  /*1210*/  HADD2.F32 R28, -RZ, R4.H0_H0 ;  /* 0x20000004ff1c7230 */ /* 0x004fe20000004100 */
[----:B------:R-:W-:Y:S06]  /*1220*/  BRA `(.L_x_2252) ;  /* 0x0000000800c47947 */ /* 0x000fec0003800000 */
.L_x_2255:
        /* <DEDUP_REMOVED lines=8> */
.L_x_2258:
[----:B------:R-:W2:Y:S02]  /*12b0*/  LDG.E.U16 R4, desc[UR36][R4.64] ;  /* 0x0000002404047981 */ /* 0x000ea4000c1e1500 */
[----:B--2---:R-:W-:Y:S01]  /*12c0*/  HADD2.F32 R28, -RZ, R4.H0_H0 ;  /* 0x20000004ff1c7230 */ /* 0x004fe20000004100 */
[----:B------:R-:W-:Y:S06]  /*12d0*/  BRA `(.L_x_2252) ;  /* 0x0000000800987947 */ /* 0x000fec0003800000 */
.L_x_2257:
[----:B------:R-:W2:Y:S01]  /*12e0*/  LDG.E.64 R4, desc[UR36][R4.64] ;  /* 0x0000002404047981 */ /* 0x000ea2000c1e1b00 */
[----:B------:R-:W-:Y:S01]  /*12f0*/  UMOV UR4, 0xf0000000 ;  /* 0xf000000000047882 */ /* 0x000fe20000000000 */
[----:B------:R-:W-:Y:S01]  /*1300*/  UMOV UR5, 0x380fffff ;  /* 0x380fffff00057882 */ /* 0x000fe20000000000 */
[----:B--2---:R-:W0:Y:S01]  /*1310*/  F2F.F32.F64 R28, R4 ;  /* 0x00000004001c7310 */ /* 0x004e220000301000 */
[----:B------:R-:W-:-:S14]  /*1320*/  DSETP.GEU.AND P0, PT, |R4|, UR4, PT ;  /* 0x0000000404007e2a */ /* 0x000fdc000bf0e200 */
[----:B0-----:R-:W-:Y:S01]  /*1330*/  @!P0 FMUL R28, R28, 1.175494350822287508e-38 ;  /* 0x008000001c1c8820 */ /* 0x001fe20000400000 */
[----:B------:R-:W-:Y:S06]  /*1340*/  BRA `(.L_x_2252) ;  /* 0x00000008007c7947 */ /* 0x000fec0003800000 */
.L_x_2247:
        /* <DEDUP_REMOVED lines=12> */
.L_x_2261:
[----:B------:R-:W2:Y:S01]  /*1410*/  LDG.E.64 R4, desc[UR36][R4.64] ;  /* 0x0000002404047981 */ /* 0x000ea2000c1e1b00 */
[----:B------:R-:W-:Y:S01]  /*1420*/  UMOV UR4, 0xf0000000 ;  /* 0xf000000000047882 */ /* 0x000fe20000000000 */
[----:B------:R-:W-:Y:S01]  /*1430*/  UMOV UR5, 0x380fffff ;  /* 0x380fffff00057882 */ /* 0x000fe20000000000 */
[----:B--2---:R-:W0:Y:S01]  /*1440*/  F2F.F32.F64 R28, R4 ;  /* 0x00000004001c7310 */ /* 0x004e220000301000 */
[----:B------:R-:W-:-:S14]  /*1450*/  DSETP.GEU.AND P0, PT, |R4|, UR4, PT ;  /* 0x0000000404007e2a */ /* 0x000fdc000bf0e200 */
[----:B0-----:R-:W-:Y:S01]  /*1460*/  @!P0 FMUL R28, R28, 1.175494350822287508e-38 ;  /* 0x008000001c1c8820 */ /* 0x001fe20000400000 */
[----:B------:R-:W-:Y:S06]  /*1470*/  BRA `(.L_x_2252) ;  /* 0x0000000800307947 */ /* 0x000fec0003800000 */
.L_x_2260:
        /* <DEDUP_REMOVED lines=26> */
.L_x_2263:
        /* <DEDUP_REMOVED lines=8> */
[----:B------:R-:W-:Y:S01]  /*16a0*/  @P0 FMUL.FTZ R28, R3, 1.9259299443872358531e-34 ;  /* 0x07800000031c0820 */ /* 0x000fe20000410000 */
[----:B------:R-:W-:Y:S02]  /*16b0*/  IMAD.SHL.U32 R3, R4, 0x1000000, RZ ;  /* 0x0100000004037824 */ /* 0x000fe400078e00ff */
[----:B------:R-:W-:-:S05]  /*16c0*/  @!P0 FADD.FTZ R28, R0, -0.5 ;  /* 0xbf000000001c8421 */ /* 0x000fca0000010000 */
[----:B------:R-:W-:Y:S01]  /*16d0*/  LOP3.LUT R28, R28, 0x80000000, R3, 0xf8, !PT ;  /* 0x800000001c1c7812 */ /* 0x000fe200078ef803 */
[----:B------:R-:W-:Y:S06]  /*16e0*/  BRA `(.L_x_2252) ;  /* 0x0000000400947947 */ /* 0x000fec0003800000 */
.L_x_2262:
[----:B------:R-:W2:Y:S02]  /*16f0*/  LDG.E.U16 R4, desc[UR36][R4.64] ;  /* 0x0000002404047981 */ /* 0x000ea4000c1e1500 */
[----:B--2---:R-:W-:Y:S01]  /*1700*/  IMAD.U32 R28, R4, 0x10000, RZ ;  /* 0x00010000041c7824 */ /* 0x004fe200078e00ff */
[----:B------:R-:W-:Y:S06]  /*1710*/  BRA `(.L_x_2252) ;  /* 0x0000000400887947 */ /* 0x000fec0003800000 */
.L_x_2259:
        /* <DEDUP_REMOVED lines=11> */
.L_x_2266:
        /* <DEDUP_REMOVED lines=20> */
.L_x_2268:
[----:B------:R-:W-:Y:S05]  /*1910*/  BSYNC B0 ;  /* 0x0000000000007941 */ /* 0x000fea0003800000 */
.L_x_2267:
[----:B------:R-:W-:Y:S01]  /*1920*/  IMAD.SHL.U32 R3, R3, 0x100000, RZ ;  /* 0x0010000003037824 */ /* 0x000fe200078e00ff */
[----:B------:R-:W-:-:S04]  /*1930*/  LEA R5, R0, 0x3b800000, 0x17 ;  /* 0x3b80000000057811 */ /* 0x000fc800078eb8ff */
[----:B------:R-:W-:Y:S01]  /*1940*/  LOP3.LUT R28, R5, R3, R28, 0xfe, !PT ;  /* 0x00000003051c7212 */ /* 0x000fe200078efe1c */
[----:B------:R-:W-:Y:S06]  /*1950*/  BRA `(.L_x_2252) ;  /* 0x0000000000f87947 */ /* 0x000fec0003800000 */
.L_x_2265:
        /* <DEDUP_REMOVED lines=20> */
.L_x_2270:
[----:B------:R-:W-:Y:S05]  /*1aa0*/  BSYNC B0 ;  /* 0x0000000000007941 */ /* 0x000fea0003800000 */
.L_x_2269:
[----:B------:R-:W-:Y:S01]  /*1ab0*/  IMAD.SHL.U32 R3, R3, 0x200000, RZ ;  /* 0x0020000003037824 */ /* 0x000fe200078e00ff */
[----:B------:R-:W-:-:S04]  /*1ac0*/  LEA R5, R0, 0x37800000, 0x17 ;  /* 0x3780000000057811 */ /* 0x000fc800078eb8ff */
[----:B------:R-:W-:Y:S01]  /*1ad0*/  LOP3.LUT R28, R5, R3, R28, 0xfe, !PT ;  /* 0x00000003051c7212 */ /* 0x000fe200078efe1c */
[----:B------:R-:W-:Y:S06]  /*1ae0*/  BRA `(.L_x_2252) ;  /* 0x0000000000947947 */ /* 0x000fec0003800000 */
.L_x_2264:
        /* <DEDUP_REMOVED lines=14> */
.L_x_2251:
        /* <DEDUP_REMOVED lines=16> */
.L_x_2273:
[----:B------:R-:W-:Y:S01]  /*1cd0*/  IMAD.MOV.U32 R28, RZ, RZ, RZ ;  /* 0x000000ffff1c7224 */ /* 0x000fe200078e00ff */
[----:B------:R-:W-:Y:S06]  /*1ce0*/  BRA `(.L_x_2252) ;  /* 0x0000000000147947 */ /* 0x000fec0003800000 */
.L_x_2272:
[----:B------:R-:W2:Y:S02]  /*1cf0*/  LDG.E.64 R4, desc[UR36][R4.64] ;  /* 0x0000002404047981 */ /* 0x000ea4000c1e1b00 */
[----:B--2---:R0:W2:Y:S01]  /*1d00*/  I2F.U64 R28, R4 ;  /* 0x00000004001c7312 */ /* 0x0040a20000301000 */
[----:B------:R-:W-:Y:S05]  /*1d10*/  BRA `(.L_x_2252) ;  /* 0x0000000000087947 */ /* 0x000fea0003800000 */
.L_x_2271:
[----:B------:R-:W2:Y:S02]  /*1d20*/  LDG.E R4, desc[UR36][R4.64] ;  /* 0x0000002404047981 */ /* 0x000ea4000c1e1900 */
[----:B--2---:R-:W-:-:S07]  /*1d30*/  I2FP.F32.U32 R28, R4 ;  /* 0x00000004001c7245 */ /* 0x004fce0000201000 */
.L_x_2252:
[----:B------:R-:W-:Y:S05]  /*1d40*/  BSYNC B6 ;  /* 0x0000000000067941 */ /* 0x000fea0003800000 */
.L_x_2246:
[----:B------:R-:W0:Y:S02]  /*1d50*/  S2R R16, SR_TID.X ;  /* 0x0000000000107919 */ /* 0x000e240000002100 */
[----:B0-----:R-:W-:-:S07]  /*1d60*/  VIADD R16, R16, 0x80 ;  /* 0x0000008010107836 */ /* 0x001fce0000000000 */
.L_x_2217:
[----:B------:R-:W-:Y:S05]  /*1d70*/  BSYNC B7 ;  /* 0x0000000000077941 */ /* 0x000fea0003800000 */
.L_x_2216:
[----:B------:R-:W-:Y:S01]  /*1d80*/  ISETP.GE.AND P0, PT, R16, R17, PT ;  /* 0x000000111000720c */ /* 0x000fe20003f06270 */
[----:B------:R-:W-:Y:S01]  /*1d90*/  BSSY B7, `(.L_x_2274) ;  /* 0x00001cb000077945 */ /* 0x000fe20003800000 */
[----:B------:R-:W-:-:S11]  /*1da0*/  IMAD.MOV.U32 R22, RZ, RZ, RZ ;  /* 0x000000ffff167224 */ /* 0x000fd600078e00ff */
[----:B------:R-:W-:Y:S05]  /*1db0*/  @P0 BRA `(.L_x_2275) ;  /* 0x0000001c00200947 */ /* 0x000fea0003800000 */
[----:B----4-:R-:W0:Y:S01]  /*1dc0*/  LDC.64 R4, c[0x0][0x220] ;  /* 0x00008800ff047b82 */ /* 0x010e220000000a00 */
        /* <DEDUP_REMOVED lines=17> */
[----:B------:R-:W4:Y:S02]  /*1ee0*/  LDG.E.S8 R4, desc[UR36][R4.64] ;  /* 0x0000002404047981 */ /* 0x000f24000c1e1300 */
[----:B----4-:R0:W4:Y:S01]  /*1ef0*/  I2F.S16 R27, R4 ;  /* 0x00000004001b7306 */ /* 0x0101220000101400 */
[----:B------:R-:W-:Y:S05]  /*1f00*/  BRA `(.L_x_2282) ;  /* 0x0000000c00387947 */ /* 0x000fea0003800000 */
.L_x_2280:
[----:B------:R-:W4:Y:S02]  /*1f10*/  LDG.E.U8 R4, desc[UR36][R4.64] ;  /* 0x0000002404047981 */ /* 0x000f24000c1e1100 */
[----:B----4-:R-:W-:Y:S01]  /*1f20*/  I2FP.F32.U32 R27, R4 ;  /* 0x00000004001b7245 */ /* 0x010fe20000201000 */
[----:B------:R-:W-:Y:S06]  /*1f30*/  BRA `(.L_x_2282) ;  /* 0x0000000c002c7947 */ /* 0x000fec0003800000 */
.L_x_2279:
[----:B------:R-:W-:-:S13]  /*1f40*/  ISETP.NE.AND P0, PT, R0, 0x2, PT ;  /* 0x000000020000780c */ /* 0x000fda0003f05270 */
[----:B------:R-:W-:Y:S05]  /*1f50*/  @!P0 BRA `(.L_x_2283) ;  /* 0x0000000000288947 */ /* 0x000fea0003800000 */
[----:B------:R-:W-:-:S13]  /*1f60*/  ISETP.NE.AND P0, PT, R0, 0x3, PT ;  /* 0x000000030000780c */ /* 0x000fda0003f05270 */
[----:B------:R-:W-:Y:S05]  /*1f70*/  @!P0 BRA `(.L_x_2284) ;  /* 0x0000000000148947 */ /* 0x000fea0003800000 */
[----:B------:R-:W-:-:S13]  /*1f80*/  ISETP.NE.AND P0, PT, R0, 0x4, PT ;  /* 0x000000040000780c */ /* 0x000fda0003f05270 */
[----:B------:R-:W-:Y:S05]  /*1f90*/  @P0 BRA `(.L_x_2281) ;  /* 0x0000000800b80947 */ /* 0x000fea0003800000 */
[----:B------:R-:W4:Y:S02]  /*1fa0*/  LDG.E.64 R4, desc[UR36][R4.64] ;  /* 0x0000002404047981 */ /* 0x000f24000c1e1b00 */
[----:B----4-:R0:W4:Y:S01]  /*1fb0*/  I2F.S64 R27, R4 ;  /* 0x00000004001b7312 */ /* 0x0101220000301400 */
[----:B------:R-:W-:Y:S05]  /*1fc0*/  BRA `(.L_x_2282) ;  /* 0x0000000c00087947 */ /* 0x000fea0003800000 */
.L_x_2284:
[----:B------:R-:W4:Y:S02]  /*1fd0*/  LDG.E R4, desc[UR36][R4.64] ;  /* 0x0000002404047981 */ /* 0x000f24000c1e1900 */
[----:B----4-:R-:W-:Y:S01]  /*1fe0*/  I2FP.F32.S32 R27, R4 ;  /* 0x00000004001b7245 */ /* 0x010fe20000201400 */
[----:B------:R-:W-:Y:S06]  /*1ff0*/  BRA `(.L_x_2282) ;  /* 0x0000000800fc7947 */ /* 0x000fec0003800000 */
.L_x_2283:
[----:B------:R-:W4:Y:S02]  /*2000*/  LDG.E.U16 R4, desc[UR36][R4.64] ;  /* 0x0000002404047981 */ /* 0x000f24000c1e1500 */
[----:B----4-:R0:W4:Y:S01]  /*2010*/  I2F.S16 R27, R4 ;  /* 0x00000004001b7306 */ /* 0x0101220000101400 */
[----:B------:R-:W-:Y:S05]  /*2020*/  BRA `(.L_x_2282) ;  /* 0x0000000800f07947 */ /* 0x000fea0003800000 */
.L_x_2278:
        /* <DEDUP_REMOVED lines=8> */
.L_x_2286:
[----:B------:R-:W4:Y:S02]  /*20b0*/  LDG.E.U16 R4, desc[UR36][R4.64] ;  /* 0x0000002404047981 */ /* 0x000f24000c1e1500 */
[----:B----4-:R-:W-:Y:S01]  /*20c0*/  HADD2.F32 R27, -RZ, R4.H0_H0 ;  /* 0x20000004ff1b7230 */ /* 0x010fe20000004100 */
[----:B------:R-:W-:Y:S06]  /*20d0*/  BRA `(.L_x_2282) ;  /* 0x0000000800c47947 */ /* 0x000fec0003800000 */
.L_x_2285:
        /* <DEDUP_REMOVED lines=8> */
.L_x_2288:
[----:B------:R-:W4:Y:S02]  /*2160*/  LDG.E.U16 R4, desc[UR36][R4.64] ;  /* 0x0000002404047981 */ /* 0x000f24000c1e1500 */
[----:B----4-:R-:W-:Y:S01]  /*2170*/  HADD2.F32 R27, -RZ, R4.H0_H0 ;  /* 0x20000004ff1b7230 */ /* 0x010fe20000004100 */
[----:B------:R-:W-:Y:S06]  /*2180*/  BRA `(.L_x_2282) ;  /* 0x0000000800987947 */ /* 0x000fec0003800000 */
.L_x_2287:
[----:B------:R-:W4:Y:S01]  /*2190*/  LDG.E.64 R4, desc[UR36][R4.64] ;  /* 0x0000002404047981 */ /* 0x000f22000c1e1b00 */
[----:B------:R-:W-:Y:S01]  /*21a0*/  UMOV UR4, 0xf0000000 ;  /* 0xf000000000047882 */ /* 0x000fe20000000000 */
[----:B------:R-:W-:Y:S01]  /*21b0*/  UMOV UR5, 0x380fffff ;  /* 0x380fffff00057882 */ /* 0x000fe20000000000 */
[----:B----4-:R-:W0:Y:S01]  /*21c0*/  F2F.F32.F64 R27, R4 ;  /* 0x00000004001b7310 */ /* 0x010e220000301000 */
[----:B------:R-:W-:-:S14]  /*21d0*/  DSETP.GEU.AND P0, PT, |R4|, UR4, PT ;  /* 0x0000000404007e2a */ /* 0x000fdc000bf0e200 */
[----:B0-----:R-:W-:Y:S01]  /*21e0*/  @!P0 FMUL R27, R27, 1.175494350822287508e-38 ;  /* 0x008000001b1b8820 */ /* 0x001fe20000400000 */
[----:B------:R-:W-:Y:S06]  /*21f0*/  BRA `(.L_x_2282) ;  /* 0x00000008007c7947 */ /* 0x000fec0003800000 */
.L_x_2277:
        /* <DEDUP_REMOVED lines=8> */
[----:B------:R-:W4:Y:S02]  /*2280*/  LDG.E.U8 R4, desc[UR36][R4.64] ;  /* 0x0000002404047981 */ /* 0x000f24000c1e1100 */
[----:B----4-:R-:W-:-:S04]  /*2290*/  ISETP.NE.AND P0, PT, R4, RZ, PT ;  /* 0x000000ff0400720c */ /* 0x010fc80003f05270 */
[----:B------:R-:W-:Y:S01]  /*22a0*/  FSEL R27, RZ, 1, !P0 ;  /* 0x3f800000ff1b7808 */ /* 0x000fe20004000000 */
[----:B------:R-:W-:Y:S08]  /*22b0*/  BRA `(.L_x_2282) ;  /* 0x00000008004c7947 */ /* 0x000ff00003800000 */
.L_x_2291:
[----:B------:R-:W4:Y:S01]  /*22c0*/  LDG.E.64 R4, desc[UR36][R4.64] ;  /* 0x0000002404047981 */ /* 0x000f22000c1e1b00 */
[----:B------:R-:W-:Y:S01]  /*22d0*/  UMOV UR4, 0xf0000000 ;  /* 0xf000000000047882 */ /* 0x000fe20000000000 */
[----:B------:R-:W-:Y:S01]  /*22e0*/  UMOV UR5, 0x380fffff ;  /* 0x380fffff00057882 */ /* 0x000fe20000000000 */
[----:B----4-:R-:W0:Y:S01]  /*22f0*/  F2F.F32.F64 R27, R4 ;  /* 0x00000004001b7310 */ /* 0x010e220000301000 */
[----:B------:R-:W-:-:S14]  /*2300*/  DSETP.GEU.AND P0, PT, |R4|, UR4, PT ;  /* 0x0000000404007e2a */ /* 0x000fdc000bf0e200 */
[----:B0-----:R-:W-:Y:S01]  /*2310*/  @!P0 FMUL R27, R27, 1.175494350822287508e-38 ;  /* 0x008000001b1b8820 */ /* 0x001fe20000400000 */
[----:B------:R-:W-:Y:S06]  /*2320*/  BRA `(.L_x_2282) ;  /* 0x0000000800307947 */ /* 0x000fec0003800000 */
.L_x_2290:
[----:B------:R-:W-:-:S13]  /*2330*/  ISETP.NE.AND P0, PT, R0, 0xf, PT ;  /* 0x0000000f0000780c */ /* 0x000fda0003f05270 */
[----:B------:R-:W-:Y:S05]  /*2340*/  @!P0 BRA `(.L_x_2292) ;  /* 0x0000000000948947 */ /* 0x000fea0003800000 */
[----:B------:R-:W-:-:S13]  /*2350*/  ISETP.NE.AND P0, PT, R0, 0x17, PT ;  /* 0x000000170000780c */ /* 0x000fda0003f05270 */
[----:B------:R-:W-:Y:S05]  /*2360*/  @!P0 BRA `(.L_x_2293) ;  /* 0x0000000000588947 */ /* 0x000fea0003800000 */
[----:B------:R-:W-:-:S13]  /*2370*/  ISETP.NE.AND P0, PT, R0, 0x18, PT ;  /* 0x000000180000780c */ /* 0x000fda0003f05270 */
[----:B------:R-:W-:Y:S05]  /*2380*/  @P0 BRA `(.L_x_2281) ;  /* 0x0000000400bc0947 */ /* 0x000fea0003800000 */
[----:B------:R-:W4:Y:S01]  /*2390*/  LDG.E.U8 R27, desc[UR36][R4.64] ;  /* 0x00000024041b7981 */ /* 0x000f22000c1e1100 */
[----:B------:R-:W-:Y:S02]  /*23a0*/  IMAD.MOV.U32 R8, RZ, RZ, -0x800000 ;  /* 0xff800000ff087424 */ /* 0x000fe400078e00ff */
[----:B----4-:R-:W-:-:S05]  /*23b0*/  IMAD.SHL.U32 R27, R27, 0x1000000, RZ ;  /* 0x010000001b1b7824 */ /* 0x010fca00078e00ff */
        /* <DEDUP_REMOVED lines=17> */
.L_x_2293:
[----:B------:R-:W4:Y:S02]  /*24d0*/  LDG.E.U8 R4, desc[UR36][R4.64] ;  /* 0x0000002404047981 */ /* 0x000f24000c1e1100 */
[----:B----4-:R-:W-:-:S05]  /*24e0*/  IMAD.SHL.U32 R0, R4, 0x2000000, RZ ;  /* 0x0200000004007824 */ /* 0x010fca00078e00ff */
        /* <DEDUP_REMOVED lines=11> */
.L_x_2292:
[----:B------:R-:W4:Y:S02]  /*25a0*/  LDG.E.U16 R4, desc[UR36][R4.64] ;  /* 0x0000002404047981 */ /* 0x000f24000c1e1500 */
[----:B----4-:R-:W-:Y:S01]  /*25b0*/  IMAD.U32 R27, R4, 0x10000, RZ ;  /* 0x00010000041b7824 */ /* 0x010fe200078e00ff */
[----:B------:R-:W-:Y:S06]  /*25c0*/  BRA `(.L_x_2282) ;  /* 0x0000000400887947 */ /* 0x000fec0003800000 */
.L_x_2289:
        /* <DEDUP_REMOVED lines=8> */
[----:B------:R-:W4:Y:S02]  /*2650*/  LDG.E.U16 R4, desc[UR36][R4.64] ;  /* 0x0000002404047981 */ /* 0x000f24000c1e1500 */
[----:B----4-:R-:W-:Y:S01]  /*2660*/  I2FP.F32.U32 R27, R4 ;  /* 0x00000004001b7245 */ /* 0x010fe20000201000 */
[----:B------:R-:W-:Y:S06]  /*2670*/  BRA `(.L_x_2282) ;  /* 0x00000004005c7947 */ /* 0x000fec0003800000 */
.L_x_2296:
[----:B------:R-:W4:Y:S01]  /*2680*/  LDG.E.U8 R3, desc[UR36][R4.64] ;  /* 0x0000002404037981 */ /* 0x000f22000c1e1100 */
[----:B------:R-:W-:Y:S01]  /*2690*/  IMAD.MOV.U32 R27, RZ, RZ, RZ ;  /* 0x000000ffff1b7224 */ /* 0x000fe200078e00ff */
[----:B----4-:R-:W-:-:S13]  /*26a0*/  ISETP.NE.AND P0, PT, R3, RZ, PT ;  /* 0x000000ff0300720c */ /* 0x010fda0003f05270 */
        /* <DEDUP_REMOVED lines=17> */
.L_x_2298:
[----:B------:R-:W-:Y:S05]  /*27c0*/  BSYNC B0 ;  /* 0x0000000000007941 */ /* 0x000fea0003800000 */
.L_x_2297:
[----:B------:R-:W-:Y:S01]  /*27d0*/  IMAD.SHL.U32 R3, R3, 0x100000, RZ ;  /* 0x0010000003037824 */ /* 0x000fe200078e00ff */
[----:B------:R-:W-:-:S04]  /*27e0*/  LEA R0, R0, 0x3b800000, 0x17 ;  /* 0x3b80000000007811 */ /* 0x000fc800078eb8ff */
[----:B------:R-:W-:Y:S01]  /*27f0*/  LOP3.LUT R27, R0, R3, R27, 0xfe, !PT ;  /* 0x00000003001b7212 */ /* 0x000fe200078efe1b */
[----:B------:R-:W-:Y:S06]  /*2800*/  BRA `(.L_x_2282) ;  /* 0x0000000000f87947 */ /* 0x000fec0003800000 */
.L_x_2295:
        /* <DEDUP_REMOVED lines=20> */
.L_x_2300:
[----:B------:R-:W-:Y:S05]  /*2950*/  BSYNC B0 ;  /* 0x0000000000007941 */ /* 0x000fea0003800000 */
.L_x_2299:
[----:B------:R-:W-:Y:S01]  /*2960*/  IMAD.SHL.U32 R3, R3, 0x200000, RZ ;  /* 0x0020000003037824 */ /* 0x000fe200078e00ff */
[----:B------:R-:W-:-:S04]  /*2970*/  LEA R0, R0, 0x37800000, 0x17 ;  /* 0x3780000000007811 */ /* 0x000fc800078eb8ff */
[----:B------:R-:W-:Y:S01]  /*2980*/  LOP3.LUT R27, R0, R3, R27, 0xfe, !PT ;  /* 0x00000003001b7212 */ /* 0x000fe200078efe1b */
[----:B------:R-:W-:Y:S06]  /*2990*/  BRA `(.L_x_2282) ;  /* 0x0000000000947947 */ /* 0x000fec0003800000 */
.L_x_2294:
[----:B------:R-:W-:-:S13]  /*29a0*/  ISETP.NE.AND P0, PT, R0, 0x1c, PT ;  /* 0x0000001c0000780c */ /* 0x000fda0003f05270 */
[----:B------:R-:W-:Y:S05]  /*29b0*/  @!P0 BRA `(.L_x_2301) ;  /* 0x0000000000848947 */ /* 0x000fea0003800000 */
[----:B------:R-:W-:-:S13]  /*29c0*/  ISETP.NE.AND P0, PT, R0, 0x1d, PT ;  /* 0x0000001d0000780c */ /* 0x000fda0003f05270 */
[----:B------:R-:W-:Y:S05]  /*29d0*/  @!P0 BRA `(.L_x_2302) ;  /* 0x0000000000708947 */ /* 0x000fea0003800000 */
[----:B------:R-:W-:-:S13]  /*29e0*/  ISETP.NE.AND P0, PT, R0, 0x2c, PT ;  /* 0x0000002c0000780c */ /* 0x000fda0003f05270 */
[----:B------:R-:W-:Y:S05]  /*29f0*/  @P0 BRA `(.L_x_2281) ;  /* 0x0000000000200947 */ /* 0x000fea0003800000 */
[----:B------:R-:W4:Y:S01]  /*2a00*/  LDG.E.U8 R4, desc[UR36][R4.64] ;  /* 0x0000002404047981 */ /* 0x000f22000c1e1100 */
[----:B------:R-:W-:Y:S01]  /*2a10*/  IMAD.MOV.U32 R27, RZ, RZ, 0x400000 ;  /* 0x00400000ff1b7424 */ /* 0x000fe200078e00ff */
[----:B----4-:R-:W-:-:S13]  /*2a20*/  ISETP.NE.AND P0, PT, R4, RZ, PT ;  /* 0x000000ff0400720c */ /* 0x010fda0003f05270 */
[----:B------:R-:W-:Y:S05]  /*2a30*/  @!P0 BRA `(.L_x_2282) ;  /* 0x00000000006c8947 */ /* 0x000fea0003800000 */
[----:B------:R-:W-:-:S13]  /*2a40*/  ISETP.NE.AND P0, PT, R4, 0xff, PT ;  /* 0x000000ff0400780c */ /* 0x000fda0003f05270 */
[----:B------:R-:W-:Y:S02]  /*2a50*/  @!P0 IMAD.MOV.U32 R27, RZ, RZ, 0x7f800001 ;  /* 0x7f800001ff1b8424 */ /* 0x000fe400078e00ff */
[----:B------:R-:W-:Y:S01]  /*2a60*/  @P0 IMAD.SHL.U32 R27, R4, 0x800000, RZ ;  /* 0x00800000041b0824 */ /* 0x000fe200078e00ff */
[----:B------:R-:W-:Y:S06]  /*2a70*/  BRA `(.L_x_2282) ;  /* 0x00000000005c7947 */ /* 0x000fec0003800000 */
.L_x_2281:
        /* <DEDUP_REMOVED lines=15> */
[----:B0123-5:R-:W-:Y:S05]  /*2b70*/  CALL.ABS.NOINC R14 ;  /* 0x000000000e007343 */ /* 0x02ffea0003c00000 */
.L_x_2303:
[----:B------:R-:W-:Y:S01]  /*2b80*/  IMAD.MOV.U32 R27, RZ, RZ, RZ ;  /* 0x000000ffff1b7224 */ /* 0x000fe200078e00ff */
[----:B------:R-:W-:Y:S06]  /*2b90*/  BRA `(.L_x_2282) ;  /* 0x0000000000147947 */ /* 0x000fec0003800000 */
.L_x_2302:
[----:B------:R-:W4:Y:S02]  /*2ba0*/  LDG.E.64 R4, desc[UR36][R4.64] ;  /* 0x0000002404047981 */ /* 0x000f24000c1e1b00 */
[----:B----4-:R0:W4:Y:S01]  /*2bb0*/  I2F.U64 R27, R4 ;  /* 0x00000004001b7312 */ /* 0x0101220000301000 */
[----:B------:R-:W-:Y:S05]  /*2bc0*/  BRA `(.L_x_2282) ;  /* 0x0000000000087947 */ /* 0x000fea0003800000 */
.L_x_2301:
[----:B------:R-:W4:Y:S02]  /*2bd0*/  LDG.E R4, desc[UR36][R4.64] ;  /* 0x0000002404047981 */ /* 0x000f24000c1e1900 */
[----:B----4-:R-:W-:-:S07]  /*2be0*/  I2FP.F32.U32 R27, R4 ;  /* 0x00000004001b7245 */ /* 0x010fce0000201000 */
.L_x_2282:
[----:B------:R-:W-:Y:S05]  /*2bf0*/  BSYNC B6 ;  /* 0x0000000000067941 */ /* 0x000fea0003800000 */
.L_x_2276:
[----:B0-----:R-:W0:Y:S01]  /*2c00*/  LDC.64 R4, c[0x0][0x228] ;  /* 0x00008a00ff047b82 */ /* 0x001e220000000a00 */
        /* <DEDUP_REMOVED lines=19> */
.L_x_2308:
[----:B------:R-:W2:Y:S02]  /*2d40*/  LDG.E.U8 R4, desc[UR36][R4.64] ;  /* 0x0000002404047981 */ /* 0x000ea4000c1e1100 */
[----:B--2---:R-:W-:Y:S01]  /*2d50*/  I2FP.F32.U32 R22, R4 ;  /* 0x0000000400167245 */ /* 0x004fe20000201000 */
[----:B------:R-:W-:Y:S06]  /*2d60*/  BRA `(.L_x_2310) ;  /* 0x0000000c002c7947 */ /* 0x000fec0003800000 */
.L_x_2307:
        /* <DEDUP_REMOVED lines=9> */
.L_x_2312:
[----:B------:R-:W2:Y:S02]  /*2e00*/  LDG.E R4, desc[UR36][R4.64] ;  /* 0x0000002404047981 */ /* 0x000ea4000c1e1900 */
[----:B--2---:R-:W-:Y:S01]  /*2e10*/  I2FP.F32.S32 R22, R4 ;  /* 0x0000000400167245 */ /* 0x004fe20000201400 */
[----:B------:R-:W-:Y:S06]  /*2e20*/  BRA `(.L_x_2310) ;  /* 0x0000000800fc7947 */ /* 0x000fec0003800000 */
.L_x_2311:
[----:B------:R-:W2:Y:S02]  /*2e30*/  LDG.E.U16 R4, desc[UR36][R4.64] ;  /* 0x0000002404047981 */ /* 0x000ea4000c1e1500 */
[----:B--2---:R0:W2:Y:S01]  /*2e40*/  I2F.S16 R22, R4 ;  /* 0x0000000400167306 */ /* 0x0040a20000101400 */
[----:B------:R-:W-:Y:S05]  /*2e50*/  BRA `(.L_x_2310) ;  /* 0x0000000800f07947 */ /* 0x000fea0003800000 */
.L_x_2306:
        /* <DEDUP_REMOVED lines=8> */
.L_x_2314:
[----:B------:R-:W2:Y:S02]  /*2ee0*/  LDG.E.U16 R4, desc[UR36][R4.64] ;  /* 0x0000002404047981 */ /* 0x000ea4000c1e1500 */
[----:B--2---:R-:W-:Y:S01]  /*2ef0*/  HADD2.F32 R22, -RZ, R4.H0_H0 ;  /* 0x20000004ff167230 */ /* 0x004fe20000004100 */
[----:B------:R-:W-:Y:S06]  /*2f00*/  BRA `(.L_x_2310) ;  /* 0x0000000800c47947 */ /* 0x000fec0003800000 */
.L_x_2313:
        /* <DEDUP_REMOVED lines=8> */
.L_x_2316:
[----:B------:R-:W2:Y:S02]  /*2f90*/  LDG.E.U16 R4, desc[UR36][R4.64] ;  /* 0x0000002404047981 */ /* 0x000ea4000c1e1500 */
[----:B--2---:R-:W-:Y:S01]  /*2fa0*/  HADD2.F32 R22, -RZ, R4.H0_H0 ;  /* 0x20000004ff167230 */ /* 0x004fe20000004100 */
[----:B------:R-:W-:Y:S06]  /*2fb0*/  BRA `(.L_x_2310) ;  /* 0x0000000800987947 */ /* 0x000fec0003800000 */
.L_x_2315:
[----:B------:R-:W2:Y:S01]  /*2fc0*/  LDG.E.64 R4, desc[UR36][R4.64] ;  /* 0x0000002404047981 */ /* 0x000ea2000c1e1b00 */
[----:B------:R-:W-:Y:S01]  /*2fd0*/  UMOV UR4, 0xf0000000 ;  /* 0xf000000000047882 */ /* 0x000fe20000000000 */
[----:B------:R-:W-:Y:S01]  /*2fe0*/  UMOV UR5, 0x380fffff ;  /* 0x380fffff00057882 */ /* 0x000fe20000000000 */
[----:B--2---:R-:W0:Y:S01]  /*2ff0*/  F2F.F32.F64 R22, R4 ;  /* 0x0000000400167310 */ /* 0x004e220000301000 */
[----:B------:R-:W-:-:S14]  /*3000*/  DSETP.GEU.AND P0, PT, |R4|, UR4, PT ;  /* 0x0000000404007e2a */ /* 0x000fdc000bf0e200 */
[----:B0-----:R-:W-:Y:S01]  /*3010*/  @!P0 FMUL R22, R22, 1.175494350822287508e-38 ;  /* 0x0080000016168820 */ /* 0x001fe20000400000 */
[----:B------:R-:W-:Y:S06]  /*3020*/  BRA `(.L_x_2310) ;  /* 0x00000008007c7947 */ /* 0x000fec0003800000 */
.L_x_2305:
        /* <DEDUP_REMOVED lines=12> */
.L_x_2319:
[----:B------:R-:W2:Y:S01]  /*30f0*/  LDG.E.64 R4, desc[UR36][R4.64] ;  /* 0x0000002404047981 */ /* 0x000ea2000c1e1b00 */
[----:B------:R-:W-:Y:S01]  /*3100*/  UMOV UR4, 0xf0000000 ;  /* 0xf000000000047882 */ /* 0x000fe20000000000 */
[----:B------:R-:W-:Y:S01]  /*3110*/  UMOV UR5, 0x380fffff ;  /* 0x380fffff00057882 */ /* 0x000fe20000000000 */
[----:B--2---:R-:W0:Y:S01]  /*3120*/  F2F.F32.F64 R22, R4 ;  /* 0x0000000400167310 */ /* 0x004e220000301000 */
[----:B------:R-:W-:-:S14]  /*3130*/  DSETP.GEU.AND P0, PT, |R4|, UR4, PT ;  /* 0x0000000404007e2a */ /* 0x000fdc000bf0e200 */
[----:B0-----:R-:W-:Y:S01]  /*3140*/  @!P0 FMUL R22, R22, 1.175494350822287508e-38 ;  /* 0x0080000016168820 */ /* 0x001fe20000400000 */
[----:B------:R-:W-:Y:S06]  /*3150*/  BRA `(.L_x_2310) ;  /* 0x0000000800307947 */ /* 0x000fec0003800000 */
.L_x_2318:
        /* <DEDUP_REMOVED lines=26> */
.L_x_2321:
        /* <DEDUP_REMOVED lines=13> */
.L_x_2320:
[----:B------:R-:W2:Y:S02]  /*33d0*/  LDG.E.U16 R4, desc[UR36][R4.64] ;  /* 0x0000002404047981 */ /* 0x000ea4000c1e1500 */
[----:B--2---:R-:W-:Y:S01]  /*33e0*/  IMAD.U32 R22, R4, 0x10000, RZ ;  /* 0x0001000004167824 */ /* 0x004fe200078e00ff */
[----:B------:R-:W-:Y:S06]  /*33f0*/  BRA `(.L_x_2310) ;  /* 0x0000000400887947 */ /* 0x000fec0003800000 */
.L_x_2317:
        /* <DEDUP_REMOVED lines=11> */
.L_x_2324:
        /* <DEDUP_REMOVED lines=20> */
.L_x_2326:
[----:B------:R-:W-:Y:S05]  /*35f0*/  BSYNC B0 ;  /* 0x0000000000007941 */ /* 0x000fea0003800000 */
.L_x_2325:
[----:B------:R-:W-:Y:S01]  /*3600*/  IMAD.SHL.U32 R3, R3, 0x100000, RZ ;  /* 0x0010000003037824 */ /* 0x000fe200078e00ff */
[----:B------:R-:W-:-:S04]  /*3610*/  LEA R5, R0, 0x3b800000, 0x17 ;  /* 0x3b80000000057811 */ /* 0x000fc800078eb8ff */
[----:B------:R-:W-:Y:S01]  /*3620*/  LOP3.LUT R22, R5, R3, R22, 0xfe, !PT ;  /* 0x0000000305167212 */ /* 0x000fe200078efe16 */
[----:B------:R-:W-:Y:S06]  /*3630*/  BRA `(.L_x_2310) ;  /* 0x0000000000f87947 */ /* 0x000fec0003800000 */
.L_x_2323:
        /* <DEDUP_REMOVED lines=20> */
.L_x_2328:
[----:B------:R-:W-:Y:S05]  /*3780*/  BSYNC B0 ;  /* 0x0000000000007941 */ /* 0x000fea0003800000 */
.L_x_2327:
[----:B------:R-:W-:Y:S01]  /*3790*/  IMAD.SHL.U32 R3, R3, 0x200000, RZ ;  /* 0x0020000003037824 */ /* 0x000fe200078e00ff */
[----:B------:R-:W-:-:S04]  /*37a0*/  LEA R5, R0, 0x37800000, 0x17 ;  /* 0x3780000000057811 */ /* 0x000fc800078eb8ff */
[----:B------:R-:W-:Y:S01]  /*37b0*/  LOP3.LUT R22, R5, R3, R22, 0xfe, !PT ;  /* 0x0000000305167212 */ /* 0x000fe200078efe16 */
[----:B------:R-:W-:Y:S06]  /*37c0*/  BRA `(.L_x_2310) ;  /* 0x0000000000947947 */ /* 0x000fec0003800000 */
.L_x_2322:
        /* <DEDUP_REMOVED lines=14> */
.L_x_2309:
        /* <DEDUP_REMOVED lines=15> */
[----:B012345:R-:W-:Y:S05]  /*39a0*/  CALL.ABS.NOINC R14 ;  /* 0x000000000e007343 */ /* 0x03ffea0003c00000 */
.L_x_2331:
[----:B------:R-:W-:Y:S01]  /*39b0*/  IMAD.MOV.U32 R22, RZ, RZ, RZ ;  /* 0x000000ffff167224 */ /* 0x000fe200078e00ff */
[----:B------:R-:W-:Y:S06]  /*39c0*/  BRA `(.L_x_2310) ;  /* 0x0000000000147947 */ /* 0x000fec0003800000 */
.L_x_2330:
[----:B------:R-:W2:Y:S02]  /*39d0*/  LDG.E.64 R22, desc[UR36][R4.64] ;  /* 0x0000002404167981 */ /* 0x000ea4000c1e1b00 */
[----:B--2---:R0:W2:Y:S01]  /*39e0*/  I2F.U64 R22, R22 ;  /* 0x0000001600167312 */ /* 0x0040a20000301000 */
[----:B------:R-:W-:Y:S05]  /*39f0*/  BRA `(.L_x_2310) ;  /* 0x0000000000087947 */ /* 0x000fea0003800000 */
.L_x_2329:
[----:B------:R-:W2:Y:S02]  /*3a00*/  LDG.E R4, desc[UR36][R4.64] ;  /* 0x0000002404047981 */ /* 0x000ea4000c1e1900 */
[----:B--2---:R-:W-:-:S07]  /*3a10*/  I2FP.F32.U32 R22, R4 ;  /* 0x0000000400167245 */ /* 0x004fce0000201000 */
.L_x_2310:
[----:B------:R-:W-:Y:S05]  /*3a20*/  BSYNC B6 ;  /* 0x0000000000067941 */ /* 0x000fea0003800000 */
.L_x_2304:
[----:B------:R-:W-:-:S07]  /*3a30*/  VIADD R16, R16, 0x80 ;  /* 0x0000008010107836 */ /* 0x000fce0000000000 */
.L_x_2275:
[----:B------:R-:W-:Y:S05]  /*3a40*/  BSYNC B7 ;  /* 0x0000000000077941 */ /* 0x000fea0003800000 */
.L_x_2274:
[----:B------:R-:W-:Y:S01]  /*3a50*/  ISETP.GE.AND P0, PT, R16, R17, PT ;  /* 0x000000111000720c */ /* 0x000fe20003f06270 */
[----:B------:R-:W-:Y:S01]  /*3a60*/  BSSY B7, `(.L_x_2332) ;  /* 0x00001cd000077945 */ /* 0x000fe20003800000 */
[----:B------:R-:W-:Y:S01]  /*3a70*/  IMAD.MOV.U32 R18, RZ, RZ, RZ ;  /* 0x000000ffff127224 */ /* 0x000fe200078e00ff */
[----:B------:R-:W-:-:S10]  /*3a80*/  CS2R R24, SRZ ;  /* 0x0000000000187805 */ /* 0x000fd4000001ff00 */
[----:B------:R-:W-:Y:S05]  /*3a90*/  @P0 BRA `(.L_x_2333) ;  /* 0x0000001c00240947 */ /* 0x000fea0003800000 */
[----:B0---4-:R-:W0:Y:S01]  /*3aa0*/  LDC.64 R4, c[0x0][0x220] ;  /* 0x00008800ff047b82 */ /* 0x011e220000000a00 */
        /* <DEDUP_REMOVED lines=20> */
.L_x_2338:
[----:B------:R-:W4:Y:S02]  /*3bf0*/  LDG.E.U8 R4, desc[UR36][R4.64] ;  /* 0x0000002404047981 */ /* 0x000f24000c1e1100 */
[----:B----4-:R-:W-:Y:S01]  /*3c00*/  I2FP.F32.U32 R25, R4 ;  /* 0x0000000400197245 */ /* 0x010fe20000201000 */
[----:B------:R-:W-:Y:S06]  /*3c10*/  BRA `(.L_x_2340) ;  /* 0x0000000c002c7947 */ /* 0x000fec0003800000 */
.L_x_2337:
        /* <DEDUP_REMOVED lines=9> */
.L_x_2342:
[----:B------:R-:W4:Y:S02]  /*3cb0*/  LDG.E R4, desc[UR36][R4.64] ;  /* 0x0000002404047981 */ /* 0x000f24000c1e1900 */
[----:B----4-:R-:W-:Y:S01]  /*3cc0*/  I2FP.F32.S32 R25, R4 ;  /* 0x0000000400197245 */ /* 0x010fe20000201400 */
[----:B------:R-:W-:Y:S06]  /*3cd0*/  BRA `(.L_x_2340) ;  /* 0x0000000800fc7947 */ /* 0x000fec0003800000 */
.L_x_2341:
[----:B------:R-:W4:Y:S02]  /*3ce0*/  LDG.E.U16 R4, desc[UR36][R4.64] ;  /* 0x0000002404047981 */ /* 0x000f24000c1e1500 */
[----:B----4-:R0:W4:Y:S01]  /*3cf0*/  I2F.S16 R25, R4 ;  /* 0x0000000400197306 */ /* 0x0101220000101400 */
[----:B------:R-:W-:Y:S05]  /*3d00*/  BRA `(.L_x_2340) ;  /* 0x0000000800f07947 */ /* 0x000fea0003800000 */
.L_x_2336:
        /* <DEDUP_REMOVED lines=8> */
.L_x_2344:
[----:B------:R-:W4:Y:S02]  /*3d90*/  LDG.E.U16 R4, desc[UR36][R4.64] ;  /* 0x0000002404047981 */ /* 0x000f24000c1e1500 */
[----:B----4-:R-:W-:Y:S01]  /*3da0*/  HADD2.F32 R25, -RZ, R4.H0_H0 ;  /* 0x20000004ff197230 */ /* 0x010fe20000004100 */
[----:B------:R-:W-:Y:S06]  /*3db0*/  BRA `(.L_x_2340) ;  /* 0x0000000800c47947 */ /* 0x000fec0003800000 */
.L_x_2343:
        /* <DEDUP_REMOVED lines=8> */
.L_x_2346:
[----:B------:R-:W4:Y:S02]  /*3e40*/  LDG.E.U16 R4, desc[UR36][R4.64] ;  /* 0x0000002404047981 */ /* 0x000f24000c1e1500 */
[----:B----4-:R-:W-:Y:S01]  /*3e50*/  HADD2.F32 R25, -RZ, R4.H0_H0 ;  /* 0x20000004ff197230 */ /* 0x010fe20000004100 */
[----:B------:R-:W-:Y:S06]  /*3e60*/  BRA `(.L_x_2340) ;  /* 0x0000000800987947 */ /* 0x000fec0003800000 */
.L_x_2345:
[----:B------:R-:W4:Y:S01]  /*3e70*/  LDG.E.64 R4, desc[UR36][R4.64] ;  /* 0x0000002404047981 */ /* 0x000f22000c1e1b00 */
[----:B------:R-:W-:Y:S01]  /*3e80*/  UMOV UR4, 0xf0000000 ;  /* 0xf000000000047882 */ /* 0x000fe20000000000 */
[----:B------:R-:W-:Y:S01]  /*3e90*/  UMOV UR5, 0x380fffff ;  /* 0x380fffff00057882 */ /* 0x000fe20000000000 */
[----:B----4-:R-:W0:Y:S01]  /*3ea0*/  F2F.F32.F64 R25, R4 ;  /* 0x0000000400197310 */ /* 0x010e220000301000 */
[----:B------:R-:W-:-:S14]  /*3eb0*/  DSETP.GEU.AND P0, PT, |R4|, UR4, PT ;  /* 0x0000000404007e2a */ /* 0x000fdc000bf0e200 */
[----:B0-----:R-:W-:Y:S01]  /*3ec0*/  @!P0 FMUL R25, R25, 1.175494350822287508e-38 ;  /* 0x0080000019198820 */ /* 0x001fe20000400000 */
[----:B------:R-:W-:Y:S06]  /*3ed0*/  BRA `(.L_x_2340) ;  /* 0x00000008007c7947 */ /* 0x000fec0003800000 */
.L_x_2335:
        /* <DEDUP_REMOVED lines=12> */
.L_x_2349:
[----:B------:R-:W4:Y:S01]  /*3fa0*/  LDG.E.64 R4, desc[UR36][R4.64] ;  /* 0x0000002404047981 */ /* 0x000f22000c1e1b00 */
[----:B------:R-:W-:Y:S01]  /*3fb0*/  UMOV UR4, 0xf0000000 ;  /* 0xf000000000047882 */ /* 0x000fe20000000000 */
[----:B------:R-:W-:Y:S01]  /*3fc0*/  UMOV UR5, 0x380fffff ;  /* 0x380fffff00057882 */ /* 0x000fe20000000000 */
[----:B----4-:R-:W0:Y:S01]  /*3fd0*/  F2F.F32.F64 R25, R4 ;  /* 0x0000000400197310 */ /* 0x010e220000301000 */
[----:B------:R-:W-:-:S14]  /*3fe0*/  DSETP.GEU.AND P0, PT, |R4|, UR4, PT ;  /* 0x0000000404007e2a */ /* 0x000fdc000bf0e200 */
[----:B0-----:R-:W-:Y:S01]  /*3ff0*/  @!P0 FMUL R25, R25, 1.175494350822287508e-38 ;  /* 0x0080000019198820 */ /* 0x001fe20000400000 */
[----:B------:R-:W-:Y:S06]  /*4000*/  BRA `(.L_x_2340) ;  /* 0x0000000800307947 */ /* 0x000fec0003800000 */
.L_x_2348:
        /* <DEDUP_REMOVED lines=26> */
.L_x_2351:
        /* <DEDUP_REMOVED lines=13> */
.L_x_2350:
[----:B------:R-:W4:Y:S02]  /*4280*/  LDG.E.U16 R4, desc[UR36][R4.64] ;  /* 0x0000002404047981 */ /* 0x000f24000c1e1500 */
[----:B----4-:R-:W-:Y:S01]  /*4290*/  IMAD.U32 R25, R4, 0x10000, RZ ;  /* 0x0001000004197824 */ /* 0x010fe200078e00ff */
[----:B------:R-:W-:Y:S06]  /*42a0*/  BRA `(.L_x_2340) ;  /* 0x0000000400887947 */ /* 0x000fec0003800000 */
.L_x_2347:
        /* <DEDUP_REMOVED lines=11> */
.L_x_2354:
        /* <DEDUP_REMOVED lines=20> */
.L_x_2356:
[----:B------:R-:W-:Y:S05]  /*44a0*/  BSYNC B0 ;  /* 0x0000000000007941 */ /* 0x000fea0003800000 */
.L_x_2355:
[----:B------:R-:W-:Y:S01]  /*44b0*/  IMAD.SHL.U32 R3, R3, 0x100000, RZ ;  /* 0x0010000003037824 */ /* 0x000fe200078e00ff */
[----:B------:R-:W-:-:S04]  /*44c0*/  LEA R0, R0, 0x3b800000, 0x17 ;  /* 0x3b80000000007811 */ /* 0x000fc800078eb8ff */
[----:B------:R-:W-:Y:S01]  /*44d0*/  LOP3.LUT R25, R0, R3, R25, 0xfe, !PT ;  /* 0x0000000300197212 */ /* 0x000fe200078efe19 */
[----:B------:R-:W-:Y:S06]  /*44e0*/  BRA `(.L_x_2340) ;  /* 0x0000000000f87947 */ /* 0x000fec0003800000 */
.L_x_2353:
        /* <DEDUP_REMOVED lines=20> */
.L_x_2358:
[----:B------:R-:W-:Y:S05]  /*4630*/  BSYNC B0 ;  /* 0x0000000000007941 */ /* 0x000fea0003800000 */
.L_x_2357:
[----:B------:R-:W-:Y:S01]  /*4640*/  IMAD.SHL.U32 R3, R3, 0x200000, RZ ;  /* 0x0020000003037824 */ /* 0x000fe200078e00ff */
[----:B------:R-:W-:-:S04]  /*4650*/  LEA R0, R0, 0x37800000, 0x17 ;  /* 0x3780000000007811 */ /* 0x000fc800078eb8ff */
[----:B------:R-:W-:Y:S01]  /*4660*/  LOP3.LUT R25, R0, R3, R25, 0xfe, !PT ;  /* 0x0000000300197212 */ /* 0x000fe200078efe19 */
[----:B------:R-:W-:Y:S06]  /*4670*/  BRA `(.L_x_2340) ;  /* 0x0000000000947947 */ /* 0x000fec0003800000 */
.L_x_2352:
        /* <DEDUP_REMOVED lines=14> */
.L_x_2339:
        /* <DEDUP_REMOVED lines=16> */
.L_x_2361:
[----:B------:R-:W-:Y:S01]  /*4860*/  IMAD.MOV.U32 R25, RZ, RZ, RZ ;  /* 0x000000ffff197224 */ /* 0x000fe200078e00ff */
[----:B------:R-:W-:Y:S06]  /*4870*/  BRA `(.L_x_2340) ;  /* 0x0000000000147947 */ /* 0x000fec0003800000 */
.L_x_2360:
[----:B------:R-:W4:Y:S02]  /*4880*/  LDG.E.64 R4, desc[UR36][R4.64] ;  /* 0x0000002404047981 */ /* 0x000f24000c1e1b00 */
[----:B----4-:R0:W4:Y:S01]  /*4890*/  I2F.U64 R25, R4 ;  /* 0x0000000400197312 */ /* 0x0101220000301000 */
[----:B------:R-:W-:Y:S05]  /*48a0*/  BRA `(.L_x_2340) ;  /* 0x0000000000087947 */ /* 0x000fea0003800000 */
.L_x_2359:
[----:B------:R-:W4:Y:S02]  /*48b0*/  LDG.E R4, desc[UR36][R4.64] ;  /* 0x0000002404047981 */ /* 0x000f24000c1e1900 */
[----:B----4-:R-:W-:-:S07]  /*48c0*/  I2FP.F32.U32 R25, R4 ;  /* 0x0000000400197245 */ /* 0x010fce0000201000 */
.L_x_2340:
[----:B------:R-:W-:Y:S05]  /*48d0*/  BSYNC B6 ;  /* 0x0000000000067941 */ /* 0x000fea0003800000 */
.L_x_2334:
[----:B------:R-:W1:Y:S01]  /*48e0*/  LDC.U8 R3, c[0x0][0x235] ;  /* 0x00008d40ff037b82 */ /* 0x000e620000000000 */
[----:B------:R-:W-:Y:S01]  /*48f0*/  ULDC UR4, c[0x0][0x23c] ;  /* 0x00008f0000047ab9 */ /* 0x000fe20000000800 */
[----:B------:R-:W-:Y:S01]  /*4900*/  BSSY B6, `(.L_x_2362) ;  /* 0x00000e1000067945 */ /* 0x000fe20003800000 */
        /* <DEDUP_REMOVED lines=18> */
.L_x_2366:
[----:B------:R-:W2:Y:S02]  /*4a30*/  LDG.E.U8 R4, desc[UR36][R4.64] ;  /* 0x0000002404047981 */ /* 0x000ea4000c1e1100 */
[----:B--2---:R-:W-:Y:S01]  /*4a40*/  I2FP.F32.U32 R24, R4 ;  /* 0x0000000400187245 */ /* 0x004fe20000201000 */
[----:B------:R-:W-:Y:S06]  /*4a50*/  BRA `(.L_x_2368) ;  /* 0x0000000c002c7947 */ /* 0x000fec0003800000 */
.L_x_2365:
        /* <DEDUP_REMOVED lines=9> */
.L_x_2370:
[----:B------:R-:W2:Y:S02]  /*4af0*/  LDG.E R4, desc[UR36][R4.64] ;  /* 0x0000002404047981 */ /* 0x000ea4000c1e1900 */
[----:B--2---:R-:W-:Y:S01]  /*4b00*/  I2FP.F32.S32 R24, R4 ;  /* 0x0000000400187245 */ /* 0x004fe20000201400 */
[----:B------:R-:W-:Y:S06]  /*4b10*/  BRA `(.L_x_2368) ;  /* 0x0000000800fc7947 */ /* 0x000fec0003800000 */
.L_x_2369:
[----:B------:R-:W2:Y:S02]  /*4b20*/  LDG.E.U16 R4, desc[UR36][R4.64] ;  /* 0x0000002404047981 */ /* 0x000ea4000c1e1500 */
[----:B--2---:R0:W1:Y:S01]  /*4b30*/  I2F.S16 R24, R4 ;  /* 0x0000000400187306 */ /* 0x0040620000101400 */
[----:B------:R-:W-:Y:S05]  /*4b40*/  BRA `(.L_x_2368) ;  /* 0x0000000800f07947 */ /* 0x000fea0003800000 */
.L_x_2364:
        /* <DEDUP_REMOVED lines=8> */
.L_x_2372:
[----:B------:R-:W2:Y:S02]  /*4bd0*/  LDG.E.U16 R4, desc[UR36][R4.64] ;  /* 0x0000002404047981 */ /* 0x000ea4000c1e1500 */
[----:B--2---:R-:W-:Y:S01]  /*4be0*/  HADD2.F32 R24, -RZ, R4.H0_H0 ;  /* 0x20000004ff187230 */ /* 0x004fe20000004100 */
[----:B------:R-:W-:Y:S06]  /*4bf0*/  BRA `(.L_x_2368) ;  /* 0x0000000800c47947 */ /* 0x000fec0003800000 */
.L_x_2371:
        /* <DEDUP_REMOVED lines=8> */
.L_x_2374:
[----:B------:R-:W2:Y:S02]  /*4c80*/  LDG.E.U16 R4, desc[UR36][R4.64] ;  /* 0x0000002404047981 */ /* 0x000ea4000c1e1500 */
[----:B--2---:R-:W-:Y:S01]  /*4c90*/  HADD2.F32 R24, -RZ, R4.H0_H0 ;  /* 0x20000004ff187230 */ /* 0x004fe20000004100 */
[----:B------:R-:W-:Y:S06]  /*4ca0*/  BRA `(.L_x_2368) ;  /* 0x0000000800987947 */ /* 0x000fec0003800000 */
.L_x_2373:
[----:B------:R-:W2:Y:S01]  /*4cb0*/  LDG.E.64 R4, desc[UR36][R4.64] ;  /* 0x0000002404047981 */ /* 0x000ea2000c1e1b00 */
[----:B------:R-:W-:Y:S01]  /*4cc0*/  UMOV UR4, 0xf0000000 ;  /* 0xf000000000047882 */ /* 0x000fe20000000000 */
[----:B------:R-:W-:Y:S01]  /*4cd0*/  UMOV UR5, 0x380fffff ;  /* 0x380fffff00057882 */ /* 0x000fe20000000000 */
[----:B--2---:R-:W0:Y:S01]  /*4ce0*/  F2F.F32.F64 R24, R4 ;  /* 0x0000000400187310 */ /* 0x004e220000301000 */
[----:B------:R-:W-:-:S14]  /*4cf0*/  DSETP.GEU.AND P0, PT, |R4|, UR4, PT ;  /* 0x0000000404007e2a */ /* 0x000fdc000bf0e200 */
[----:B0-----:R-:W-:Y:S01]  /*4d00*/  @!P0 FMUL R24, R24, 1.175494350822287508e-38 ;  /* 0x0080000018188820 */ /* 0x001fe20000400000 */
[----:B------:R-:W-:Y:S06]  /*4d10*/  BRA `(.L_x_2368) ;  /* 0x00000008007c7947 */ /* 0x000fec0003800000 */
.L_x_2363:
        /* <DEDUP_REMOVED lines=12> */
.L_x_2377:
[----:B------:R-:W2:Y:S01]  /*4de0*/  LDG.E.64 R4, desc[UR36][R4.64] ;  /* 0x0000002404047981 */ /* 0x000ea2000c1e1b00 */
[----:B------:R-:W-:Y:S01]  /*4df0*/  UMOV UR4, 0xf0000000 ;  /* 0xf000000000047882 */ /* 0x000fe20000000000 */
[----:B------:R-:W-:Y:S01]  /*4e00*/  UMOV UR5, 0x380fffff ;  /* 0x380fffff00057882 */ /* 0x000fe20000000000 */
[----:B--2---:R-:W0:Y:S01]  /*4e10*/  F2F.F32.F64 R24, R4 ;  /* 0x0000000400187310 */ /* 0x004e220000301000 */
[----:B------:R-:W-:-:S14]  /*4e20*/  DSETP.GEU.AND P0, PT, |R4|, UR4, PT ;  /* 0x0000000404007e2a */ /* 0x000fdc000bf0e200 */
[----:B0-----:R-:W-:Y:S01]  /*4e30*/  @!P0 FMUL R24, R24, 1.175494350822287508e-38 ;  /* 0x0080000018188820 */ /* 0x001fe20000400000 */
[----:B------:R-:W-:Y:S06]  /*4e40*/  BRA `(.L_x_2368) ;  /* 0x0000000800307947 */ /* 0x000fec0003800000 */
.L_x_2376:
        /* <DEDUP_REMOVED lines=26> */
.L_x_2379:
        /* <DEDUP_REMOVED lines=13> */
.L_x_2378:
[----:B------:R-:W2:Y:S02]  /*50c0*/  LDG.E.U16 R4, desc[UR36][R4.64] ;  /* 0x0000002404047981 */ /* 0x000ea4000c1e1500 */
[----:B--2---:R-:W-:Y:S01]  /*50d0*/  IMAD.U32 R24, R4, 0x10000, RZ ;  /* 0x0001000004187824 */ /* 0x004fe200078e00ff */
[----:B------:R-:W-:Y:S06]  /*50e0*/  BRA `(.L_x_2368) ;  /* 0x0000000400887947 */ /* 0x000fec0003800000 */
.L_x_2375:
        /* <DEDUP_REMOVED lines=11> */
.L_x_2382:
        /* <DEDUP_REMOVED lines=20> */
.L_x_2384:
[----:B------:R-:W-:Y:S05]  /*52e0*/  BSYNC B0 ;  /* 0x0000000000007941 */ /* 0x000fea0003800000 */
.L_x_2383:
[----:B------:R-:W-:Y:S01]  /*52f0*/  IMAD.SHL.U32 R3, R3, 0x100000, RZ ;  /* 0x0010000003037824 */ /* 0x000fe200078e00ff */
[----:B------:R-:W-:-:S04]  /*5300*/  LEA R5, R0, 0x3b800000, 0x17 ;  /* 0x3b80000000057811 */ /* 0x000fc800078eb8ff */
[----:B------:R-:W-:Y:S01]  /*5310*/  LOP3.LUT R24, R5, R3, R24, 0xfe, !PT ;  /* 0x0000000305187212 */ /* 0x000fe200078efe18 */
[----:B------:R-:W-:Y:S06]  /*5320*/  BRA `(.L_x_2368) ;  /* 0x0000000000f87947 */ /* 0x000fec0003800000 */
.L_x_2381:
        /* <DEDUP_REMOVED lines=20> */
.L_x_2386:
[----:B------:R-:W-:Y:S05]  /*5470*/  BSYNC B0 ;  /* 0x0000000000007941 */ /* 0x000fea0003800000 */
.L_x_2385:
[----:B------:R-:W-:Y:S01]  /*5480*/  IMAD.SHL.U32 R3, R3, 0x200000, RZ ;  /* 0x0020000003037824 */ /* 0x000fe200078e00ff */
[----:B------:R-:W-:-:S04]  /*5490*/  LEA R5, R0, 0x37800000, 0x17 ;  /* 0x3780000000057811 */ /* 0x000fc800078eb8ff */
[----:B------:R-:W-:Y:S01]  /*54a0*/  LOP3.LUT R24, R5, R3, R24, 0xfe, !PT ;  /* 0x0000000305187212 */ /* 0x000fe200078efe18 */
[----:B------:R-:W-:Y:S06]  /*54b0*/  BRA `(.L_x_2368) ;  /* 0x0000000000947947 */ /* 0x000fec0003800000 */
.L_x_2380:
        /* <DEDUP_REMOVED lines=14> */
.L_x_2367:
        /* <DEDUP_REMOVED lines=16> */
.L_x_2389:
[----:B------:R-:W-:Y:S01]  /*56a0*/  IMAD.MOV.U32 R24, RZ, RZ, RZ ;  /* 0x000000ffff187224 */ /* 0x000fe200078e00ff */
[----:B------:R-:W-:Y:S06]  /*56b0*/  BRA `(.L_x_2368) ;  /* 0x0000000000147947 */ /* 0x000fec0003800000 */
.L_x_2388:
[----:B------:R-:W2:Y:S02]  /*56c0*/  LDG.E.64 R4, desc[UR36][R4.64] ;  /* 0x0000002404047981 */ /* 0x000ea4000c1e1b00 */
[----:B--2---:R0:W1:Y:S01]  /*56d0*/  I2F.U64 R24, R4 ;  /* 0x0000000400187312 */ /* 0x0040620000301000 */
[----:B------:R-:W-:Y:S05]  /*56e0*/  BRA `(.L_x_2368) ;  /* 0x0000000000087947 */ /* 0x000fea0003800000 */
.L_x_2387:
[----:B------:R-:W2:Y:S02]  /*56f0*/  LDG.E R4, desc[UR36][R4.64] ;  /* 0x0000002404047981 */ /* 0x000ea4000c1e1900 */
[----:B--2---:R-:W-:-:S07]  /*5700*/  I2FP.F32.U32 R24, R4 ;  /* 0x0000000400187245 */ /* 0x004fce0000201000 */
.L_x_2368:
[----:B------:R-:W-:Y:S05]  /*5710*/  BSYNC B6 ;  /* 0x0000000000067941 */ /* 0x000fea0003800000 */
.L_x_2362:
[----:B------:R-:W-:-:S07]  /*5720*/  VIADD R16, R16, 0x80 ;  /* 0x0000008010107836 */ /* 0x000fce0000000000 */
.L_x_2333:
[----:B------:R-:W-:Y:S05]  /*5730*/  BSYNC B7 ;  /* 0x0000000000077941 */ /* 0x000fea0003800000 */
.L_x_2332:
[----:B------:R-:W-:Y:S01]  /*5740*/  ISETP.GE.AND P0, PT, R16, R17, PT ;  /* 0x000000111000720c */ /* 0x000fe20003f06270 */
[----:B------:R-:W-:Y:S01]  /*5750*/  BSSY B7, `(.L_x_2390) ;  /* 0x00001c6000077945 */ /* 0x000fe20003800000 */
[----:B0-----:R-:W-:-:S11]  /*5760*/  IMAD.MOV.U32 R23, RZ, RZ, RZ ;  /* 0x000000ffff177224 */ /* 0x001fd600078e00ff */
        /* <DEDUP_REMOVED lines=22> */
.L_x_2396:
[----:B------:R-:W4:Y:S02]  /*58d0*/  LDG.E.U8 R4, desc[UR36][R4.64] ;  /* 0x0000002404047981 */ /* 0x000f24000c1e1100 */
[----:B----4-:R-:W-:Y:S01]  /*58e0*/  I2FP.F32.U32 R23, R4 ;  /* 0x0000000400177245 */ /* 0x010fe20000201000 */
[----:B------:R-:W-:Y:S06]  /*58f0*/  BRA `(.L_x_2398) ;  /* 0x0000000c002c7947 */ /* 0x000fec0003800000 */
.L_x_2395:
        /* <DEDUP_REMOVED lines=9> */
.L_x_2400:
[----:B------:R-:W4:Y:S02]  /*5990*/  LDG.E R4, desc[UR36][R4.64] ;  /* 0x0000002404047981 */ /* 0x000f24000c1e1900 */
[----:B----4-:R-:W-:Y:S01]  /*59a0*/  I2FP.F32.S32 R23, R4 ;  /* 0x0000000400177245 */ /* 0x010fe20000201400 */
[----:B------:R-:W-:Y:S06]  /*59b0*/  BRA `(.L_x_2398) ;  /* 0x0000000800fc7947 */ /* 0x000fec0003800000 */
.L_x_2399:
[----:B------:R-:W4:Y:S02]  /*59c0*/  LDG.E.U16 R4, desc[UR36][R4.64] ;  /* 0x0000002404047981 */ /* 0x000f24000c1e1500 */
[----:B----4-:R0:W4:Y:S01]  /*59d0*/  I2F.S16 R23, R4 ;  /* 0x0000000400177306 */ /* 0x0101220000101400 */
[----:B------:R-:W-:Y:S05]  /*59e0*/  BRA `(.L_x_2398) ;  /* 0x0000000800f07947 */ /* 0x000fea0003800000 */
.L_x_2394:
        /* <DEDUP_REMOVED lines=8> */
.L_x_2402:
[----:B------:R-:W4:Y:S02]  /*5a70*/  LDG.E.U16 R4, desc[UR36][R4.64] ;  /* 0x0000002404047981 */ /* 0x000f24000c1e1500 */
[----:B----4-:R-:W-:Y:S01]  /*5a80*/  HADD2.F32 R23, -RZ, R4.H0_H0 ;  /* 0x20000004ff177230 */ /* 0x010fe20000004100 */
[----:B------:R-:W-:Y:S06]  /*5a90*/  BRA `(.L_x_2398) ;  /* 0x0000000800c47947 */ /* 0x000fec0003800000 */
.L_x_2401:
        /* <DEDUP_REMOVED lines=8> */
.L_x_2404:
[----:B------:R-:W4:Y:S02]  /*5b20*/  LDG.E.U16 R4, desc[UR36][R4.64] ;  /* 0x0000002404047981 */ /* 0x000f24000c1e1500 */
[----:B----4-:R-:W-:Y:S01]  /*5b30*/  HADD2.F32 R23, -RZ, R4.H0_H0 ;  /* 0x20000004ff177230 */ /* 0x010fe20000004100 */
[----:B------:R-:W-:Y:S06]  /*5b40*/  BRA `(.L_x_2398) ;  /* 0x0000000800987947 */ /* 0x000fec0003800000 */
.L_x_2403:
[----:B------:R-:W4:Y:S01]  /*5b50*/  LDG.E.64 R4, desc[UR36][R4.64] ;  /* 0x0000002404047981 */ /* 0x000f22000c1e1b00 */
[----:B------:R-:W-:Y:S01]  /*5b60*/  UMOV UR4, 0xf0000000 ;  /* 0xf000000000047882 */ /* 0x000fe20000000000 */
[----:B------:R-:W-:Y:S01]  /*5b70*/  UMOV UR5, 0x380fffff ;  /* 0x380fffff00057882 */ /* 0x000fe20000000000 */
[----:B----4-:R-:W0:Y:S01]  /*5b80*/  F2F.F32.F64 R23, R4 ;  /* 0x0000000400177310 */ /* 0x010e220000301000 */
[----:B------:R-:W-:-:S14]  /*5b90*/  DSETP.GEU.AND P0, PT, |R4|, UR4, PT ;  /* 0x0000000404007e2a */ /* 0x000fdc000bf0e200 */
[----:B0-----:R-:W-:Y:S01]  /*5ba0*/  @!P0 FMUL R23, R23, 1.175494350822287508e-38 ;  /* 0x0080000017178820 */ /* 0x001fe20000400000 */
[----:B------:R-:W-:Y:S06]  /*5bb0*/  BRA `(.L_x_2398) ;  /* 0x00000008007c7947 */ /* 0x000fec0003800000 */
.L_x_2393:
        /* <DEDUP_REMOVED lines=12> */
.L_x_2407:
[----:B------:R-:W4:Y:S01]  /*5c80*/  LDG.E.64 R4, desc[UR36][R4.64] ;  /* 0x0000002404047981 */ /* 0x000f22000c1e1b00 */
[----:B------:R-:W-:Y:S01]  /*5c90*/  UMOV UR4, 0xf0000000 ;  /* 0xf000000000047882 */ /* 0x000fe20000000000 */
[----:B------:R-:W-:Y:S01]  /*5ca0*/  UMOV UR5, 0x380fffff ;  /* 0x380fffff00057882 */ /* 0x000fe20000000000 */
[----:B----4-:R-:W0:Y:S01]  /*5cb0*/  F2F.F32.F64 R23, R4 ;  /* 0x0000000400177310 */ /* 0x010e220000301000 */
[----:B------:R-:W-:-:S14]  /*5cc0*/  DSETP.GEU.AND P0, PT, |R4|, UR4, PT ;  /* 0x0000000404007e2a */ /* 0x000fdc000bf0e200 */
[----:B0-----:R-:W-:Y:S01]  /*5cd0*/  @!P0 FMUL R23, R23, 1.175494350822287508e-38 ;  /* 0x0080000017178820 */ /* 0x001fe20000400000 */
[----:B------:R-:W-:Y:S06]  /*5ce0*/  BRA `(.L_x_2398) ;  /* 0x0000000800307947 */ /* 0x000fec0003800000 */
.L_x_2406:
        /* <DEDUP_REMOVED lines=26> */
.L_x_2409:
        /* <DEDUP_REMOVED lines=13> */
.L_x_2408:
[----:B------:R-:W4:Y:S02]  /*5f60*/  LDG.E.U16 R4, desc[UR36][R4.64] ;  /* 0x0000002404047981 */ /* 0x000f24000c1e1500 */
[----:B----4-:R-:W-:Y:S01]  /*5f70*/  IMAD.U32 R23, R4, 0x10000, RZ ;  /* 0x0001000004177824 */ /* 0x010fe200078e00ff */
[----:B------:R-:W-:Y:S06]  /*5f80*/  BRA `(.L_x_2398) ;  /* 0x0000000400887947 */ /* 0x000fec0003800000 */
.L_x_2405:
        /* <DEDUP_REMOVED lines=11> */
.L_x_2412:
        /* <DEDUP_REMOVED lines=20> */
.L_x_2414:
[----:B------:R-:W-:Y:S05]  /*6180*/  BSYNC B0 ;  /* 0x0000000000007941 */ /* 0x000fea0003800000 */
.L_x_2413:
[----:B------:R-:W-:Y:S01]  /*6190*/  IMAD.SHL.U32 R3, R3, 0x100000, RZ ;  /* 0x0010000003037824 */ /* 0x000fe200078e00ff */
[----:B------:R-:W-:-:S04]  /*61a0*/  LEA R0, R0, 0x3b800000, 0x17 ;  /* 0x3b80000000007811 */ /* 0x000fc800078eb8ff */
[----:B------:R-:W-:Y:S01]  /*61b0*/  LOP3.LUT R23, R0, R3, R23, 0xfe, !PT ;  /* 0x0000000300177212 */ /* 0x000fe200078efe17 */
[----:B------:R-:W-:Y:S06]  /*61c0*/  BRA `(.L_x_2398) ;  /* 0x0000000000f87947 */ /* 0x000fec0003800000 */
.L_x_2411:
        /* <DEDUP_REMOVED lines=20> */
.L_x_2416:
[----:B------:R-:W-:Y:S05]  /*6310*/  BSYNC B0 ;  /* 0x0000000000007941 */ /* 0x000fea0003800000 */
.L_x_2415:
[----:B------:R-:W-:Y:S01]  /*6320*/  IMAD.SHL.U32 R3, R3, 0x200000, RZ ;  /* 0x0020000003037824 */ /* 0x000fe200078e00ff */
[----:B------:R-:W-:-:S04]  /*6330*/  LEA R0, R0, 0x37800000, 0x17 ;  /* 0x3780000000007811 */ /* 0x000fc800078eb8ff */
[----:B------:R-:W-:Y:S01]  /*6340*/  LOP3.LUT R23, R0, R3, R23, 0xfe, !PT ;  /* 0x0000000300177212 */ /* 0x000fe200078efe17 */
[----:B------:R-:W-:Y:S06]  /*6350*/  BRA `(.L_x_2398) ;  /* 0x0000000000947947 */ /* 0x000fec0003800000 */
.L_x_2410:
        /* <DEDUP_REMOVED lines=14> */
.L_x_2397:
        /* <DEDUP_REMOVED lines=16> */
.L_x_2419:
[----:B------:R-:W-:Y:S01]  /*6540*/  IMAD.MOV.U32 R23, RZ, RZ, RZ ;  /* 0x000000ffff177224 */ /* 0x000fe200078e00ff */
[----:B------:R-:W-:Y:S06]  /*6550*/  BRA `(.L_x_2398) ;  /* 0x0000000000147947 */ /* 0x000fec0003800000 */
.L_x_2418:
[----:B------:R-:W4:Y:S02]  /*6560*/  LDG.E.64 R4, desc[UR36][R4.64] ;  /* 0x0000002404047981 */ /* 0x000f24000c1e1b00 */
[----:B----4-:R0:W4:Y:S01]  /*6570*/  I2F.U64 R23, R4 ;  /* 0x0000000400177312 */ /* 0x0101220000301000 */
[----:B------:R-:W-:Y:S05]  /*6580*/  BRA `(.L_x_2398) ;  /* 0x0000000000087947 */ /* 0x000fea0003800000 */
.L_x_2417:
[----:B------:R-:W4:Y:S02]  /*6590*/  LDG.E R4, desc[UR36][R4.64] ;  /* 0x0000002404047981 */ /* 0x000f24000c1e1900 */
[----:B----4-:R-:W-:-:S07]  /*65a0*/  I2FP.F32.U32 R23, R4 ;  /* 0x0000000400177245 */ /* 0x010fce0000201000 */
.L_x_2398:
[----:B------:R-:W-:Y:S05]  /*65b0*/  BSYNC B6 ;  /* 0x0000000000067941 */ /* 0x000fea0003800000 */
.L_x_2392:
        /* <DEDUP_REMOVED lines=20> */
.L_x_2423:
[----:B------:R-:W2:Y:S02]  /*6700*/  LDG.E.U8 R4, desc[UR36][R4.64] ;  /* 0x0000002404047981 */ /* 0x000ea4000c1e1100 */
[----:B--2---:R-:W-:Y:S01]  /*6710*/  I2FP.F32.U32 R18, R4 ;  /* 0x0000000400127245 */ /* 0x004fe20000201000 */
[----:B------:R-:W-:Y:S06]  /*6720*/  BRA `(.L_x_2391) ;  /* 0x0000000c00207947 */ /* 0x000fec0003800000 */
.L_x_2422:
        /* <DEDUP_REMOVED lines=9> */
.L_x_2426:
[----:B------:R-:W2:Y:S02]  /*67c0*/  LDG.E R4, desc[UR36][R4.64] ;  /* 0x0000002404047981 */ /* 0x000ea4000c1e1900 */
[----:B--2---:R-:W-:Y:S01]  /*67d0*/  I2FP.F32.S32 R18, R4 ;  /* 0x0000000400127245 */ /* 0x004fe20000201400 */
[----:B------:R-:W-:Y:S06]  /*67e0*/  BRA `(.L_x_2391) ;  /* 0x0000000800f07947 */ /* 0x000fec0003800000 */
.L_x_2425:
[----:B------:R-:W2:Y:S02]  /*67f0*/  LDG.E.U16 R4, desc[UR36][R4.64] ;  /* 0x0000002404047981 */ /* 0x000ea4000c1e1500 */
[----:B--2---:R0:W1:Y:S01]  /*6800*/  I2F.S16 R18, R4 ;  /* 0x0000000400127306 */ /* 0x0040620000101400 */
[----:B------:R-:W-:Y:S05]  /*6810*/  BRA `(.L_x_2391) ;  /* 0x0000000800e47947 */ /* 0x000fea0003800000 */
.L_x_2421:
        /* <DEDUP_REMOVED lines=8> */
.L_x_2428:
[----:B------:R-:W2:Y:S02]  /*68a0*/  LDG.E.U16 R4, desc[UR36][R4.64] ;  /* 0x0000002404047981 */ /* 0x000ea4000c1e1500 */
[----:B--2---:R-:W-:Y:S01]  /*68b0*/  HADD2.F32 R18, -RZ, R4.H0_H0 ;  /* 0x20000004ff127230 */ /* 0x004fe20000004100 */
[----:B------:R-:W-:Y:S06]  /*68c0*/  BRA `(.L_x_2391) ;  /* 0x0000000800b87947 */ /* 0x000fec0003800000 */
.L_x_2427:
        /* <DEDUP_REMOVED lines=8> */
.L_x_2430:
[----:B------:R-:W2:Y:S02]  /*6950*/  LDG.E.U16 R4, desc[UR36][R4.64] ;  /* 0x0000002404047981 */ /* 0x000ea4000c1e1500 */
[----:B--2---:R-:W-:Y:S01]  /*6960*/  HADD2.F32 R18, -RZ, R4.H0_H0 ;  /* 0x20000004ff127230 */ /* 0x004fe20000004100 */
[----:B------:R-:W-:Y:S06]  /*6970*/  BRA `(.L_x_2391) ;  /* 0x00000008008c7947 */ /* 0x000fec0003800000 */
.L_x_2429:
[----:B------:R-:W2:Y:S01]  /*6980*/  LDG.E.64 R4, desc[UR36][R4.64] ;  /* 0x0000002404047981 */ /* 0x000ea2000c1e1b00 */
[----:B------:R-:W-:Y:S01]  /*6990*/  UMOV UR4, 0xf0000000 ;  /* 0xf000000000047882 */ /* 0x000fe20000000000 */
[----:B------:R-:W-:Y:S01]  /*69a0*/  UMOV UR5, 0x380fffff ;  /* 0x380fffff00057882 */ /* 0x000fe20000000000 */
[----:B--2---:R-:W0:Y:S01]  /*69b0*/  F2F.F32.F64 R18, R4 ;  /* 0x0000000400127310 */ /* 0x004e220000301000 */
[----:B------:R-:W-:-:S14]  /*69c0*/  DSETP.GEU.AND P0, PT, |R4|, UR4, PT ;  /* 0x0000000404007e2a */ /* 0x000fdc000bf0e200 */
[----:B0-----:R-:W-:Y:S01]  /*69d0*/  @!P0 FMUL R18, R18, 1.175494350822287508e-38 ;  /* 0x0080000012128820 */ /* 0x001fe20000400000 */
[----:B------:R-:W-:Y:S06]  /*69e0*/  BRA `(.L_x_2391) ;  /* 0x0000000800707947 */ /* 0x000fec0003800000 */
.L_x_2420:
        /* <DEDUP_REMOVED lines=12> */
.L_x_2433:
[----:B------:R-:W2:Y:S01]  /*6ab0*/  LDG.E.64 R4, desc[UR36][R4.64] ;  /* 0x0000002404047981 */ /* 0x000ea2000c1e1b00 */
[----:B------:R-:W-:Y:S01]  /*6ac0*/  UMOV UR4, 0xf0000000 ;  /* 0xf000000000047882 */ /* 0x000fe20000000000 */
[----:B------:R-:W-:Y:S01]  /*6ad0*/  UMOV UR5, 0x380fffff ;  /* 0x380fffff00057882 */ /* 0x000fe20000000000 */
[----:B--2---:R-:W0:Y:S01]  /*6ae0*/  F2F.F32.F64 R18, R4 ;  /* 0x0000000400127310 */ /* 0x004e220000301000 */
[----:B------:R-:W-:-:S14]  /*6af0*/  DSETP.GEU.AND P0, PT, |R4|, UR4, PT ;  /* 0x0000000404007e2a */ /* 0x000fdc000bf0e200 */
[----:B0-----:R-:W-:Y:S01]  /*6b00*/  @!P0 FMUL R18, R18, 1.175494350822287508e-38 ;  /* 0x0080000012128820 */ /* 0x001fe20000400000 */
[----:B------:R-:W-:Y:S06]  /*6b10*/  BRA `(.L_x_2391) ;  /* 0x0000000800247947 */ /* 0x000fec0003800000 */
.L_x_2432:
        /* <DEDUP_REMOVED lines=26> */
.L_x_2435:
        /* <DEDUP_REMOVED lines=13> */
.L_x_2434:
[----:B------:R-:W2:Y:S02]  /*6d90*/  LDG.E.U16 R4, desc[UR36][R4.64] ;  /* 0x0000002404047981 */ /* 0x000ea4000c1e1500 */
[----:B--2---:R-:W-:Y:S01]  /*6da0*/  IMAD.U32 R18, R4, 0x10000, RZ ;  /* 0x0001000004127824 */ /* 0x004fe200078e00ff */
[----:B------:R-:W-:Y:S06]  /*6db0*/  BRA `(.L_x_2391) ;  /* 0x00000004007c7947 */ /* 0x000fec0003800000 */
.L_x_2431:
        /* <DEDUP_REMOVED lines=11> */
.L_x_2438:
[----:B------:R-:W2:Y:S02]  /*6e70*/  LDG.E.U8 R3, desc[UR36][R4.64] ;  /* 0x0000002404037981 */ /* 0x000ea4000c1e1100 */
        /* <DEDUP_REMOVED lines=18> */
.L_x_2440:
[----:B------:R-:W-:Y:S05]  /*6fa0*/  BSYNC B0 ;  /* 0x0000000000007941 */ /* 0x000fea0003800000 */
.L_x_2439:
[----:B------:R-:W-:Y:S01]  /*6fb0*/  IMAD.SHL.U32 R3, R3, 0x100000, RZ ;  /* 0x0010000003037824 */ /* 0x000fe200078e00ff */
[----:B------:R-:W-:-:S04]  /*6fc0*/  LEA R5, R0, 0x3b800000, 0x17 ;  /* 0x3b80000000057811 */ /* 0x000fc800078eb8ff */
[----:B------:R-:W-:Y:S01]  /*6fd0*/  LOP3.LUT R18, R5, R3, R18, 0xfe, !PT ;  /* 0x0000000305127212 */ /* 0x000fe200078efe12 */
[----:B------:R-:W-:Y:S06]  /*6fe0*/  BRA `(.L_x_2391) ;  /* 0x0000000000f07947 */ /* 0x000fec0003800000 */
.L_x_2437:
        /* <DEDUP_REMOVED lines=19> */
.L_x_2442:
[----:B------:R-:W-:Y:S05]  /*7120*/  BSYNC B0 ;  /* 0x0000000000007941 */ /* 0x000fea0003800000 */
.L_x_2441:
[----:B------:R-:W-:Y:S01]  /*7130*/  IMAD.SHL.U32 R3, R3, 0x200000, RZ ;  /* 0x0020000003037824 */ /* 0x000fe200078e00ff */
[----:B------:R-:W-:-:S04]  /*7140*/  LEA R5, R0, 0x37800000, 0x17 ;  /* 0x3780000000057811 */ /* 0x000fc800078eb8ff */
[----:B------:R-:W-:Y:S01]  /*7150*/  LOP3.LUT R18, R5, R3, R18, 0xfe, !PT ;  /* 0x0000000305127212 */ /* 0x000fe200078efe12 */
[----:B------:R-:W-:Y:S06]  /*7160*/  BRA `(.L_x_2391) ;  /* 0x0000000000907947 */ /* 0x000fec0003800000 */
.L_x_2436:
        /* <DEDUP_REMOVED lines=14> */
.L_x_2424:
        /* <DEDUP_REMOVED lines=16> */
.L_x_2445:
[----:B------:R-:W-:Y:S05]  /*7350*/  BRA `(.L_x_2391) ;  /* 0x0000000000147947 */ /* 0x000fea0003800000 */
.L_x_2444:
[----:B------:R-:W2:Y:S02]  /*7360*/  LDG.E.64 R18, desc[UR36][R4.64] ;  /* 0x0000002404127981 */ /* 0x000ea4000c1e1b00 */
[----:B--2---:R0:W1:Y:S01]  /*7370*/  I2F.U64 R18, R18 ;  /* 0x0000001200127312 */ /* 0x0040620000301000 */
[----:B------:R-:W-:Y:S05]  /*7380*/  BRA `(.L_x_2391) ;  /* 0x0000000000087947 */ /* 0x000fea0003800000 */
.L_x_2443:
[----:B------:R-:W2:Y:S02]  /*7390*/  LDG.E R4, desc[UR36][R4.64] ;  /* 0x0000002404047981 */ /* 0x000ea4000c1e1900 */
[----:B--2---:R-:W-:-:S07]  /*73a0*/  I2FP.F32.U32 R18, R4 ;  /* 0x0000000400127245 */ /* 0x004fce0000201000 */
.L_x_2391:
[----:B------:R-:W-:Y:S05]  /*73b0*/  BSYNC B7 ;  /* 0x0000000000077941 */ /* 0x000fea0003800000 */
.L_x_2390:
[----:B0-----:R-:W0:Y:S01]  /*73c0*/  S2R R19, SR_TID.X ;  /* 0x0000000000137919 */ /* 0x001e220000002100 */
[----:B------:R-:W1:Y:S01]  /*73d0*/  LDC.U8 R16, c[0x0][0x240] ;  /* 0x00009000ff107b82 */ /* 0x000e620000000000 */
[----:B------:R-:W-:Y:S01]  /*73e0*/  BSSY B0, `(.L_x_2446) ;  /* 0x0000014000007945 */ /* 0x000fe20003800000 */
[CC--:B0-----:R-:W-:Y:S01]  /*73f0*/  ISETP.GE.AND P2, PT, R19.reuse, R17.reuse, PT ;  /* 0x000000111300720c */ /* 0x0c1fe20003f46270 */
[C---:B------:R-:W-:Y:S02]  /*7400*/  VIADD R0, R19.reuse, 0x100 ;  /* 0x0000010013007836 */ /* 0x040fe40000000000 */
[C---:B----4-:R-:W-:Y:S02]  /*7410*/  VIADD R4, R19.reuse, 0x180 ;  /* 0x0000018013047836 */ /* 0x050fe40000000000 */
[----:B------:R-:W-:Y:S01]  /*7420*/  VIADD R26, R19, 0x80 ;  /* 0x00000080131a7836 */ /* 0x000fe20000000000 */
[-C--:B------:R-:W-:Y:S02]  /*7430*/  ISETP.GE.AND P0, PT, R0, R17.reuse, PT ;  /* 0x000000110000720c */ /* 0x080fe40003f06270 */
[----:B------:R-:W-:-:S02]  /*7440*/  ISETP.GE.AND P1, PT, R4, R17, PT ;  /* 0x000000110400720c */ /* 0x000fc40003f26270 */
[----:B------:R-:W-:-:S03]  /*7450*/  ISETP.GE.AND P4, PT, R26, R17, PT ;  /* 0x000000111a00720c */ /* 0x000fc60003f86270 */
[----:B------:R-:W-:Y:S10]  /*7460*/  @P2 BRA `(.L_x_2447) ;  /* 0x00000000002c2947 */ /* 0x000ff40003800000 */
[C---:B-1-3-5:R-:W-:Y:S01]  /*7470*/  FMUL.FTZ R3, |R29|.reuse, -1.4426950216293334961 ;  /* 0xbfb8aa3b1d037820 */ /* 0x06afe20000410200 */
[----:B------:R-:W-:Y:S01]  /*7480*/  IMAD.MOV.U32 R0, RZ, RZ, 0x3f800000 ;  /* 0x3f800000ff007424 */ /* 0x000fe200078e00ff */
[C---:B------:R-:W-:Y:S02]  /*7490*/  FSETP.GEU.FTZ.AND P3, PT, R29.reuse, RZ, PT ;  /* 0x000000ff1d00720b */ /* 0x040fe40003f7e000 */
[----:B------:R-:W-:Y:S02]  /*74a0*/  FSET.BF.LT.FTZ.AND R29, R29, RZ, PT ;  /* 0x000000ff1d1d720a */ /* 0x000fe40003811000 */
[----:B------:R-:W0:Y:S01]  /*74b0*/  MUFU.EX2 R3, R3 ;  /* 0x0000000300037308 */ /* 0x000e220000000800 */
[----:B------:R-:W-:Y:S01]  /*74c0*/  FSEL R0, R0, -1, !P3 ;  /* 0xbf80000000007808 */ /* 0x000fe20005800000 */
[----:B0-----:R-:W-:-:S06]  /*74d0*/  FADD.FTZ R5, R3, 1 ;  /* 0x3f80000003057421 */ /* 0x001fcc0000010000 */
[----:B------:R-:W0:Y:S02]  /*74e0*/  MUFU.RCP R4, R5 ;  /* 0x0000000500047308 */ /* 0x000e240000001000 */
[----:B0-----:R-:W-:-:S04]  /*74f0*/  FMUL.FTZ R4, R3, R4 ;  /* 0x0000000403047220 */ /* 0x001fc80000410000 */
[----:B------:R-:W-:-:S04]  /*7500*/  FFMA.FTZ R29, -R0, R4, R29 ;  /* 0x00000004001d7223 */ /* 0x000fc8000001011d */
[----:B--2---:R-:W-:-:S07]  /*7510*/  FMUL.FTZ R4, R29, R28 ;  /* 0x0000001c1d047220 */ /* 0x004fce0000410000 */
.L_x_2447:
[----:B------:R-:W-:Y:S05]  /*7520*/  BSYNC B0 ;  /* 0x0000000000007941 */ /* 0x000fea0003800000 */
.L_x_2446:
[----:B------:R-:W-:Y:S04]  /*7530*/  BSSY B0, `(.L_x_2448) ;  /* 0x000000d000007945 */ /* 0x000fe80003800000 */
[----:B------:R-:W-:Y:S05]  /*7540*/  @P4 BRA `(.L_x_2449) ;  /* 0x00000000002c4947 */ /* 0x000fea0003800000 */
[C---:B-----5:R-:W-:Y:S01]  /*7550*/  FMUL.FTZ R3, |R27|.reuse, -1.4426950216293334961 ;  /* 0xbfb8aa3b1b037820 */ /* 0x060fe20000410200 */
        /* <DEDUP_REMOVED lines=10> */
.L_x_2449:
[----:B------:R-:W-:Y:S05]  /*7600*/  BSYNC B0 ;  /* 0x0000000000007941 */ /* 0x000fea0003800000 */
.L_x_2448:
        /* <DEDUP_REMOVED lines=12> */
[----:B-1----:R-:W-:-:S07]  /*76d0*/  FMUL.FTZ R24, R25, R24 ;  /* 0x0000001819187220 */ /* 0x002fce0000410000 */
.L_x_2451:
[----:B------:R-:W-:Y:S05]  /*76e0*/  BSYNC B0 ;  /* 0x0000000000007941 */ /* 0x000fea0003800000 */
.L_x_2450:
        /* <DEDUP_REMOVED lines=13> */
.L_x_2453:
[----:B------:R-:W-:Y:S05]  /*77c0*/  BSYNC B0 ;  /* 0x0000000000007941 */ /* 0x000fea0003800000 */
.L_x_2452:
[----:B------:R-:W-:Y:S04]  /*77d0*/  BSSY B6, `(.L_x_2454) ;  /* 0x0000100000067945 */ /* 0x000fe80003800000 */
[----:B------:R-:W-:Y:S05]  /*77e0*/  @P2 BRA `(.L_x_2455) ;  /* 0x0000000c00f82947 */ /* 0x000fea0003800000 */
[----:B------:R-:W0:Y:S01]  /*77f0*/  LDC.64 R8, c[0x0][0x218] ;  /* 0x00008600ff087b82 */ /* 0x000e220000000a00 */
[----:B-1----:R-:W-:Y:S01]  /*7800*/  PRMT R0, R16, 0x9910, RZ ;  /* 0x0000991010007816 */ /* 0x002fe200000000ff */
        /* <DEDUP_REMOVED lines=15> */
[----:B------:R-:W0:Y:S01]  /*7900*/  F2I.FTZ.TRUNC.NTZ R3, R4 ;  /* 0x0000000400037305 */ /* 0x000e22000021f100 */
[----:B------:R-:W-:Y:S01]  /*7910*/  IMAD.MOV.U32 R19, RZ, RZ, R26 ;  /* 0x000000ffff137224 */ /* 0x000fe200078e001a */
[----:B0-----:R0:W-:Y:S01]  /*7920*/  STG.E.U8 desc[UR36][R8.64], R3 ;  /* 0x0000000308007986 */ /* 0x0011e2000c101124 */
[----:B------:R-:W-:Y:S05]  /*7930*/  BRA `(.L_x_2455) ;  /* 0x0000000c00a47947 */ /* 0x000fea0003800000 */
.L_x_2459:
[----:B------:R-:W0:Y:S01]  /*7940*/  F2I.S64.TRUNC R4, R4 ;  /* 0x0000000400047311 */ /* 0x000e22000020d900 */
[----:B------:R-:W-:Y:S02]  /*7950*/  IMAD.MOV.U32 R19, RZ, RZ, R26 ;  /* 0x000000ffff137224 */ /* 0x000fe400078e001a */
[----:B0-----:R-:W-:-:S05]  /*7960*/  IMAD.MOV.U32 R3, RZ, RZ, R4 ;  /* 0x000000ffff037224 */ /* 0x001fca00078e0004 */
[----:B------:R0:W-:Y:S01]  /*7970*/  STG.E.U8 desc[UR36][R8.64], R3 ;  /* 0x0000000308007986 */ /* 0x0001e2000c101124 */
[----:B------:R-:W-:Y:S05]  /*7980*/  BRA `(.L_x_2455) ;  /* 0x0000000c00907947 */ /* 0x000fea0003800000 */
.L_x_2458:
[----:B------:R-:W-:-:S13]  /*7990*/  ISETP.NE.AND P0, PT, R0, 0x2, PT ;  /* 0x000000020000780c */ /* 0x000fda0003f05270 */
[----:B------:R-:W-:Y:S05]  /*79a0*/  @!P0 BRA `(.L_x_2461) ;  /* 0x0000000000308947 */ /* 0x000fea0003800000 */
[----:B------:R-:W-:-:S13]  /*79b0*/  ISETP.NE.AND P0, PT, R0, 0x3, PT ;  /* 0x000000030000780c */ /* 0x000fda0003f05270 */
[----:B------:R-:W-:Y:S05]  /*79c0*/  @!P0 BRA `(.L_x_2462) ;  /* 0x0000000000188947 */ /* 0x000fea0003800000 */
[----:B------:R-:W-:-:S13]  /*79d0*/  ISETP.NE.AND P0, PT, R0, 0x4, PT ;  /* 0x000000040000780c */ /* 0x000fda0003f05270 */
[----:B------:R-:W-:Y:S05]  /*79e0*/  @P0 BRA `(.L_x_2460) ;  /* 0x0000000c00140947 */ /* 0x000fea0003800000 */
[----:B------:R-:W0:Y:S01]  /*79f0*/  F2I.S64.TRUNC R4, R4 ;  /* 0x0000000400047311 */ /* 0x000e22000020d900 */
[----:B------:R-:W-:Y:S01]  /*7a00*/  IMAD.MOV.U32 R19, RZ, RZ, R26 ;  /* 0x000000ffff137224 */ /* 0x000fe200078e001a */
[----:B0-----:R0:W-:Y:S01]  /*7a10*/  STG.E.64 desc[UR36][R8.64], R4 ;  /* 0x0000000408007986 */ /* 0x0011e2000c101b24 */
[----:B------:R-:W-:Y:S05]  /*7a20*/  BRA `(.L_x_2455) ;  /* 0x0000000c00687947 */ /* 0x000fea0003800000 */
.L_x_2462:
[----:B------:R-:W0:Y:S01]  /*7a30*/  F2I.FTZ.TRUNC.NTZ R3, R4 ;  /* 0x0000000400037305 */ /* 0x000e22000021f100 */
[----:B------:R-:W-:Y:S01]  /*7a40*/  IMAD.MOV.U32 R19, RZ, RZ, R26 ;  /* 0x000000ffff137224 */ /* 0x000fe200078e001a */
[----:B0-----:R0:W-:Y:S01]  /*7a50*/  STG.E desc[UR36][R8.64], R3 ;  /* 0x0000000308007986 */ /* 0x0011e2000c101924 */
[----:B------:R-:W-:Y:S05]  /*7a60*/  BRA `(.L_x_2455) ;  /* 0x0000000c00587947 */ /* 0x000fea0003800000 */
.L_x_2461:
[----:B------:R-:W0:Y:S01]  /*7a70*/  F2I.FTZ.TRUNC.NTZ R3, R4 ;  /* 0x0000000400037305 */ /* 0x000e22000021f100 */
[----:B------:R-:W-:Y:S01]  /*7a80*/  IMAD.MOV.U32 R19, RZ, RZ, R26 ;  /* 0x000000ffff137224 */ /* 0x000fe200078e001a */
[----:B0-----:R0:W-:Y:S01]  /*7a90*/  STG.E.U16 desc[UR36][R8.64], R3 ;  /* 0x0000000308007986 */ /* 0x0011e2000c101524 */
[----:B------:R-:W-:Y:S05]  /*7aa0*/  BRA `(.L_x_2455) ;  /* 0x0000000c00487947 */ /* 0x000fea0003800000 */
.L_x_2457:
[----:B------:R-:W-:-:S13]  /*7ab0*/  ISETP.GT.AND P0, PT, R0, 0x6, PT ;  /* 0x000000060000780c */ /* 0x000fda0003f04270 */
[----:B------:R-:W-:Y:S05]  /*7ac0*/  @P0 BRA `(.L_x_2463) ;  /* 0x00000000002c0947 */ /* 0x000fea0003800000 */
[----:B------:R-:W-:-:S13]  /*7ad0*/  ISETP.NE.AND P0, PT, R0, 0x5, PT ;  /* 0x000000050000780c */ /* 0x000fda0003f05270 */
[----:B------:R-:W-:Y:S05]  /*7ae0*/  @!P0 BRA `(.L_x_2464) ;  /* 0x0000000000148947 */ /* 0x000fea0003800000 */
[----:B------:R-:W-:-:S13]  /*7af0*/  ISETP.NE.AND P0, PT, R0, 0x6, PT ;  /* 0x000000060000780c */ /* 0x000fda0003f05270 */
[----:B------:R-:W-:Y:S05]  /*7b00*/  @P0 BRA `(.L_x_2460) ;  /* 0x0000000800cc0947 */ /* 0x000fea0003800000 */
[----:B------:R4:W-:Y:S01]  /*7b10*/  STG.E desc[UR36][R8.64], R4 ;  /* 0x0000000408007986 */ /* 0x0009e2000c101924 */
[----:B------:R-:W-:Y:S01]  /*7b20*/  IMAD.MOV.U32 R19, RZ, RZ, R26 ;  /* 0x000000ffff137224 */ /* 0x000fe200078e001a */
[----:B------:R-:W-:Y:S06]  /*7b30*/  BRA `(.L_x_2455) ;  /* 0x0000000c00247947 */ /* 0x000fec0003800000 */
.L_x_2464:
[----:B------:R-:W-:Y:S01]  /*7b40*/  F2FP.F16.F32.PACK_AB R4, RZ, R4 ;  /* 0x00000004ff04723e */ /* 0x000fe200000000ff */
[----:B------:R-:W-:-:S04]  /*7b50*/  IMAD.MOV.U32 R19, RZ, RZ, R26 ;  /* 0x000000ffff137224 */ /* 0x000fc800078e001a */
[----:B------:R0:W-:Y:S01]  /*7b60*/  STG.E.U16 desc[UR36][R8.64], R4 ;  /* 0x0000000408007986 */ /* 0x0001e2000c101524 */
[----:B------:R-:W-:Y:S05]  /*7b70*/  BRA `(.L_x_2455) ;  /* 0x0000000c00147947 */ /* 0x000fea0003800000 */
.L_x_2463:
[----:B------:R-:W-:-:S13]  /*7b80*/  ISETP.NE.AND P0, PT, R0, 0x7, PT ;  /* 0x000000070000780c */ /* 0x000fda0003f05270 */
[----:B------:R-:W-:Y:S05]  /*7b90*/  @!P0 BRA `(.L_x_2465) ;  /* 0x0000000000348947 */ /* 0x000fea0003800000 */
[----:B------:R-:W-:-:S13]  /*7ba0*/  ISETP.NE.AND P0, PT, R0, 0x8, PT ;  /* 0x000000080000780c */ /* 0x000fda0003f05270 */
[----:B------:R-:W-:Y:S05]  /*7bb0*/  @!P0 BRA `(.L_x_2466) ;  /* 0x0000000000188947 */ /* 0x000fea0003800000 */
[----:B------:R-:W-:-:S13]  /*7bc0*/  ISETP.NE.AND P0, PT, R0, 0x9, PT ;  /* 0x000000090000780c */ /* 0x000fda0003f05270 */
[----:B------:R-:W-:Y:S05]  /*7bd0*/  @P0 BRA `(.L_x_2460) ;  /* 0x0000000800980947 */ /* 0x000fea0003800000 */
[----:B------:R-:W-:Y:S02]  /*7be0*/  IMAD.MOV.U32 R5, RZ, RZ, RZ ;  /* 0x000000ffff057224 */ /* 0x000fe400078e00ff */
[----:B------:R-:W-:-:S03]  /*7bf0*/  IMAD.MOV.U32 R19, RZ, RZ, R26 ;  /* 0x000000ffff137224 */ /* 0x000fc600078e001a */
[----:B------:R0:W-:Y:S01]  /*7c00*/  STG.E.64 desc[UR36][R8.64], R4 ;  /* 0x0000000408007986 */ /* 0x0001e2000c101b24 */
[----:B------:R-:W-:Y:S05]  /*7c10*/  BRA `(.L_x_2455) ;  /* 0x0000000800ec7947 */ /* 0x000fea0003800000 */
.L_x_2466:
[----:B------:R-:W-:Y:S01]  /*7c20*/  F2FP.F16.F32.PACK_AB R3, RZ, R4 ;  /* 0x00000004ff03723e */ /* 0x000fe200000000ff */
[----:B------:R-:W-:-:S03]  /*7c30*/  IMAD.MOV.U32 R19, RZ, RZ, R26 ;  /* 0x000000ffff137224 */ /* 0x000fc600078e001a */
[----:B------:R-:W-:-:S05]  /*7c40*/  PRMT R3, R3, 0x5410, RZ ;  /* 0x0000541003037816 */ /* 0x000fca00000000ff */
[----:B------:R0:W-:Y:S01]  /*7c50*/  STG.E desc[UR36][R8.64], R3 ;  /* 0x0000000308007986 */ /* 0x0001e2000c101924 */
[----:B------:R-:W-:Y:S05]  /*7c60*/  BRA `(.L_x_2455) ;  /* 0x0000000800d87947 */ /* 0x000fea0003800000 */
.L_x_2465:
[----:B------:R-:W-:Y:S01]  /*7c70*/  FMUL.FTZ R4, R4, 1 ;  /* 0x3f80000004047820 */ /* 0x000fe20000410000 */
[----:B------:R-:W-:-:S05]  /*7c80*/  IMAD.MOV.U32 R19, RZ, RZ, R26 ;  /* 0x000000ffff137224 */ /* 0x000fca00078e001a */
[----:B------:R-:W0:Y:S02]  /*7c90*/  F2F.F64.F32 R4, R4 ;  /* 0x0000000400047310 */ /* 0x000e240000201800 */
[----:B0-----:R0:W-:Y:S01]  /*7ca0*/  STG.E.64 desc[UR36][R8.64], R4 ;  /* 0x0000000408007986 */ /* 0x0011e2000c101b24 */
[----:B------:R-:W-:Y:S05]  /*7cb0*/  BRA `(.L_x_2455) ;  /* 0x0000000800c47947 */ /* 0x000fea0003800000 */
.L_x_2456:
        /* <DEDUP_REMOVED lines=8> */
[----:B------:R-:W-:Y:S01]  /*7d40*/  FSETP.NEU.FTZ.AND P0, PT, R4, RZ, PT ;  /* 0x000000ff0400720b */ /* 0x000fe20003f1d000 */
[----:B------:R-:W-:-:S03]  /*7d50*/  IMAD.MOV.U32 R19, RZ, RZ, R26 ;  /* 0x000000ffff137224 */ /* 0x000fc600078e001a */
[----:B------:R-:W-:-:S05]  /*7d60*/  SEL R3, RZ, 0x1, !P0 ;  /* 0x00000001ff037807 */ /* 0x000fca0004000000 */
[----:B------:R0:W-:Y:S01]  /*7d70*/  STG.E.U8 desc[UR36][R8.64], R3 ;  /* 0x0000000308007986 */ /* 0x0001e2000c101124 */
[----:B------:R-:W-:Y:S05]  /*7d80*/  BRA `(.L_x_2455) ;  /* 0x0000000800907947 */ /* 0x000fea0003800000 */
.L_x_2469:
[----:B------:R-:W-:Y:S01]  /*7d90*/  FMUL.FTZ R4, R4, 1 ;  /* 0x3f80000004047820 */ /* 0x000fe20000410000 */
[----:B------:R-:W-:Y:S01]  /*7da0*/  CS2R R6, SRZ ;  /* 0x0000000000067805 */ /* 0x000fe2000001ff00 */
[----:B------:R-:W-:-:S04]  /*7db0*/  IMAD.MOV.U32 R19, RZ, RZ, R26 ;  /* 0x000000ffff137224 */ /* 0x000fc800078e001a */
[----:B------:R-:W0:Y:S02]  /*7dc0*/  F2F.F64.F32 R4, R4 ;  /* 0x0000000400047310 */ /* 0x000e240000201800 */
[----:B0-----:R0:W-:Y:S01]  /*7dd0*/  STG.E.128 desc[UR36][R8.64], R4 ;  /* 0x0000000408007986 */ /* 0x0011e2000c101d24 */
[----:B------:R-:W-:Y:S05]  /*7de0*/  BRA `(.L_x_2455) ;  /* 0x0000000800787947 */ /* 0x000fea0003800000 */
.L_x_2468:
        /* <DEDUP_REMOVED lines=20> */
.L_x_2473:
[----:B------:R-:W-:Y:S05]  /*7f30*/  BSYNC B0 ;  /* 0x0000000000007941 */ /* 0x000fea0003800000 */
.L_x_2472:
[----:B------:R-:W-:Y:S01]  /*7f40*/  LOP3.LUT R5, R0, R5, RZ, 0xfc, !PT ;  /* 0x0000000500057212 */ /* 0x000fe200078efcff */
[----:B------:R-:W-:-:S04]  /*7f50*/  IMAD.MOV.U32 R19, RZ, RZ, R26 ;  /* 0x000000ffff137224 */ /* 0x000fc800078e001a */
[----:B------:R0:W-:Y:S01]  /*7f60*/  STG.E.U8 desc[UR36][R8.64], R5 ;  /* 0x0000000508007986 */ /* 0x0001e2000c101124 */
[----:B------:R-:W-:Y:S05]  /*7f70*/  BRA `(.L_x_2455) ;  /* 0x0000000800147947 */ /* 0x000fea0003800000 */
.L_x_2471:
        /* <DEDUP_REMOVED lines=12> */
.L_x_2475:
[----:B------:R-:W-:Y:S01]  /*8040*/  IMAD.MOV.U32 R0, RZ, RZ, 0x7f ;  /* 0x0000007fff007424 */ /* 0x000fe200078e00ff */
[----:B------:R-:W-:-:S04]  /*8050*/  ISETP.GT.U32.AND P0, PT, R5, 0x7f800000, PT ;  /* 0x7f8000000500780c */ /* 0x000fc80003f04070 */
[----:B------:R-:W-:-:S09]  /*8060*/  SEL R0, R0, 0x7c, P0 ;  /* 0x0000007c00007807 */ /* 0x000fd20000000000 */
.L_x_2476:
[----:B------:R-:W-:Y:S05]  /*8070*/  BSYNC B0 ;  /* 0x0000000000007941 */ /* 0x000fea0003800000 */
.L_x_2474:
[----:B------:R-:W-:Y:S01]  /*8080*/  LOP3.LUT R4, R4, 0x80000000, RZ, 0xc0, !PT ;  /* 0x8000000004047812 */ /* 0x000fe200078ec0ff */
[----:B------:R-:W-:-:S03]  /*8090*/  IMAD.MOV.U32 R19, RZ, RZ, R26 ;  /* 0x000000ffff137224 */ /* 0x000fc600078e001a */
[----:B------:R-:W-:-:S04]  /*80a0*/  SHF.R.U32.HI R3, RZ, 0x18, R4 ;  /* 0x00000018ff037819 */ /* 0x000fc80000011604 */
[----:B------:R-:W-:-:S05]  /*80b0*/  LOP3.LUT R3, R0, R3, RZ, 0xfc, !PT ;  /* 0x0000000300037212 */ /* 0x000fca00078efcff */
[----:B------:R0:W-:Y:S01]  /*80c0*/  STG.E.U8 desc[UR36][R8.64], R3 ;  /* 0x0000000308007986 */ /* 0x0001e2000c101124 */
[----:B------:R-:W-:Y:S05]  /*80d0*/  BRA `(.L_x_2455) ;  /* 0x0000000400bc7947 */ /* 0x000fea0003800000 */
.L_x_2470:
[----:B------:R-:W-:Y:S01]  /*80e0*/  F2FP.BF16.F32.PACK_AB R4, RZ, R4 ;  /* 0x00000004ff04723e */ /* 0x000fe200000010ff */
[----:B------:R-:W-:-:S04]  /*80f0*/  IMAD.MOV.U32 R19, RZ, RZ, R26 ;  /* 0x000000ffff137224 */ /* 0x000fc800078e001a */
[----:B------:R0:W-:Y:S01]  /*8100*/  STG.E.U16 desc[UR36][R8.64], R4 ;  /* 0x0000000408007986 */ /* 0x0001e2000c101524 */
[----:B------:R-:W-:Y:S05]  /*8110*/  BRA `(.L_x_2455) ;  /* 0x0000000400ac7947 */ /* 0x000fea0003800000 */
.L_x_2467:
        /* <DEDUP_REMOVED lines=8> */
[----:B------:R-:W0:Y:S01]  /*81a0*/  F2I.FTZ.U32.TRUNC.NTZ R3, R4 ;  /* 0x0000000400037305 */ /* 0x000e22000021f000 */
[----:B------:R-:W-:Y:S01]  /*81b0*/  IMAD.MOV.U32 R19, RZ, RZ, R26 ;  /* 0x000000ffff137224 */ /* 0x000fe200078e001a */
[----:B0-----:R0:W-:Y:S01]  /*81c0*/  STG.E.U16 desc[UR36][R8.64], R3 ;  /* 0x0000000308007986 */ /* 0x0011e2000c101524 */
[----:B------:R-:W-:Y:S05]  /*81d0*/  BRA `(.L_x_2455) ;  /* 0x00000004007c7947 */ /* 0x000fea0003800000 */
.L_x_2479:
        /* <DEDUP_REMOVED lines=16> */
.L_x_2482:
[----:B------:R-:W-:-:S04]  /*82e0*/  LOP3.LUT R4, R4, 0x80000000, RZ, 0xc0, !PT ;  /* 0x8000000004047812 */ /* 0x000fc800078ec0ff */
[----:B------:R-:W-:-:S04]  /*82f0*/  SHF.R.U32.HI R4, RZ, 0x18, R4 ;  /* 0x00000018ff047819 */ /* 0x000fc80000011604 */
[----:B------:R-:W-:-:S04]  /*8300*/  LOP3.LUT R3, R3, R4, RZ, 0xfc, !PT ;  /* 0x0000000403037212 */ /* 0x000fc800078efcff */
[----:B------:R-:W-:-:S07]  /*8310*/  PRMT R0, R3, 0x7610, R0 ;  /* 0x0000761003007816 */ /* 0x000fce0000000000 */
.L_x_2481:
[----:B------:R-:W-:Y:S05]  /*8320*/  BSYNC B0 ;  /* 0x0000000000007941 */ /* 0x000fea0003800000 */
.L_x_2480:
[----:B------:R0:W-:Y:S01]  /*8330*/  STG.E.U8 desc[UR36][R8.64], R0 ;  /* 0x0000000008007986 */ /* 0x0001e2000c101124 */
[----:B------:R-:W-:Y:S01]  /*8340*/  IMAD.MOV.U32 R19, RZ, RZ, R26 ;  /* 0x000000ffff137224 */ /* 0x000fe200078e001a */
[----:B------:R-:W-:Y:S06]  /*8350*/  BRA `(.L_x_2455) ;  /* 0x00000004001c7947 */ /* 0x000fec0003800000 */
.L_x_2478:
        /* <DEDUP_REMOVED lines=16> */
.L_x_2485:
[----:B------:R-:W-:-:S04]  /*8460*/  LOP3.LUT R4, R4, 0x80000000, RZ, 0xc0, !PT ;  /* 0x8000000004047812 */ /* 0x000fc800078ec0ff */
[----:B------:R-:W-:-:S04]  /*8470*/  SHF.R.U32.HI R4, RZ, 0x18, R4 ;  /* 0x00000018ff047819 */ /* 0x000fc80000011604 */
[----:B------:R-:W-:-:S04]  /*8480*/  LOP3.LUT R3, R3, R4, RZ, 0xfc, !PT ;  /* 0x0000000403037212 */ /* 0x000fc800078efcff */
[----:B------:R-:W-:-:S07]  /*8490*/  PRMT R0, R3, 0x7610, R0 ;  /* 0x0000761003007816 */ /* 0x000fce0000000000 */
.L_x_2484:
[----:B------:R-:W-:Y:S05]  /*84a0*/  BSYNC B0 ;  /* 0x0000000000007941 */ /* 0x000fea0003800000 */
.L_x_2483:
[----:B------:R0:W-:Y:S01]  /*84b0*/  STG.E.U8 desc[UR36][R8.64], R0 ;  /* 0x0000000008007986 */ /* 0x0001e2000c101124 */
[----:B------:R-:W-:Y:S01]  /*84c0*/  IMAD.MOV.U32 R19, RZ, RZ, R26 ;  /* 0x000000ffff137224 */ /* 0x000fe200078e001a */
[----:B------:R-:W-:Y:S06]  /*84d0*/  BRA `(.L_x_2455) ;  /* 0x0000000000bc7947 */ /* 0x000fec0003800000 */
.L_x_2477:
[----:B------:R-:W-:-:S13]  /*84e0*/  ISETP.NE.AND P0, PT, R0, 0x1c, PT ;  /* 0x0000001c0000780c */ /* 0x000fda0003f05270 */
[----:B------:R-:W-:Y:S05]  /*84f0*/  @!P0 BRA `(.L_x_2486) ;  /* 0x0000000000a88947 */ /* 0x000fea0003800000 */
[----:B------:R-:W-:-:S13]  /*8500*/  ISETP.NE.AND P0, PT, R0, 0x1d, PT ;  /* 0x0000001d0000780c */ /* 0x000fda0003f05270 */
[----:B------:R-:W-:Y:S05]  /*8510*/  @!P0 BRA `(.L_x_2487) ;  /* 0x0000000000908947 */ /* 0x000fea0003800000 */
[----:B------:R-:W-:-:S13]  /*8520*/  ISETP.NE.AND P0, PT, R0, 0x2c, PT ;  /* 0x0000002c0000780c */ /* 0x000fda0003f05270 */
[----:B------:R-:W-:Y:S05]  /*8530*/  @P0 BRA `(.L_x_2460) ;  /* 0x0000000000400947 */ /* 0x000fea0003800000 */
[----:B------:R-:W-:Y:S01]  /*8540*/  SHF.R.U32.HI R5, RZ, 0x17, R4 ;  /* 0x00000017ff057819 */ /* 0x000fe20000011604 */
[----:B------:R-:W-:-:S03]  /*8550*/  IMAD.MOV.U32 R19, RZ, RZ, R26 ;  /* 0x000000ffff137224 */ /* 0x000fc600078e001a */
        /* <DEDUP_REMOVED lines=14> */
.L_x_2460:
        /* <DEDUP_REMOVED lines=16> */
.L_x_2488:
[----:B------:R-:W-:Y:S01]  /*8740*/  IMAD.MOV.U32 R19, RZ, RZ, R26 ;  /* 0x000000ffff137224 */ /* 0x000fe200078e001a */
[----:B------:R-:W-:Y:S06]  /*8750*/  BRA `(.L_x_2455) ;  /* 0x00000000001c7947 */ /* 0x000fec0003800000 */
.L_x_2487:
[----:B------:R-:W0:Y:S01]  /*8760*/  F2I.U64.TRUNC R4, R4 ;  /* 0x0000000400047311 */ /* 0x000e22000020d800 */
[----:B------:R-:W-:Y:S01]  /*8770*/  IMAD.MOV.U32 R19, RZ, RZ, R26 ;  /* 0x000000ffff137224 */ /* 0x000fe200078e001a */
[----:B0-----:R0:W-:Y:S01]  /*8780*/  STG.E.64 desc[UR36][R8.64], R4 ;  /* 0x0000000408007986 */ /* 0x0011e2000c101b24 */
[----:B------:R-:W-:Y:S05]  /*8790*/  BRA `(.L_x_2455) ;  /* 0x00000000000c7947 */ /* 0x000fea0003800000 */
.L_x_2486:
[----:B------:R-:W0:Y:S01]  /*87a0*/  F2I.FTZ.U32.TRUNC.NTZ R3, R4 ;  /* 0x0000000400037305 */ /* 0x000e22000021f000 */
[----:B------:R-:W-:Y:S01]  /*87b0*/  IMAD.MOV.U32 R19, RZ, RZ, R26 ;  /* 0x000000ffff137224 */ /* 0x000fe200078e001a */
[----:B0-----:R0:W-:Y:S06]  /*87c0*/  STG.E desc[UR36][R8.64], R3 ;  /* 0x0000000308007986 */ /* 0x0011ec000c101924 */
.L_x_2455:
[----:B------:R-:W-:Y:S05]  /*87d0*/  BSYNC B6 ;  /* 0x0000000000067941 */ /* 0x000fea0003800000 */
.L_x_2454:
[----:B------:R-:W-:Y:S01]  /*87e0*/  ISETP.GE.AND P0, PT, R19, R17, PT ;  /* 0x000000111300720c */ /* 0x000fe20003f06270 */
[----:B------:R-:W-:-:S12]  /*87f0*/  BSSY B6, `(.L_x_2489) ;  /* 0x00001d8000067945 */ /* 0x000fd80003800000 */
[----:B------:R-:W-:Y:S05]  /*8800*/  @P0 BRA `(.L_x_2490) ;  /* 0x0000001c00580947 */ /* 0x000fea0003800000 */
[----:B0---4-:R-:W0:Y:S01]  /*8810*/  LDC.64 R8, c[0x0][0x218] ;  /* 0x00008600ff087b82 */ /* 0x011e220000000a00 */
[----:B------:R-:W-:Y:S01]  /*8820*/  IMAD R0, R2, 0x200, R19 ;  /* 0x0000020002007824 */ /* 0x000fe200078e0213 */
[----:B-1----:R-:W-:Y:S01]  /*8830*/  PRMT R4, R16, 0x9910, RZ ;  /* 0x0000991010047816 */ /* 0x002fe200000000ff */
        /* <DEDUP_REMOVED lines=15> */
[----:B--2--5:R-:W0:Y:S02]  /*8930*/  F2I.FTZ.TRUNC.NTZ R3, R22 ;  /* 0x0000001600037305 */ /* 0x024e24000021f100 */
[----:B0-----:R0:W-:Y:S01]  /*8940*/  STG.E.U8 desc[UR36][R8.64], R3 ;  /* 0x0000000308007986 */ /* 0x0011e2000c101124 */
[----:B------:R-:W-:Y:S05]  /*8950*/  BRA `(.L_x_2496) ;  /* 0x0000000c00507947 */ /* 0x000fea0003800000 */
.L_x_2494:
[----:B--2--5:R-:W0:Y:S02]  /*8960*/  F2I.S64.TRUNC R22, R22 ;  /* 0x0000001600167311 */ /* 0x024e24000020d900 */
[----:B0-----:R-:W-:-:S05]  /*8970*/  IMAD.MOV.U32 R3, RZ, RZ, R22 ;  /* 0x000000ffff037224 */ /* 0x001fca00078e0016 */
[----:B------:R0:W-:Y:S01]  /*8980*/  STG.E.U8 desc[UR36][R8.64], R3 ;  /* 0x0000000308007986 */ /* 0x0001e2000c101124 */
[----:B------:R-:W-:Y:S05]  /*8990*/  BRA `(.L_x_2496) ;  /* 0x0000000c00407947 */ /* 0x000fea0003800000 */
.L_x_2493:
[----:B------:R-:W-:-:S13]  /*89a0*/  ISETP.NE.AND P0, PT, R0, 0x2, PT ;  /* 0x000000020000780c */ /* 0x000fda0003f05270 */
[----:B------:R-:W-:Y:S05]  /*89b0*/  @!P0 BRA `(.L_x_2497) ;  /* 0x0000000000288947 */ /* 0x000fea0003800000 */
[----:B------:R-:W-:-:S13]  /*89c0*/  ISETP.NE.AND P0, PT, R0, 0x3, PT ;  /* 0x000000030000780c */ /* 0x000fda0003f05270 */
[----:B------:R-:W-:Y:S05]  /*89d0*/  @!P0 BRA `(.L_x_2498) ;  /* 0x0000000000148947 */ /* 0x000fea0003800000 */
[----:B------:R-:W-:-:S13]  /*89e0*/  ISETP.NE.AND P0, PT, R0, 0x4, PT ;  /* 0x000000040000780c */ /* 0x000fda0003f05270 */
[----:B------:R-:W-:Y:S05]  /*89f0*/  @P0 BRA `(.L_x_2495) ;  /* 0x0000000800d00947 */ /* 0x000fea0003800000 */
[----:B--2--5:R-:W0:Y:S02]  /*8a00*/  F2I.S64.TRUNC R22, R22 ;  /* 0x0000001600167311 */ /* 0x024e24000020d900 */
[----:B0-----:R0:W-:Y:S01]  /*8a10*/  STG.E.64 desc[UR36][R8.64], R22 ;  /* 0x0000001608007986 */ /* 0x0011e2000c101b24 */
[----:B------:R-:W-:Y:S05]  /*8a20*/  BRA `(.L_x_2496) ;  /* 0x0000000c001c7947 */ /* 0x000fea0003800000 */
.L_x_2498:
[----:B--2--5:R-:W0:Y:S02]  /*8a30*/  F2I.FTZ.TRUNC.NTZ R3, R22 ;  /* 0x0000001600037305 */ /* 0x024e24000021f100 */
[----:B0-----:R0:W-:Y:S01]  /*8a40*/  STG.E desc[UR36][R8.64], R3 ;  /* 0x0000000308007986 */ /* 0x0011e2000c101924 */
[----:B------:R-:W-:Y:S05]  /*8a50*/  BRA `(.L_x_2496) ;  /* 0x0000000c00107947 */ /* 0x000fea0003800000 */
.L_x_2497:
[----:B--2--5:R-:W0:Y:S02]  /*8a60*/  F2I.FTZ.TRUNC.NTZ R3, R22 ;  /* 0x0000001600037305 */ /* 0x024e24000021f100 */
[----:B0-----:R0:W-:Y:S01]  /*8a70*/  STG.E.U16 desc[UR36][R8.64], R3 ;  /* 0x0000000308007986 */ /* 0x0011e2000c101524 */
[----:B------:R-:W-:Y:S05]  /*8a80*/  BRA `(.L_x_2496) ;  /* 0x0000000c00047947 */ /* 0x000fea0003800000 */
.L_x_2492:
[----:B------:R-:W-:-:S13]  /*8a90*/  ISETP.GT.AND P0, PT, R0, 0x6, PT ;  /* 0x000000060000780c */ /* 0x000fda0003f04270 */
[----:B------:R-:W-:Y:S05]  /*8aa0*/  @P0 BRA `(.L_x_2499) ;  /* 0x0000000000240947 */ /* 0x000fea0003800000 */
[----:B------:R-:W-:-:S13]  /*8ab0*/  ISETP.NE.AND P0, PT, R0, 0x5, PT ;  /* 0x000000050000780c */ /* 0x000fda0003f05270 */
[----:B------:R-:W-:Y:S05]  /*8ac0*/  @!P0 BRA `(.L_x_2500) ;  /* 0x0000000000108947 */ /* 0x000fea0003800000 */
[----:B------:R-:W-:-:S13]  /*8ad0*/  ISETP.NE.AND P0, PT, R0, 0x6, PT ;  /* 0x000000060000780c */ /* 0x000fda0003f05270 */
[----:B------:R-:W-:Y:S05]  /*8ae0*/  @P0 BRA `(.L_x_2495) ;  /* 0x0000000800940947 */ /* 0x000fea0003800000 */
[----:B--2--5:R1:W-:Y:S01]  /*8af0*/  STG.E desc[UR36][R8.64], R22 ;  /* 0x0000001608007986 */ /* 0x0243e2000c101924 */
[----:B------:R-:W-:Y:S05]  /*8b00*/  BRA `(.L_x_2496) ;  /* 0x0000000800e47947 */ /* 0x000fea0003800000 */
.L_x_2500:
[----:B--2--5:R-:W-:-:S05]  /*8b10*/  F2FP.F16.F32.PACK_AB R22, RZ, R22 ;  /* 0x00000016ff16723e */ /* 0x024fca00000000ff */
[----:B------:R0:W-:Y:S01]  /*8b20*/  STG.E.U16 desc[UR36][R8.64], R22 ;  /* 0x0000001608007986 */ /* 0x0001e2000c101524 */
[----:B------:R-:W-:Y:S05]  /*8b30*/  BRA `(.L_x_2496) ;  /* 0x0000000800d87947 */ /* 0x000fea0003800000 */
.L_x_2499:
[----:B------:R-:W-:-:S13]  /*8b40*/  ISETP.NE.AND P0, PT, R0, 0x7, PT ;  /* 0x000000070000780c */ /* 0x000fda0003f05270 */
[----:B------:R-:W-:Y:S05]  /*8b50*/  @!P0 BRA `(.L_x_2501) ;  /* 0x00000000002c8947 */ /* 0x000fea0003800000 */
[----:B------:R-:W-:-:S13]  /*8b60*/  ISETP.NE.AND P0, PT, R0, 0x8, PT ;  /* 0x000000080000780c */ /* 0x000fda0003f05270 */
[----:B------:R-:W-:Y:S05]  /*8b70*/  @!P0 BRA `(.L_x_2502) ;  /* 0x0000000000148947 */ /* 0x000fea0003800000 */
[----:B------:R-:W-:-:S13]  /*8b80*/  ISETP.NE.AND P0, PT, R0, 0x9, PT ;  /* 0x000000090000780c */ /* 0x000fda0003f05270 */
[----:B------:R-:W-:Y:S05]  /*8b90*/  @P0 BRA `(.L_x_2495) ;  /* 0x0000000800680947 */ /* 0x000fea0003800000 */
[----:B-----5:R-:W-:-:S05]  /*8ba0*/  IMAD.MOV.U32 R23, RZ, RZ, RZ ;  /* 0x000000ffff177224 */ /* 0x020fca00078e00ff */
[----:B--2---:R4:W-:Y:S01]  /*8bb0*/  STG.E.64 desc[UR36][R8.64], R22 ;  /* 0x0000001608007986 */ /* 0x0049e2000c101b24 */
[----:B------:R-:W-:Y:S05]  /*8bc0*/  BRA `(.L_x_2496) ;  /* 0x0000000800b47947 */ /* 0x000fea0003800000 */
.L_x_2502:
[----:B--2--5:R-:W-:-:S04]  /*8bd0*/  F2FP.F16.F32.PACK_AB R3, RZ, R22 ;  /* 0x00000016ff03723e */ /* 0x024fc800000000ff */
[----:B------:R-:W-:-:S05]  /*8be0*/  PRMT R3, R3, 0x5410, RZ ;  /* 0x0000541003037816 */ /* 0x000fca00000000ff */
[----:B------:R2:W-:Y:S01]  /*8bf0*/  STG.E desc[UR36][R8.64], R3 ;  /* 0x0000000308007986 */ /* 0x0005e2000c101924 */
[----:B------:R-:W-:Y:S05]  /*8c00*/  BRA `(.L_x_2496) ;  /* 0x0000000800a47947 */ /* 0x000fea0003800000 */
.L_x_2501:
[----:B--2--5:R-:W-:-:S06]  /*8c10*/  FMUL.FTZ R4, R22, 1 ;  /* 0x3f80000016047820 */ /* 0x024fcc0000410000 */
[----:B------:R-:W0:Y:S02]  /*8c20*/  F2F.F64.F32 R4, R4 ;  /* 0x0000000400047310 */ /* 0x000e240000201800 */
[----:B0-----:R0:W-:Y:S01]  /*8c30*/  STG.E.64 desc[UR36][R8.64], R4 ;  /* 0x0000000408007986 */ /* 0x0011e2000c101b24 */
[----:B------:R-:W-:Y:S05]  /*8c40*/  BRA `(.L_x_2496) ;  /* 0x0000000800947947 */ /* 0x000fea0003800000 */
.L_x_2491:
        /* <DEDUP_REMOVED lines=8> */
[----:B--2--5:R-:W-:-:S04]  /*8cd0*/  FSETP.NEU.FTZ.AND P0, PT, R22, RZ, PT ;  /* 0x000000ff1600720b */ /* 0x024fc80003f1d000 */
[----:B------:R-:W-:-:S05]  /*8ce0*/  SEL R3, RZ, 0x1, !P0 ;  /* 0x00000001ff037807 */ /* 0x000fca0004000000 */
[----:B------:R0:W-:Y:S01]  /*8cf0*/  STG.E.U8 desc[UR36][R8.64], R3 ;  /* 0x0000000308007986 */ /* 0x0001e2000c101124 */
[----:B------:R-:W-:Y:S05]  /*8d00*/  BRA `(.L_x_2496) ;  /* 0x0000000800647947 */ /* 0x000fea0003800000 */
.L_x_2505:
[----:B--2--5:R-:W-:Y:S01]  /*8d10*/  FMUL.FTZ R4, R22, 1 ;  /* 0x3f80000016047820 */ /* 0x024fe20000410000 */
[----:B------:R-:W-:-:S05]  /*8d20*/  CS2R R6, SRZ ;  /* 0x0000000000067805 */ /* 0x000fca000001ff00 */
[----:B------:R-:W0:Y:S02]  /*8d30*/  F2F.F64.F32 R4, R4 ;  /* 0x0000000400047310 */ /* 0x000e240000201800 */
[----:B0-----:R0:W-:Y:S01]  /*8d40*/  STG.E.128 desc[UR36][R8.64], R4 ;  /* 0x0000000408007986 */ /* 0x0011e2000c101d24 */
[----:B------:R-:W-:Y:S05]  /*8d50*/  BRA `(.L_x_2496) ;  /* 0x0000000800507947 */ /* 0x000fea0003800000 */
.L_x_2504:
[----:B------:R-:W-:-:S13]  /*8d60*/  ISETP.NE.AND P0, PT, R0, 0xf, PT ;  /* 0x0000000f0000780c */ /* 0x000fda0003f05270 */
[----:B------:R-:W-:Y:S05]  /*8d70*/  @!P0 BRA `(.L_x_2506) ;  /* 0x0000000000ac8947 */ /* 0x000fea0003800000 */
[----:B------:R-:W-:-:S13]  /*8d80*/  ISETP.NE.AND P0, PT, R0, 0x17, PT ;  /* 0x000000170000780c */ /* 0x000fda0003f05270 */
[----:B------:R-:W-:Y:S05]  /*8d90*/  @!P0 BRA `(.L_x_2507) ;  /* 0x0000000000508947 */ /* 0x000fea0003800000 */
[----:B------:R-:W-:-:S13]  /*8da0*/  ISETP.NE.AND P0, PT, R0, 0x18, PT ;  /* 0x000000180000780c */ /* 0x000fda0003f05270 */
[----:B------:R-:W-:Y:S05]  /*8db0*/  @P0 BRA `(.L_x_2495) ;  /* 0x0000000400e00947 */ /* 0x000fea0003800000 */
[C---:B--2--5:R-:W-:Y:S01]  /*8dc0*/  LOP3.LUT R4, R22.reuse, 0x7fffffff, RZ, 0xc0, !PT ;  /* 0x7fffffff16047812 */ /* 0x064fe200078ec0ff */
        /* <DEDUP_REMOVED lines=13> */
.L_x_2509:
[----:B------:R-:W-:Y:S05]  /*8ea0*/  BSYNC B0 ;  /* 0x0000000000007941 */ /* 0x000fea0003800000 */
.L_x_2508:
[----:B------:R-:W-:-:S05]  /*8eb0*/  LOP3.LUT R5, R0, R5, RZ, 0xfc, !PT ;  /* 0x0000000500057212 */ /* 0x000fca00078efcff */
[----:B------:R0:W-:Y:S01]  /*8ec0*/  STG.E.U8 desc[UR36][R8.64], R5 ;  /* 0x0000000508007986 */ /* 0x0001e2000c101124 */
[----:B------:R-:W-:Y:S05]  /*8ed0*/  BRA `(.L_x_2496) ;  /* 0x0000000400f07947 */ /* 0x000fea0003800000 */
.L_x_2507:
[----:B--2--5:R-:W-:Y:S01]  /*8ee0*/  LOP3.LUT R4, R22, 0x7fffffff, RZ, 0xc0, !PT ;  /* 0x7fffffff16047812 */ /* 0x024fe200078ec0ff */
        /* <DEDUP_REMOVED lines=11> */
.L_x_2511:
[----:B------:R-:W-:Y:S01]  /*8fa0*/  IMAD.MOV.U32 R0, RZ, RZ, 0x7f ;  /* 0x0000007fff007424 */ /* 0x000fe200078e00ff */
[----:B------:R-:W-:-:S04]  /*8fb0*/  ISETP.GT.U32.AND P0, PT, R4, 0x7f800000, PT ;  /* 0x7f8000000400780c */ /* 0x000fc80003f04070 */
[----:B------:R-:W-:-:S09]  /*8fc0*/  SEL R0, R0, 0x7c, P0 ;  /* 0x0000007c00007807 */ /* 0x000fd20000000000 */
.L_x_2512:
[----:B------:R-:W-:Y:S05]  /*8fd0*/  BSYNC B0 ;  /* 0x0000000000007941 */ /* 0x000fea0003800000 */
.L_x_2510:
[----:B------:R-:W-:-:S04]  /*8fe0*/  LOP3.LUT R22, R22, 0x80000000, RZ, 0xc0, !PT ;  /* 0x8000000016167812 */ /* 0x000fc800078ec0ff */
[----:B------:R-:W-:-:S04]  /*8ff0*/  SHF.R.U32.HI R3, RZ, 0x18, R22 ;  /* 0x00000018ff037819 */ /* 0x000fc80000011616 */
[----:B------:R-:W-:-:S05]  /*9000*/  LOP3.LUT R3, R0, R3, RZ, 0xfc, !PT ;  /* 0x0000000300037212 */ /* 0x000fca00078efcff */
[----:B------:R0:W-:Y:S01]  /*9010*/  STG.E.U8 desc[UR36][R8.64], R3 ;  /* 0x0000000308007986 */ /* 0x0001e2000c101124 */
[----:B------:R-:W-:Y:S05]  /*9020*/  BRA `(.L_x_2496) ;  /* 0x00000004009c7947 */ /* 0x000fea0003800000 */
.L_x_2506:
[----:B--2--5:R-:W-:-:S05]  /*9030*/  F2FP.BF16.F32.PACK_AB R22, RZ, R22 ;  /* 0x00000016ff16723e */ /* 0x024fca00000010ff */
[----:B------:R0:W-:Y:S01]  /*9040*/  STG.E.U16 desc[UR36][R8.64], R22 ;  /* 0x0000001608007986 */ /* 0x0001e2000c101524 */
[----:B------:R-:W-:Y:S05]  /*9050*/  BRA `(.L_x_2496) ;  /* 0x0000000400907947 */ /* 0x000fea0003800000 */
.L_x_2503:
        /* <DEDUP_REMOVED lines=8> */
[----:B--2--5:R-:W0:Y:S02]  /*90e0*/  F2I.FTZ.U32.TRUNC.NTZ R3, R22 ;  /* 0x0000001600037305 */ /* 0x024e24000021f000 */
[----:B0-----:R0:W-:Y:S01]  /*90f0*/  STG.E.U16 desc[UR36][R8.64], R3 ;  /* 0x0000000308007986 */ /* 0x0011e2000c101524 */
[----:B------:R-:W-:Y:S05]  /*9100*/  BRA `(.L_x_2496) ;  /* 0x0000000400647947 */ /* 0x000fea0003800000 */
.L_x_2515:
[----:B--2--5:R-:W-:Y:S01]  /*9110*/  LOP3.LUT R3, R22, 0x7fffffff, RZ, 0xc0, !PT ;  /* 0x7fffffff16037812 */ /* 0x024fe200078ec0ff */
        /* <DEDUP_REMOVED lines=15> */
.L_x_2518:
[----:B------:R-:W-:-:S04]  /*9210*/  LOP3.LUT R22, R22, 0x80000000, RZ, 0xc0, !PT ;  /* 0x8000000016167812 */ /* 0x000fc800078ec0ff */
[----:B------:R-:W-:-:S04]  /*9220*/  SHF.R.U32.HI R3, RZ, 0x18, R22 ;  /* 0x00000018ff037819 */ /* 0x000fc80000011616 */
[----:B------:R-:W-:-:S04]  /*9230*/  LOP3.LUT R0, R0, R3, RZ, 0xfc, !PT ;  /* 0x0000000300007212 */ /* 0x000fc800078efcff */
[----:B------:R-:W-:-:S07]  /*9240*/  PRMT R4, R0, 0x7610, R4 ;  /* 0x0000761000047816 */ /* 0x000fce0000000004 */
.L_x_2517:
[----:B------:R-:W-:Y:S05]  /*9250*/  BSYNC B0 ;  /* 0x0000000000007941 */ /* 0x000fea0003800000 */
.L_x_2516:
[----:B------:R0:W-:Y:S01]  /*9260*/  STG.E.U8 desc[UR36][R8.64], R4 ;  /* 0x0000000408007986 */ /* 0x0001e2000c101124 */
[----:B------:R-:W-:Y:S05]  /*9270*/  BRA `(.L_x_2496) ;  /* 0x0000000400087947 */ /* 0x000fea0003800000 */
.L_x_2514:
        /* <DEDUP_REMOVED lines=16> */
.L_x_2521:
[----:B------:R-:W-:-:S04]  /*9380*/  LOP3.LUT R22, R22, 0x80000000, RZ, 0xc0, !PT ;  /* 0x8000000016167812 */ /* 0x000fc800078ec0ff */
[----:B------:R-:W-:-:S04]  /*9390*/  SHF.R.U32.HI R3, RZ, 0x18, R22 ;  /* 0x00000018ff037819 */ /* 0x000fc80000011616 */
[----:B------:R-:W-:-:S04]  /*93a0*/  LOP3.LUT R0, R0, R3, RZ, 0xfc, !PT ;  /* 0x0000000300007212 */ /* 0x000fc800078efcff */
[----:B------:R-:W-:-:S07]  /*93b0*/  PRMT R4, R0, 0x7610, R4 ;  /* 0x0000761000047816 */ /* 0x000fce0000000004 */
.L_x_2520:
[----:B------:R-:W-:Y:S05]  /*93c0*/  BSYNC B0 ;  /* 0x0000000000007941 */ /* 0x000fea0003800000 */
.L_x_2519:
[----:B------:R0:W-:Y:S01]  /*93d0*/  STG.E.U8 desc[UR36][R8.64], R4 ;  /* 0x0000000408007986 */ /* 0x0001e2000c101124 */
[----:B------:R-:W-:Y:S05]  /*93e0*/  BRA `(.L_x_2496) ;  /* 0x0000000000ac7947 */ /* 0x000fea0003800000 */
.L_x_2513:
[----:B------:R-:W-:-:S13]  /*93f0*/  ISETP.NE.AND P0, PT, R0, 0x1c, PT ;  /* 0x0000001c0000780c */ /* 0x000fda0003f05270 */
[----:B------:R-:W-:Y:S05]  /*9400*/  @!P0 BRA `(.L_x_2522) ;  /* 0x00000000009c8947 */ /* 0x000fea0003800000 */
[----:B------:R-:W-:-:S13]  /*9410*/  ISETP.NE.AND P0, PT, R0, 0x1d, PT ;  /* 0x0000001d0000780c */ /* 0x000fda0003f05270 */
[----:B------:R-:W-:Y:S05]  /*9420*/  @!P0 BRA `(.L_x_2523) ;  /* 0x0000000000888947 */ /* 0x000fea0003800000 */
[----:B------:R-:W-:-:S13]  /*9430*/  ISETP.NE.AND P0, PT, R0, 0x2c, PT ;  /* 0x0000002c0000780c */ /* 0x000fda0003f05270 */
[----:B------:R-:W-:Y:S05]  /*9440*/  @P0 BRA `(.L_x_2495) ;  /* 0x00000000003c0947 */ /* 0x000fea0003800000 */
[----:B--2--5:R-:W-:-:S04]  /*9450*/  SHF.R.U32.HI R4, RZ, 0x17, R22 ;  /* 0x00000017ff047819 */ /* 0x024fc80000011616 */
        /* <DEDUP_REMOVED lines=14> */
.L_x_2495:
        /* <DEDUP_REMOVED lines=16> */
.L_x_2524:
[----:B------:R-:W-:Y:S05]  /*9640*/  BRA `(.L_x_2496) ;  /* 0x0000000000147947 */ /* 0x000fea0003800000 */
.L_x_2523:
[----:B--2--5:R-:W0:Y:S02]  /*9650*/  F2I.U64.TRUNC R22, R22 ;  /* 0x0000001600167311 */ /* 0x024e24000020d800 */
[----:B0-----:R0:W-:Y:S01]  /*9660*/  STG.E.64 desc[UR36][R8.64], R22 ;  /* 0x0000001608007986 */ /* 0x0011e2000c101b24 */
[----:B------:R-:W-:Y:S05]  /*9670*/  BRA `(.L_x_2496) ;  /* 0x0000000000087947 */ /* 0x000fea0003800000 */
.L_x_2522:
[----:B--2--5:R-:W0:Y:S02]  /*9680*/  F2I.FTZ.U32.TRUNC.NTZ R3, R22 ;  /* 0x0000001600037305 */ /* 0x024e24000021f000 */
[----:B0-----:R0:W-:Y:S02]  /*9690*/  STG.E desc[UR36][R8.64], R3 ;  /* 0x0000000308007986 */ /* 0x0011e4000c101924 */
.L_x_2496:
[----:B------:R-:W-:-:S05]  /*96a0*/  VIADD R19, R19, 0x80 ;  /* 0x0000008013137836 */ /* 0x000fca0000000000 */
[----:B------:R-:W-:-:S13]  /*96b0*/  ISETP.GE.AND P0, PT, R19, R17, PT ;  /* 0x000000111300720c */ /* 0x000fda0003f06270 */
[----:B------:R-:W-:Y:S05]  /*96c0*/  @P0 BRA `(.L_x_2490) ;  /* 0x0000000c00a80947 */ /* 0x000fea0003800000 */
[----:B012-4-:R-:W0:Y:S01]  /*96d0*/  LDC.64 R8, c[0x0][0x218] ;  /* 0x00008600ff087b82 */ /* 0x017e220000000a00 */
        /* <DEDUP_REMOVED lines=20> */
.L_x_2528:
[----:B------:R-:W0:Y:S02]  /*9820*/  F2I.S64.TRUNC R24, R24 ;  /* 0x0000001800187311 */ /* 0x000e24000020d900 */
[----:B0-----:R-:W-:-:S05]  /*9830*/  IMAD.MOV.U32 R3, RZ, RZ, R24 ;  /* 0x000000ffff037224 */ /* 0x001fca00078e0018 */
[----:B------:R0:W-:Y:S01]  /*9840*/  STG.E.U8 desc[UR36][R8.64], R3 ;  /* 0x0000000308007986 */ /* 0x0001e2000c101124 */
[----:B------:R-:W-:Y:S05]  /*9850*/  BRA `(.L_x_2530) ;  /* 0x0000000c00407947 */ /* 0x000fea0003800000 */
.L_x_2527:
        /* <DEDUP_REMOVED lines=9> */
.L_x_2532:
[----:B------:R-:W0:Y:S02]  /*98f0*/  F2I.FTZ.TRUNC.NTZ R3, R24 ;  /* 0x0000001800037305 */ /* 0x000e24000021f100 */
[----:B0-----:R2:W-:Y:S01]  /*9900*/  STG.E desc[UR36][R8.64], R3 ;  /* 0x0000000308007986 */ /* 0x0015e2000c101924 */
[----:B------:R-:W-:Y:S05]  /*9910*/  BRA `(.L_x_2530) ;  /* 0x0000000c00107947 */ /* 0x000fea0003800000 */
.L_x_2531:
[----:B------:R-:W0:Y:S02]  /*9920*/  F2I.FTZ.TRUNC.NTZ R3, R24 ;  /* 0x0000001800037305 */ /* 0x000e24000021f100 */
[----:B0-----:R0:W-:Y:S01]  /*9930*/  STG.E.U16 desc[UR36][R8.64], R3 ;  /* 0x0000000308007986 */ /* 0x0011e2000c101524 */
[----:B------:R-:W-:Y:S05]  /*9940*/  BRA `(.L_x_2530) ;  /* 0x0000000c00047947 */ /* 0x000fea0003800000 */
.L_x_2526:
        /* <DEDUP_REMOVED lines=8> */
.L_x_2534:
[----:B------:R-:W-:-:S05]  /*99d0*/  F2FP.F16.F32.PACK_AB R24, RZ, R24 ;  /* 0x00000018ff18723e */ /* 0x000fca00000000ff */
[----:B------:R0:W-:Y:S01]  /*99e0*/  STG.E.U16 desc[UR36][R8.64], R24 ;  /* 0x0000001808007986 */ /* 0x0001e2000c101524 */
[----:B------:R-:W-:Y:S05]  /*99f0*/  BRA `(.L_x_2530) ;  /* 0x0000000800d87947 */ /* 0x000fea0003800000 */
.L_x_2533:
        /* <DEDUP_REMOVED lines=9> */
.L_x_2536:
[----:B------:R-:W-:-:S04]  /*9a90*/  F2FP.F16.F32.PACK_AB R3, RZ, R24 ;  /* 0x00000018ff03723e */ /* 0x000fc800000000ff */
[----:B------:R-:W-:-:S05]  /*9aa0*/  PRMT R3, R3, 0x5410, RZ ;  /* 0x0000541003037816 */ /* 0x000fca00000000ff */
[----:B------:R0:W-:Y:S01]  /*9ab0*/  STG.E desc[UR36][R8.64], R3 ;  /* 0x0000000308007986 */ /* 0x0001e2000c101924 */
[----:B------:R-:W-:Y:S05]  /*9ac0*/  BRA `(.L_x_2530) ;  /* 0x0000000800a47947 */ /* 0x000fea0003800000 */
.L_x_2535:
[----:B------:R-:W-:-:S06]  /*9ad0*/  FMUL.FTZ R4, R24, 1 ;  /* 0x3f80000018047820 */ /* 0x000fcc0000410000 */
[----:B------:R-:W0:Y:S02]  /*9ae0*/  F2F.F64.F32 R4, R4 ;  /* 0x0000000400047310 */ /* 0x000e240000201800 */
[----:B0-----:R0:W-:Y:S01]  /*9af0*/  STG.E.64 desc[UR36][R8.64], R4 ;  /* 0x0000000408007986 */ /* 0x0011e2000c101b24 */
[----:B------:R-:W-:Y:S05]  /*9b00*/  BRA `(.L_x_2530) ;  /* 0x0000000800947947 */ /* 0x000fea0003800000 */
.L_x_2525:
        /* <DEDUP_REMOVED lines=12> */
.L_x_2539:
[----:B------:R-:W-:Y:S01]  /*9bd0*/  FMUL.FTZ R4, R24, 1 ;  /* 0x3f80000018047820 */ /* 0x000fe20000410000 */
[----:B------:R-:W-:-:S05]  /*9be0*/  CS2R R6, SRZ ;  /* 0x0000000000067805 */ /* 0x000fca000001ff00 */
[----:B------:R-:W0:Y:S02]  /*9bf0*/  F2F.F64.F32 R4, R4 ;  /* 0x0000000400047310 */ /* 0x000e240000201800 */
[----:B0-----:R0:W-:Y:S01]  /*9c00*/  STG.E.128 desc[UR36][R8.64], R4 ;  /* 0x0000000408007986 */ /* 0x0011e2000c101d24 */
[----:B------:R-:W-:Y:S05]  /*9c10*/  BRA `(.L_x_2530) ;  /* 0x0000000800507947 */ /* 0x000fea0003800000 */
.L_x_2538:
        /* <DEDUP_REMOVED lines=20> */
.L_x_2543:
[----:B------:R-:W-:Y:S05]  /*9d60*/  BSYNC B0 ;  /* 0x0000000000007941 */ /* 0x000fea0003800000 */
.L_x_2542:
[----:B------:R-:W-:-:S05]  /*9d70*/  LOP3.LUT R5, R0, R5, RZ, 0xfc, !PT ;  /* 0x0000000500057212 */ /* 0x000fca00078efcff */
[----:B------:R0:W-:Y:S01]  /*9d80*/  STG.E.U8 desc[UR36][R8.64], R5 ;  /* 0x0000000508007986 */ /* 0x0001e2000c101124 */
[----:B------:R-:W-:Y:S05]  /*9d90*/  BRA `(.L_x_2530) ;  /* 0x0000000400f07947 */ /* 0x000fea0003800000 */
.L_x_2541:
        /* <DEDUP_REMOVED lines=12> */
.L_x_2545:
[----:B------:R-:W-:Y:S01]  /*9e60*/  IMAD.MOV.U32 R0, RZ, RZ, 0x7f ;  /* 0x0000007fff007424 */ /* 0x000fe200078e00ff */
[----:B------:R-:W-:-:S04]  /*9e70*/  ISETP.GT.U32.AND P0, PT, R4, 0x7f800000, PT ;  /* 0x7f8000000400780c */ /* 0x000fc80003f04070 */
[----:B------:R-:W-:-:S09]  /*9e80*/  SEL R0, R0, 0x7c, P0 ;  /* 0x0000007c00007807 */ /* 0x000fd20000000000 */
.L_x_2546:
[----:B------:R-:W-:Y:S05]  /*9e90*/  BSYNC B0 ;  /* 0x0000000000007941 */ /* 0x000fea0003800000 */
.L_x_2544:
[----:B------:R-:W-:-:S04]  /*9ea0*/  LOP3.LUT R24, R24, 0x80000000, RZ, 0xc0, !PT ;  /* 0x8000000018187812 */ /* 0x000fc800078ec0ff */
[----:B------:R-:W-:-:S04]  /*9eb0*/  SHF.R.U32.HI R3, RZ, 0x18, R24 ;  /* 0x00000018ff037819 */ /* 0x000fc80000011618 */
[----:B------:R-:W-:-:S05]  /*9ec0*/  LOP3.LUT R3, R0, R3, RZ, 0xfc, !PT ;  /* 0x0000000300037212 */ /* 0x000fca00078efcff */
[----:B------:R0:W-:Y:S01]  /*9ed0*/  STG.E.U8 desc[UR36][R8.64], R3 ;  /* 0x0000000308007986 */ /* 0x0001e2000c101124 */
[----:B------:R-:W-:Y:S05]  /*9ee0*/  BRA `(.L_x_2530) ;  /* 0x00000004009c7947 */ /* 0x000fea0003800000 */
.L_x_2540:
[----:B------:R-:W-:-:S05]  /*9ef0*/  F2FP.BF16.F32.PACK_AB R24, RZ, R24 ;  /* 0x00000018ff18723e */ /* 0x000fca00000010ff */
[----:B------:R0:W-:Y:S01]  /*9f00*/  STG.E.U16 desc[UR36][R8.64], R24 ;  /* 0x0000001808007986 */ /* 0x0001e2000c101524 */
[----:B------:R-:W-:Y:S05]  /*9f10*/  BRA `(.L_x_2530) ;  /* 0x0000000400907947 */ /* 0x000fea0003800000 */
.L_x_2537:
        /* <DEDUP_REMOVED lines=11> */
.L_x_2549:
        /* <DEDUP_REMOVED lines=16> */
.L_x_2552:
[----:B------:R-:W-:-:S04]  /*a0d0*/  LOP3.LUT R24, R24, 0x80000000, RZ, 0xc0, !PT ;  /* 0x8000000018187812 */ /* 0x000fc800078ec0ff */
[----:B------:R-:W-:-:S04]  /*a0e0*/  SHF.R.U32.HI R3, RZ, 0x18, R24 ;  /* 0x00000018ff037819 */ /* 0x000fc80000011618 */
[----:B------:R-:W-:-:S04]  /*a0f0*/  LOP3.LUT R0, R0, R3, RZ, 0xfc, !PT ;  /* 0x0000000300007212 */ /* 0x000fc800078efcff */
[----:B------:R-:W-:-:S07]  /*a100*/  PRMT R4, R0, 0x7610, R4 ;  /* 0x0000761000047816 */ /* 0x000fce0000000004 */
.L_x_2551:
[----:B------:R-:W-:Y:S05]  /*a110*/  BSYNC B0 ;  /* 0x0000000000007941 */ /* 0x000fea0003800000 */
.L_x_2550:
[----:B------:R0:W-:Y:S01]  /*a120*/  STG.E.U8 desc[UR36][R8.64], R4 ;  /* 0x0000000408007986 */ /* 0x0001e2000c101124 */
[----:B------:R-:W-:Y:S05]  /*a130*/  BRA `(.L_x_2530) ;  /* 0x0000000400087947 */ /* 0x000fea0003800000 */
.L_x_2548:
        /* <DEDUP_REMOVED lines=16> */
.L_x_2555:
[----:B------:R-:W-:-:S04]  /*a240*/  LOP3.LUT R24, R24, 0x80000000, RZ, 0xc0, !PT ;  /* 0x8000000018187812 */ /* 0x000fc800078ec0ff */
[----:B------:R-:W-:-:S04]  /*a250*/  SHF.R.U32.HI R3, RZ, 0x18, R24 ;  /* 0x00000018ff037819 */ /* 0x000fc80000011618 */
[----:B------:R-:W-:-:S04]  /*a260*/  LOP3.LUT R0, R0, R3, RZ, 0xfc, !PT ;  /* 0x0000000300007212 */ /* 0x000fc800078efcff */
[----:B------:R-:W-:-:S07]  /*a270*/  PRMT R4, R0, 0x7610, R4 ;  /* 0x0000761000047816 */ /* 0x000fce0000000004 */
.L_x_2554:
[----:B------:R-:W-:Y:S05]  /*a280*/  BSYNC B0 ;  /* 0x0000000000007941 */ /* 0x000fea0003800000 */
.L_x_2553:
[----:B------:R0:W-:Y:S01]  /*a290*/  STG.E.U8 desc[UR36][R8.64], R4 ;  /* 0x0000000408007986 */ /* 0x0001e2000c101124 */
[----:B------:R-:W-:Y:S05]  /*a2a0*/  BRA `(.L_x_2530) ;  /* 0x0000000000ac7947 */ /* 0x000fea0003800000 */
.L_x_2547:
        /* <DEDUP_REMOVED lines=21> */
.L_x_2529:
        /* <DEDUP_REMOVED lines=15> */
[----:B0--3--:R-:W-:Y:S05]  /*a4f0*/  CALL.ABS.NOINC R14 ;  /* 0x000000000e007343 */ /* 0x009fea0003c00000 */
.L_x_2558:
[----:B------:R-:W-:Y:S05]  /*a500*/  BRA `(.L_x_2530) ;  /* 0x0000000000147947 */ /* 0x000fea0003800000 */
.L_x_2557:
[----:B------:R-:W0:Y:S02]  /*a510*/  F2I.U64.TRUNC R24, R24 ;  /* 0x0000001800187311 */ /* 0x000e24000020d800 */
[----:B0-----:R0:W-:Y:S01]  /*a520*/  STG.E.64 desc[UR36][R8.64], R24 ;  /* 0x0000001808007986 */ /* 0x0011e2000c101b24 */
[----:B------:R-:W-:Y:S05]  /*a530*/  BRA `(.L_x_2530) ;  /* 0x0000000000087947 */ /* 0x000fea0003800000 */
.L_x_2556:
[----:B------:R-:W0:Y:S02]  /*a540*/  F2I.FTZ.U32.TRUNC.NTZ R3, R24 ;  /* 0x0000001800037305 */ /* 0x000e24000021f000 */
[----:B0-----:R0:W-:Y:S02]  /*a550*/  STG.E desc[UR36][R8.64], R3 ;  /* 0x0000000308007986 */ /* 0x0011e4000c101924 */
.L_x_2530:
[----:B------:R-:W-:-:S07]  /*a560*/  VIADD R19, R19, 0x80 ;  /* 0x0000008013137836 */ /* 0x000fce0000000000 */
.L_x_2490:
[----:B------:R-:W-:Y:S05]  /*a570*/  BSYNC B6 ;  /* 0x0000000000067941 */ /* 0x000fea0003800000 */
.L_x_2489:
[----:B------:R-:W-:-:S13]  /*a580*/  ISETP.GE.AND P0, PT, R19, R17, PT ;  /* 0x000000111300720c */ /* 0x000fda0003f06270 */
[----:B------:R-:W-:Y:S05]  /*a590*/  @P0 EXIT ;  /* 0x000000000000094d */ /* 0x000fea0003800000 */
[----:B0---4-:R-:W0:Y:S01]  /*a5a0*/  LDC.64 R4, c[0x0][0x218] ;  /* 0x00008600ff047b82 */ /* 0x011e220000000a00 */
[----:B-1----:R-:W-:Y:S01]  /*a5b0*/  PRMT R0, R16, 0x9910, RZ ;  /* 0x0000991010007816 */ /* 0x002fe200000000ff */
[----:B------:R-:W-:Y:S01]  /*a5c0*/  IMAD R2, R2, 0x200, R19 ;  /* 0x0000020002027824 */ /* 0x000fe200078e0213 */
[----:B------:R-:W-:Y:S02]  /*a5d0*/  ULDC UR4, c[0x0][0x244] ;  /* 0x0000910000047ab9 */ /* 0x000fe40000000800 */
[----:B------:R-:W-:Y:S01]  /*a5e0*/  ISETP.GT.AND P1, PT, R0, 0x9, PT ;  /* 0x000000090000780c */ /* 0x000fe20003f24270 */
[----:B--2---:R-:W-:-:S05]  /*a5f0*/  IMAD R3, R2, UR4, RZ ;  /* 0x0000000402037c24 */ /* 0x004fca000f8e02ff */
        /* <DEDUP_REMOVED lines=11> */
[----:B-----5:R-:W0:Y:S02]  /*a6b0*/  F2I.FTZ.TRUNC.NTZ R5, R18 ;  /* 0x0000001200057305 */ /* 0x020e24000021f100 */
[----:B0-----:R-:W-:Y:S01]  /*a6c0*/  STG.E.U8 desc[UR36][R2.64], R5 ;  /* 0x0000000502007986 */ /* 0x001fe2000c101124 */
[----:B------:R-:W-:Y:S05]  /*a6d0*/  EXIT ;  /* 0x000000000000794d */ /* 0x000fea0003800000 */
.L_x_2562:
[----:B-----5:R-:W0:Y:S02]  /*a6e0*/  F2I.S64.TRUNC R18, R18 ;  /* 0x0000001200127311 */ /* 0x020e24000020d900 */
[----:B0-----:R-:W-:-:S05]  /*a6f0*/  IMAD.MOV.U32 R5, RZ, RZ, R18 ;  /* 0x000000ffff057224 */ /* 0x001fca00078e0012 */
[----:B------:R-:W-:Y:S01]  /*a700*/  STG.E.U8 desc[UR36][R2.64], R5 ;  /* 0x0000000502007986 */ /* 0x000fe2000c101124 */
[----:B------:R-:W-:Y:S05]  /*a710*/  EXIT ;  /* 0x000000000000794d */ /* 0x000fea0003800000 */
.L_x_2561:
[----:B------:R-:W-:-:S13]  /*a720*/  ISETP.NE.AND P0, PT, R0, 0x2, PT ;  /* 0x000000020000780c */ /* 0x000fda0003f05270 */
[----:B------:R-:W-:Y:S05]  /*a730*/  @!P0 BRA `(.L_x_2564) ;  /* 0x0000000000288947 */ /* 0x000fea0003800000 */
[----:B------:R-:W-:-:S13]  /*a740*/  ISETP.NE.AND P0, PT, R0, 0x3, PT ;  /* 0x000000030000780c */ /* 0x000fda0003f05270 */
[----:B------:R-:W-:Y:S05]  /*a750*/  @!P0 BRA `(.L_x_2565) ;  /* 0x0000000000148947 */ /* 0x000fea0003800000 */
[----:B------:R-:W-:-:S13]  /*a760*/  ISETP.NE.AND P0, PT, R0, 0x4, PT ;  /* 0x000000040000780c */ /* 0x000fda0003f05270 */
[----:B------:R-:W-:Y:S05]  /*a770*/  @P0 BRA `(.L_x_2563) ;  /* 0x0000000800d00947 */ /* 0x000fea0003800000 */
[----:B-----5:R-:W0:Y:S02]  /*a780*/  F2I.S64.TRUNC R18, R18 ;  /* 0x0000001200127311 */ /* 0x020e24000020d900 */
[----:B0-----:R-:W-:Y:S01]  /*a790*/  STG.E.64 desc[UR36][R2.64], R18 ;  /* 0x0000001202007986 */ /* 0x001fe2000c101b24 */
[----:B------:R-:W-:Y:S05]  /*a7a0*/  EXIT ;  /* 0x000000000000794d */ /* 0x000fea0003800000 */
.L_x_2565:
[----:B-----5:R-:W0:Y:S02]  /*a7b0*/  F2I.FTZ.TRUNC.NTZ R5, R18 ;  /* 0x0000001200057305 */ /* 0x020e24000021f100 */
[----:B0-----:R-:W-:Y:S01]  /*a7c0*/  STG.E desc[UR36][R2.64], R5 ;  /* 0x0000000502007986 */ /* 0x001fe2000c101924 */
[----:B------:R-:W-:Y:S05]  /*a7d0*/  EXIT ;  /* 0x000000000000794d */ /* 0x000fea0003800000 */
.L_x_2564:
[----:B-----5:R-:W0:Y:S02]  /*a7e0*/  F2I.FTZ.TRUNC.NTZ R5, R18 ;  /* 0x0000001200057305 */ /* 0x020e24000021f100 */
[----:B0-----:R-:W-:Y:S01]  /*a7f0*/  STG.E.U16 desc[UR36][R2.64], R5 ;  /* 0x0000000502007986 */ /* 0x001fe2000c101524 */
[----:B------:R-:W-:Y:S05]  /*a800*/  EXIT ;  /* 0x000000000000794d */ /* 0x000fea0003800000 */
.L_x_2560:
[----:B------:R-:W-:-:S13]  /*a810*/  ISETP.GT.AND P0, PT, R0, 0x6, PT ;  /* 0x000000060000780c */ /* 0x000fda0003f04270 */
[----:B------:R-:W-:Y:S05]  /*a820*/  @P0 BRA `(.L_x_2566) ;  /* 0x0000000000240947 */ /* 0x000fea0003800000 */
[----:B------:R-:W-:-:S13]  /*a830*/  ISETP.NE.AND P0, PT, R0, 0x5, PT ;  /* 0x000000050000780c */ /* 0x000fda0003f05270 */
[----:B------:R-:W-:Y:S05]  /*a840*/  @!P0 BRA `(.L_x_2567) ;  /* 0x0000000000108947 */ /* 0x000fea0003800000 */
[----:B------:R-:W-:-:S13]  /*a850*/  ISETP.NE.AND P0, PT, R0, 0x6, PT ;  /* 0x000000060000780c */ /* 0x000fda0003f05270 */
[----:B------:R-:W-:Y:S05]  /*a860*/  @P0 BRA `(.L_x_2563) ;  /* 0x0000000800940947 */ /* 0x000fea0003800000 */
[----:B-----5:R-:W-:Y:S01]  /*a870*/  STG.E desc[UR36][R2.64], R18 ;  /* 0x0000001202007986 */ /* 0x020fe2000c101924 */
[----:B------:R-:W-:Y:S05]  /*a880*/  EXIT ;  /* 0x000000000000794d */ /* 0x000fea0003800000 */
.L_x_2567:
[----:B-----5:R-:W-:-:S05]  /*a890*/  F2FP.F16.F32.PACK_AB R18, RZ, R18 ;  /* 0x00000012ff12723e */ /* 0x020fca00000000ff */
[----:B------:R-:W-:Y:S01]  /*a8a0*/  STG.E.U16 desc[UR36][R2.64], R18 ;  /* 0x0000001202007986 */ /* 0x000fe2000c101524 */
[----:B------:R-:W-:Y:S05]  /*a8b0*/  EXIT ;  /* 0x000000000000794d */ /* 0x000fea0003800000 */
.L_x_2566:
[----:B------:R-:W-:-:S13]  /*a8c0*/  ISETP.NE.AND P0, PT, R0, 0x7, PT ;  /* 0x000000070000780c */ /* 0x000fda0003f05270 */
[----:B------:R-:W-:Y:S05]  /*a8d0*/  @!P0 BRA `(.L_x_2568) ;  /* 0x00000000002c8947 */ /* 0x000fea0003800000 */
[----:B------:R-:W-:-:S13]  /*a8e0*/  ISETP.NE.AND P0, PT, R0, 0x8, PT ;  /* 0x000000080000780c */ /* 0x000fda0003f05270 */
[----:B------:R-:W-:Y:S05]  /*a8f0*/  @!P0 BRA `(.L_x_2569) ;  /* 0x0000000000148947 */ /* 0x000fea0003800000 */
[----:B------:R-:W-:-:S13]  /*a900*/  ISETP.NE.AND P0, PT, R0, 0x9, PT ;  /* 0x000000090000780c */ /* 0x000fda0003f05270 */
[----:B------:R-:W-:Y:S05]  /*a910*/  @P0 BRA `(.L_x_2563) ;  /* 0x0000000800680947 */ /* 0x000fea0003800000 */
[----:B------:R-:W-:-:S05]  /*a920*/  IMAD.MOV.U32 R19, RZ, RZ, RZ ;  /* 0x000000ffff137224 */ /* 0x000fca00078e00ff */
[----:B-----5:R-:W-:Y:S01]  /*a930*/  STG.E.64 desc[UR36][R2.64], R18 ;  /* 0x0000001202007986 */ /* 0x020fe2000c101b24 */
[----:B------:R-:W-:Y:S05]  /*a940*/  EXIT ;  /* 0x000000000000794d */ /* 0x000fea0003800000 */
.L_x_2569:
[----:B-----5:R-:W-:-:S04]  /*a950*/  F2FP.F16.F32.PACK_AB R5, RZ, R18 ;  /* 0x00000012ff05723e */ /* 0x020fc800000000ff */
[----:B------:R-:W-:-:S05]  /*a960*/  PRMT R5, R5, 0x5410, RZ ;  /* 0x0000541005057816 */ /* 0x000fca00000000ff */
[----:B------:R-:W-:Y:S01]  /*a970*/  STG.E desc[UR36][R2.64], R5 ;  /* 0x0000000502007986 */ /* 0x000fe2000c101924 */
[----:B------:R-:W-:Y:S05]  /*a980*/  EXIT ;  /* 0x000000000000794d */ /* 0x000fea0003800000 */
.L_x_2568:
[----:B-----5:R-:W-:-:S06]  /*a990*/  FMUL.FTZ R4, R18, 1 ;  /* 0x3f80000012047820 */ /* 0x020fcc0000410000 */
[----:B------:R-:W0:Y:S02]  /*a9a0*/  F2F.F64.F32 R4, R4 ;  /* 0x0000000400047310 */ /* 0x000e240000201800 */
[----:B0-----:R-:W-:Y:S01]  /*a9b0*/  STG.E.64 desc[UR36][R2.64], R4 ;  /* 0x0000000402007986 */ /* 0x001fe2000c101b24 */
[----:B------:R-:W-:Y:S05]  /*a9c0*/  EXIT ;  /* 0x000000000000794d */ /* 0x000fea0003800000 */
.L_x_2559:
        /* <DEDUP_REMOVED lines=8> */
[----:B-----5:R-:W-:-:S04]  /*aa50*/  FSETP.NEU.FTZ.AND P0, PT, R18, RZ, PT ;  /* 0x000000ff1200720b */ /* 0x020fc80003f1d000 */
[----:B------:R-:W-:-:S05]  /*aa60*/  SEL R5, RZ, 0x1, !P0 ;  /* 0x00000001ff057807 */ /* 0x000fca0004000000 */
[----:B------:R-:W-:Y:S01]  /*aa70*/  STG.E.U8 desc[UR36][R2.64], R5 ;  /* 0x0000000502007986 */ /* 0x000fe2000c101124 */
[----:B------:R-:W-:Y:S05]  /*aa80*/  EXIT ;  /* 0x000000000000794d */ /* 0x000fea0003800000 */
.L_x_2572:
[----:B-----5:R-:W-:Y:S01]  /*aa90*/  FMUL.FTZ R4, R18, 1 ;  /* 0x3f80000012047820 */ /* 0x020fe20000410000 */
[----:B------:R-:W-:-:S05]  /*aaa0*/  CS2R R6, SRZ ;  /* 0x0000000000067805 */ /* 0x000fca000001ff00 */
[----:B------:R-:W0:Y:S02]  /*aab0*/  F2F.F64.F32 R4, R4 ;  /* 0x0000000400047310 */ /* 0x000e240000201800 */
[----:B0-----:R-:W-:Y:S01]  /*aac0*/  STG.E.128 desc[UR36][R2.64], R4 ;  /* 0x0000000402007986 */ /* 0x001fe2000c101d24 */
[----:B------:R-:W-:Y:S05]  /*aad0*/  EXIT ;  /* 0x000000000000794d */ /* 0x000fea0003800000 */
.L_x_2571:
[----:B------:R-:W-:-:S13]  /*aae0*/  ISETP.NE.AND P0, PT, R0, 0xf, PT ;  /* 0x0000000f0000780c */ /* 0x000fda0003f05270 */
[----:B------:R-:W-:Y:S05]  /*aaf0*/  @!P0 BRA `(.L_x_2573) ;  /* 0x0000000000ac8947 */ /* 0x000fea0003800000 */
[----:B------:R-:W-:-:S13]  /*ab00*/  ISETP.NE.AND P0, PT, R0, 0x17, PT ;  /* 0x000000170000780c */ /* 0x000fda0003f05270 */
[----:B------:R-:W-:Y:S05]  /*ab10*/  @!P0 BRA `(.L_x_2574) ;  /* 0x0000000000508947 */ /* 0x000fea0003800000 */
[----:B------:R-:W-:-:S13]  /*ab20*/  ISETP.NE.AND P0, PT, R0, 0x18, PT ;  /* 0x000000180000780c */ /* 0x000fda0003f05270 */
[----:B------:R-:W-:Y:S05]  /*ab30*/  @P0 BRA `(.L_x_2563) ;  /* 0x0000000400e00947 */ /* 0x000fea0003800000 */
[C---:B-----5:R-:W-:Y:S01]  /*ab40*/  LOP3.LUT R4, R18.reuse, 0x7fffffff, RZ, 0xc0, !PT ;  /* 0x7fffffff12047812 */ /* 0x060fe200078ec0ff */
[----:B------:R-:W-:Y:S01]  /*ab50*/  BSSY B0, `(.L_x_2575) ;  /* 0x000000d000007945 */ /* 0x000fe20003800000 */
        /* <DEDUP_REMOVED lines=12> */
.L_x_2576:
[----:B------:R-:W-:Y:S05]  /*ac20*/  BSYNC B0 ;  /* 0x0000000000007941 */ /* 0x000fea0003800000 */
.L_x_2575:
[----:B------:R-:W-:-:S05]  /*ac30*/  LOP3.LUT R7, R0, R7, RZ, 0xfc, !PT ;  /* 0x0000000700077212 */ /* 0x000fca00078efcff */
[----:B------:R-:W-:Y:S01]  /*ac40*/  STG.E.U8 desc[UR36][R2.64], R7 ;  /* 0x0000000702007986 */ /* 0x000fe2000c101124 */
[----:B------:R-:W-:Y:S05]  /*ac50*/  EXIT ;  /* 0x000000000000794d */ /* 0x000fea0003800000 */
.L_x_2574:
[----:B-----5:R-:W-:Y:S01]  /*ac60*/  LOP3.LUT R4, R18, 0x7fffffff, RZ, 0xc0, !PT ;  /* 0x7fffffff12047812 */ /* 0x020fe200078ec0ff */
[----:B------:R-:W-:Y:S03]  /*ac70*/  BSSY B0, `(.L_x_2577) ;  /* 0x000000e000007945 */ /* 0x000fe60003800000 */
        /* <DEDUP_REMOVED lines=10> */
.L_x_2578:
[----:B------:R-:W-:Y:S01]  /*ad20*/  IMAD.MOV.U32 R0, RZ, RZ, 0x7f ;  /* 0x0000007fff007424 */ /* 0x000fe200078e00ff */
[----:B------:R-:W-:-:S04]  /*ad30*/  ISETP.GT.U32.AND P0, PT, R4, 0x7f800000, PT ;  /* 0x7f8000000400780c */ /* 0x000fc80003f04070 */
[----:B------:R-:W-:-:S09]  /*ad40*/  SEL R0, R0, 0x7c, P0 ;  /* 0x0000007c00007807 */ /* 0x000fd20000000000 */
.L_x_2579:
[----:B------:R-:W-:Y:S05]  /*ad50*/  BSYNC B0 ;  /* 0x0000000000007941 */ /* 0x000fea0003800000 */
.L_x_2577:
[----:B------:R-:W-:-:S04]  /*ad60*/  LOP3.LUT R18, R18, 0x80000000, RZ, 0xc0, !PT ;  /* 0x8000000012127812 */ /* 0x000fc800078ec0ff */
[----:B------:R-:W-:-:S04]  /*ad70*/  SHF.R.U32.HI R5, RZ, 0x18, R18 ;  /* 0x00000018ff057819 */ /* 0x000fc80000011612 */
[----:B------:R-:W-:-:S05]  /*ad80*/  LOP3.LUT R5, R0, R5, RZ, 0xfc, !PT ;  /* 0x0000000500057212 */ /* 0x000fca00078efcff */
[----:B------:R-:W-:Y:S01]  /*ad90*/  STG.E.U8 desc[UR36][R2.64], R5 ;  /* 0x0000000502007986 */ /* 0x000fe2000c101124 */
[----:B------:R-:W-:Y:S05]  /*ada0*/  EXIT ;  /* 0x000000000000794d */ /* 0x000fea0003800000 */
.L_x_2573:
[----:B-----5:R-:W-:-:S05]  /*adb0*/  F2FP.BF16.F32.PACK_AB R18, RZ, R18 ;  /* 0x00000012ff12723e */ /* 0x020fca00000010ff */
[----:B------:R-:W-:Y:S01]  /*adc0*/  STG.E.U16 desc[UR36][R2.64], R18 ;  /* 0x0000001202007986 */ /* 0x000fe2000c101524 */
[----:B------:R-:W-:Y:S05]  /*add0*/  EXIT ;  /* 0x000000000000794d */ /* 0x000fea0003800000 */
.L_x_2570:
        /* <DEDUP_REMOVED lines=8> */
[----:B-----5:R-:W0:Y:S02]  /*ae60*/  F2I.FTZ.U32.TRUNC.NTZ R5, R18 ;  /* 0x0000001200057305 */ /* 0x020e24000021f000 */
[----:B0-----:R-:W-:Y:S01]  /*ae70*/  STG.E.U16 desc[UR36][R2.64], R5 ;  /* 0x0000000502007986 */ /* 0x001fe2000c101524 */
[----:B------:R-:W-:Y:S05]  /*ae80*/  EXIT ;  /* 0x000000000000794d */ /* 0x000fea0003800000 */
.L_x_2582:
[----:B-----5:R-:W-:Y:S01]  /*ae90*/  LOP3.LUT R5, R18, 0x7fffffff, RZ, 0xc0, !PT ;  /* 0x7fffffff12057812 */ /* 0x020fe200078ec0ff */
        /* <DEDUP_REMOVED lines=15> */
.L_x_2585:
[----:B------:R-:W-:-:S04]  /*af90*/  LOP3.LUT R18, R18, 0x80000000, RZ, 0xc0, !PT ;  /* 0x8000000012127812 */ /* 0x000fc800078ec0ff */
[----:B------:R-:W-:-:S04]  /*afa0*/  SHF.R.U32.HI R5, RZ, 0x18, R18 ;  /* 0x00000018ff057819 */ /* 0x000fc80000011612 */
[----:B------:R-:W-:-:S04]  /*afb0*/  LOP3.LUT R4, R4, R5, RZ, 0xfc, !PT ;  /* 0x0000000504047212 */ /* 0x000fc800078efcff */
[----:B------:R-:W-:-:S07]  /*afc0*/  PRMT R0, R4, 0x7610, R0 ;  /* 0x0000761004007816 */ /* 0x000fce0000000000 */
.L_x_2584:
[----:B------:R-:W-:Y:S05]  /*afd0*/  BSYNC B0 ;  /* 0x0000000000007941 */ /* 0x000fea0003800000 */
.L_x_2583:
[----:B------:R-:W-:Y:S01]  /*afe0*/  STG.E.U8 desc[UR36][R2.64], R0 ;  /* 0x0000000002007986 */ /* 0x000fe2000c101124 */
[----:B------:R-:W-:Y:S05]  /*aff0*/  EXIT ;  /* 0x000000000000794d */ /* 0x000fea0003800000 */
.L_x_2581:
        /* <DEDUP_REMOVED lines=16> */
.L_x_2588:
[----:B------:R-:W-:-:S04]  /*b100*/  LOP3.LUT R18, R18, 0x80000000, RZ, 0xc0, !PT ;  /* 0x8000000012127812 */ /* 0x000fc800078ec0ff */
[----:B------:R-:W-:-:S04]  /*b110*/  SHF.R.U32.HI R5, RZ, 0x18, R18 ;  /* 0x00000018ff057819 */ /* 0x000fc80000011612 */
[----:B------:R-:W-:-:S04]  /*b120*/  LOP3.LUT R4, R4, R5, RZ, 0xfc, !PT ;  /* 0x0000000504047212 */ /* 0x000fc800078efcff */
[----:B------:R-:W-:-:S07]  /*b130*/  PRMT R0, R4, 0x7610, R0 ;  /* 0x0000761004007816 */ /* 0x000fce0000000000 */
.L_x_2587:
[----:B------:R-:W-:Y:S05]  /*b140*/  BSYNC B0 ;  /* 0x0000000000007941 */ /* 0x000fea0003800000 */
.L_x_2586:
[----:B------:R-:W-:Y:S01]  /*b150*/  STG.E.U8 desc[UR36][R2.64], R0 ;  /* 0x0000000002007986 */ /* 0x000fe2000c101124 */
[----:B------:R-:W-:Y:S05]  /*b160*/  EXIT ;  /* 0x000000000000794d */ /* 0x000fea0003800000 */
.L_x_2580:
[----:B------:R-:W-:-:S13]  /*b170*/  ISETP.NE.AND P0, PT, R0, 0x1c, PT ;  /* 0x0000001c0000780c */ /* 0x000fda0003f05270 */
[----:B------:R-:W-:Y:S05]  /*b180*/  @!P0 BRA `(.L_x_2589) ;  /* 0x00000000009c8947 */ /* 0x000fea0003800000 */
[----:B------:R-:W-:-:S13]  /*b190*/  ISETP.NE.AND P0, PT, R0, 0x1d, PT ;  /* 0x0000001d0000780c */ /* 0x000fda0003f05270 */
[----:B------:R-:W-:Y:S05]  /*b1a0*/  @!P0 BRA `(.L_x_2590) ;  /* 0x0000000000888947 */ /* 0x000fea0003800000 */
[----:B------:R-:W-:-:S13]  /*b1b0*/  ISETP.NE.AND P0, PT, R0, 0x2c, PT ;  /* 0x0000002c0000780c */ /* 0x000fda0003f05270 */
[----:B------:R-:W-:Y:S05]  /*b1c0*/  @P0 BRA `(.L_x_2563) ;  /* 0x00000000003c0947 */ /* 0x000fea0003800000 */
[----:B-----5:R-:W-:-:S04]  /*b1d0*/  SHF.R.U32.HI R4, RZ, 0x17, R18 ;  /* 0x00000017ff047819 */ /* 0x020fc80000011612 */
        /* <DEDUP_REMOVED lines=14> */
.L_x_2563:
        /* <DEDUP_REMOVED lines=15> */
[----:B-1-3-5:R-:W-:Y:S05]  /*b3b0*/  CALL.ABS.NOINC R2 ;  /* 0x0000000002007343 */ /* 0x02afea0003c00000 */
.L_x_2591:
[----:B------:R-:W-:Y:S05]  /*b3c0*/  EXIT ;  /* 0x000000000000794d */ /* 0x000fea0003800000 */
.L_x_2590:
[----:B-----5:R-:W0:Y:S02]  /*b3d0*/  F2I.U64.TRUNC R18, R18 ;  /* 0x0000001200127311 */ /* 0x020e24000020d800 */
[----:B0-----:R-:W-:Y:S01]  /*b3e0*/  STG.E.64 desc[UR36][R2.64], R18 ;  /* 0x0000001202007986 */ /* 0x001fe2000c101b24 */
[----:B------:R-:W-:Y:S05]  /*b3f0*/  EXIT ;  /* 0x000000000000794d */ /* 0x000fea0003800000 */
.L_x_2589:
[----:B-----5:R-:W0:Y:S02]  /*b400*/  F2I.FTZ.U32.TRUNC.NTZ R5, R18 ;  /* 0x0000001200057305 */ /* 0x020e24000021f000 */
[----:B0-----:R-:W-:Y:S01]  /*b410*/  STG.E desc[UR36][R2.64], R5 ;  /* 0x0000000502007986 */ /* 0x001fe2000c101924 */
[----:B------:R-:W-:Y:S05]  /*b420*/  EXIT ;  /* 0x000000000000794d */ /* 0x000fea0003800000 */
.L_x_2592:
        /* <DEDUP_REMOVED lines=13> */
.L_x_7356:


//--------------------- .text._ZN2at6native18elementwise_kernelILi128ELi2EZNS0_22gpu_kernel_impl_nocastIZZZNS0_62_GLOBAL__N__e6aa1b1b_29_ActivationLogSigmoidKernel_cu_9d16a0dc27log_sigmoid_backward_kernelERNS_14TensorIteratorEENKUlvE_clEvENKUlvE0_clEvEUlffE_EEvRNS_18TensorIteratorBaseERKT_EUliE_EEviT1_ --------------------------
	.section	.text._ZN2at6native18elementwise_kernelILi128ELi2EZNS0_22gpu_kernel_impl_nocastIZZZNS0_62_GLOBAL__N__e6aa1b1b_29_ActivationLogSigmoidKernel_cu_9d16a0dc27log_sigmoid_backward_kernelERNS_14TensorIteratorEENKUlvE_clEvENKUlvE0_clEvEUlffE_EEvRNS_18TensorIteratorBaseERKT_EUliE_EEviT1_,"ax",@progbits
	.align	128
        .global         _ZN2at6native18elementwise_kernelILi128ELi2EZNS0_22gpu_kernel_impl_nocastIZZZNS0_62_GLOBAL__N__e6aa1b1b_29_ActivationLogSigmoidKernel_cu_9d16a0dc27log_sigmoid_backward_kernelERNS_14TensorIteratorEENKUlvE_clEvENKUlvE0_clEvEUlffE_EEvRNS_18TensorIteratorBaseERKT_EUliE_EEviT1_
        .type           _ZN2at6native18elementwise_kernelILi128ELi2EZNS0_22gpu_kernel_impl_nocastIZZZNS0_62_GLOBAL__N__e6aa1b1b_29_ActivationLogSigmoidKernel_cu_9d16a0dc27log_sigmoid_backward_kernelERNS_14TensorIteratorEENKUlvE_clEvENKUlvE0_clEvEUlffE_EEvRNS_18TensorIteratorBaseERKT_EUliE_EEviT1_,@function
        .size           _ZN2at6native18elementwise_kernelILi128ELi2EZNS0_22gpu_kernel_impl_nocastIZZZNS0_62_GLOBAL__N__e6aa1b1b_29_ActivationLogSigmoidKernel_cu_9d16a0dc27log_sigmoid_backward_kernelERNS_14TensorIteratorEENKUlvE_clEvENKUlvE0_clEvEUlffE_EEvRNS_18TensorIteratorBaseERKT_EUliE_EEviT1_,(.L_x_7357 - _ZN2at6native18elementwise_kernelILi128ELi2EZNS0_22gpu_kernel_impl_nocastIZZZNS0_62_GLOBAL__N__e6aa1b1b_29_ActivationLogSigmoidKernel_cu_9d16a0dc27log_sigmoid_backward_kernelERNS_14TensorIteratorEENKUlvE_clEvENKUlvE0_clEvEUlffE_EEvRNS_18TensorIteratorBaseERKT_EUliE_EEviT1_)
        .other          _ZN2at6native18elementwise_kernelILi128ELi2EZNS0_22gpu_kernel_impl_nocastIZZZNS0_62_GLOBAL__N__e6aa1b1b_29_ActivationLogSigmoidKernel_cu_9d16a0dc27log_sigmoid_backward_kernelERNS_14TensorIteratorEENKUlvE_clEvENKUlvE0_clEvEUlffE_EEvRNS_18TensorIteratorBaseERKT_EUliE_EEviT1_,@"STO_CUDA_ENTRY STV_DEFAULT"
_ZN2at6native18elementwise_kernelILi128ELi2EZNS0_22gpu_kernel_impl_nocastIZZZNS0_62_GLOBAL__N__e6aa1b1b_29_ActivationLogSigmoidKernel_cu_9d16a0dc27log_sigmoid_backward_kernelERNS_14TensorIteratorEENKUlvE_clEvENKUlvE0_clEvEUlffE_EEvRNS_18TensorIteratorBaseERKT_EUliE_EEviT1_:
.text._ZN2at6native18elementwise_kernelILi128ELi2EZNS0_22gpu_kernel_impl_nocastIZZZNS0_62_GLOBAL__N__e6aa1b1b_29_ActivationLogSigmoidKernel_cu_9d16a0dc27log_sigmoid_backward_kernelERNS_14TensorIteratorEENKUlvE_clEvENKUlvE0_clEvEUlffE_EEvRNS_18TensorIteratorBaseERKT_EUliE_EEviT1_:
[----:B------:R-:W-:Y:S01]  /*0000*/  LDC R1, c[0x0][0x28] ;  /* 0x00000a00ff017b82 */ /* 0x000fe20000000800 */
[----:B------:R-:W0:Y:S01]  /*0010*/  S2R R0, SR_CTAID.X ;  /* 0x0000000000007919 */ /* 0x000e220000002500 */
[----:B------:R-:W-:Y:S01]  /*0020*/  ULDC UR6, c[0x0][0x210] ;  /* 0x0000840000067ab9 */ /* 0x000fe20000000800 */
[----:B------:R-:W-:Y:S01]  /*0030*/  ULDC.64 UR4, c[0x0][0x208] ;  /* 0x0000820000047ab9 */ /* 0x000fe20000000a00 */
[----:B------:R-:W-:Y:S01]  /*0040*/  BSSY B0, `(.L_x_2593) ;  /* 0x000017f000007945 */ /* 0x000fe20003800000 */
[----:B------:R-:W0:Y:S02]  /*0050*/  S2R R3, SR_TID.X ;  /* 0x0000000000037919 */ /* 0x000e240000002100 */
[----:B0-----:R-:W-:-:S04]  /*0060*/  LEA R0, R0, R3, 0x8 ;  /* 0x0000000300007211 */ /* 0x001fc800078e40ff */
[----:B------:R-:W-:Y:S02]  /*0070*/  ISETP.GE.AND P0, PT, R0, UR6, PT ;  /* 0x0000000600007c0c */ /* 0x000fe4000bf06270 */
[----:B------:R-:W-:-:S11]  /*0080*/  MOV R9, R0 ;  /* 0x0000000000097202 */ /* 0x000fd60000000f00 */
[----:B------:R-:W-:Y:S05]  /*0090*/  @P0 BRA `(.L_x_2594) ;  /* 0x0000001400e40947 */ /* 0x000fea0003800000 */
[----:B------:R-:W0:Y:S01]  /*00a0*/  LDC R5, c[0x0][0x218] ;  /* 0x00008600ff057b82 */ /* 0x000e220000000800 */
[----:B------:R-:W-:Y:S01]  /*00b0*/  HFMA2.MMA R4, -RZ, RZ, 0, 0 ;  /* 0x00000000ff047435 */ /* 0x000fe200000001ff */
[----:B------:R-:W-:Y:S02]  /*00c0*/  CS2R R2, SRZ ;  /* 0x0000000000027805 */ /* 0x000fe4000001ff00 */
        /* <DEDUP_REMOVED lines=350> */
.L_x_2595:
[----:B------:R-:W-:Y:S02]  /*16b0*/  ULDC.64 UR8, c[0x0][0x480] ;  /* 0x0001200000087ab9 */ /* 0x000fe40000000a00 */
[----:B------:R-:W-:-:S04]  /*16c0*/  IADD3 R4, P0, R4, UR8, RZ ;  /* 0x0000000804047c10 */ /* 0x000fc8000ff1e0ff */
[----:B------:R-:W-:Y:S01]  /*16d0*/  IADD3.X R5, RZ, UR9, RZ, P0, !PT ;  /* 0x00000009ff057c10 */ /* 0x000fe200087fe4ff */
[----:B------:R-:W-:-:S04]  /*16e0*/  ULDC.64 UR8, c[0x0][0x488] ;  /* 0x0001220000087ab9 */ /* 0x000fc80000000a00 */
[----:B------:R-:W2:Y:S01]  /*16f0*/  LDG.E R4, desc[UR4][R4.64] ;  /* 0x0000000404047981 */ /* 0x000ea2000c1e1900 */
[----:B------:R-:W-:-:S04]  /*1700*/  IADD3 R6, P0, R2, UR8, RZ ;  /* 0x0000000802067c10 */ /* 0x000fc8000ff1e0ff */
[----:B------:R-:W-:Y:S01]  /*1710*/  IADD3.X R7, RZ, UR9, RZ, P0, !PT ;  /* 0x00000009ff077c10 */ /* 0x000fe200087fe4ff */
[----:B------:R-:W-:-:S05]  /*1720*/  ULDC.64 UR8, c[0x0][0x478] ;  /* 0x00011e0000087ab9 */ /* 0x000fca0000000a00 */
[----:B------:R-:W3:Y:S01]  /*1730*/  LDG.E R7, desc[UR4][R6.64] ;  /* 0x0000000406077981 */ /* 0x000ee2000c1e1900 */
[----:B------:R-:W-:Y:S01]  /*1740*/  MOV R2, 0x3f800000 ;  /* 0x3f80000000027802 */ /* 0x000fe20000000f00 */
[C---:B--2---:R-:W-:Y:S01]  /*1750*/  FMUL.FTZ R8, |R4|.reuse, -1.4426950216293334961 ;  /* 0xbfb8aa3b04087820 */ /* 0x044fe20000410200 */
[C---:B------:R-:W-:Y:S02]  /*1760*/  FSETP.GEU.FTZ.AND P0, PT, R4.reuse, RZ, PT ;  /* 0x000000ff0400720b */ /* 0x040fe40003f1e000 */
[----:B------:R-:W-:Y:S02]  /*1770*/  FSET.BF.LT.FTZ.AND R4, R4, RZ, PT ;  /* 0x000000ff0404720a */ /* 0x000fe40003811000 */
[----:B------:R-:W-:Y:S01]  /*1780*/  FSEL R5, R2, -1, !P0 ;  /* 0xbf80000002057808 */ /* 0x000fe20004000000 */
[----:B------:R-:W0:Y:S01]  /*1790*/  MUFU.EX2 R8, R8 ;  /* 0x0000000800087308 */ /* 0x000e220000000800 */
[----:B------:R-:W-:-:S04]  /*17a0*/  IADD3 R2, P0, R3, UR8, RZ ;  /* 0x0000000803027c10 */ /* 0x000fc8000ff1e0ff */
[----:B------:R-:W-:Y:S01]  /*17b0*/  IADD3.X R3, RZ, UR9, RZ, P0, !PT ;  /* 0x00000009ff037c10 */ /* 0x000fe200087fe4ff */
[----:B0-----:R-:W-:-:S06]  /*17c0*/  FADD.FTZ R9, R8, 1 ;  /* 0x3f80000008097421 */ /* 0x001fcc0000010000 */
[----:B------:R-:W0:Y:S02]  /*17d0*/  MUFU.RCP R9, R9 ;  /* 0x0000000900097308 */ /* 0x000e240000001000 */
[----:B0-----:R-:W-:Y:S01]  /*17e0*/  FMUL.FTZ R10, R8, R9 ;  /* 0x00000009080a7220 */ /* 0x001fe20000410000 */
[----:B------:R-:W-:-:S03]  /*17f0*/  IADD3 R9, R0, 0x80, RZ ;  /* 0x0000008000097810 */ /* 0x000fc60007ffe0ff */
[----:B------:R-:W-:-:S04]  /*1800*/  FFMA.FTZ R4, -R5, R10, R4 ;  /* 0x0000000a05047223 */ /* 0x000fc80000010104 */
[----:B---3--:R-:W-:-:S05]  /*1810*/  FMUL.FTZ R7, R4, R7 ;  /* 0x0000000704077220 */ /* 0x008fca0000410000 */
[----:B------:R0:W-:Y:S02]  /*1820*/  STG.E desc[UR4][R2.64], R7 ;  /* 0x0000000702007986 */ /* 0x0001e4000c101904 */
.L_x_2594:
[----:B------:R-:W-:Y:S05]  /*1830*/  BSYNC B0 ;  /* 0x0000000000007941 */ /* 0x000fea0003800000 */
.L_x_2593:
[----:B------:R-:W-:-:S13]  /*1840*/  ISETP.GE.AND P0, PT, R9, UR6, PT ;  /* 0x0000000609007c0c */ /* 0x000fda000bf06270 */
[----:B------:R-:W-:Y:S05]  /*1850*/  @P0 EXIT ;  /* 0x000000000000094d */ /* 0x000fea0003800000 */
[----:B------:R-:W1:Y:S01]  /*1860*/  LDC R8, c[0x0][0x218] ;  /* 0x00008600ff087b82 */ /* 0x000e620000000800 */
[----:B------:R-:W-:Y:S01]  /*1870*/  HFMA2.MMA R0, -RZ, RZ, 0, 0 ;  /* 0x00000000ff007435 */ /* 0x000fe200000001ff */
[----:B0-----:R-:W-:Y:S02]  /*1880*/  CS2R R2, SRZ ;  /* 0x0000000000027805 */ /* 0x001fe4000001ff00 */
[----:B-1----:R-:W-:-:S13]  /*1890*/  ISETP.NE.AND P0, PT, R8, RZ, PT ;  /* 0x000000ff0800720c */ /* 0x002fda0003f05270 */
[----:B------:R-:W-:Y:S05]  /*18a0*/  @!P0 BRA `(.L_x_2596) ;  /* 0x0000001400708947 */ /* 0x000fea0003800000 */
[----:B------:R-:W-:Y:S01]  /*18b0*/  MOV R2, RZ ;  /* 0x000000ff00027202 */ /* 0x000fe20000000f00 */
[----:B------:R-:W-:Y:S01]  /*18c0*/  ULDC.64 UR6, c[0x0][0x220] ;  /* 0x0000880000067ab9 */ /* 0x000fe20000000a00 */
[----:B------:R-:W-:Y:S01]  /*18d0*/  MOV R3, R9 ;  /* 0x0000000900037202 */ /* 0x000fe20000000f00 */
[----:B------:R-:W-:Y:S01]  /*18e0*/  ULDC UR8, c[0x0][0x350] ;  /* 0x0000d40000087ab9 */ /* 0x000fe20000000800 */
[----:B------:R-:W-:Y:S01]  /*18f0*/  ISETP.NE.AND P0, PT, R8, 0x1, PT ;  /* 0x000000010800780c */ /* 0x000fe20003f05270 */
        /* <DEDUP_REMOVED lines=326> */
[----:B------:R-:W-:-:S03]  /*2d60*/  @P0 MOV R8, RZ ;  /* 0x000000ff00080202 */ /* 0x000fc60000000f00 */
[----:B------:R-:W1:Y:S08]  /*2d70*/  @P0 LDC R13, c[0x0][0x33c] ;  /* 0x0000cf00ff0d0b82 */ /* 0x000e700000000800 */
[----:B------:R-:W2:Y:S08]  /*2d80*/  @P0 LDC.64 R6, c[0x0][0x468] ;  /* 0x00011a00ff060b82 */ /* 0x000eb00000000a00 */
[----:B------:R-:W3:Y:S01]  /*2d90*/  @P0 LDC R12, c[0x0][0x470] ;  /* 0x00011c00ff0c0b82 */ /* 0x000ee20000000800 */
[----:B0-----:R-:W-:-:S05]  /*2da0*/  @P0 IMAD.HI.U32 R4, R9, R10, R8 ;  /* 0x0000000a09040227 */ /* 0x001fca00078e0008 */
[----:B------:R-:W-:Y:S02]  /*2db0*/  @P0 SHF.R.U32.HI R4, RZ, R11, R4 ;  /* 0x0000000bff040219 */ /* 0x000fe40000011604 */
[----:B------:R-:W-:Y:S02]  /*2dc0*/  IADD3 R11, -R9, RZ, RZ ;  /* 0x000000ff090b7210 */ /* 0x000fe40007ffe1ff */
[----:B------:R-:W-:-:S03]  /*2dd0*/  @P0 IADD3 R8, -R4, RZ, RZ ;  /* 0x000000ff04080210 */ /* 0x000fc60007ffe1ff */
[----:B------:R-:W-:Y:S01]  /*2de0*/  IMAD R5, R11, UR8, R5 ;  /* 0x000000080b057c24 */ /* 0x000fe2000f8e0205 */
[----:B------:R-:W-:Y:S01]  /*2df0*/  ULDC.64 UR8, c[0x0][0x460] ;  /* 0x0001180000087ab9 */ /* 0x000fe20000000a00 */
[----:B-1----:R-:W-:Y:S02]  /*2e00*/  @P0 IMAD R9, R13, R8, R9 ;  /* 0x000000080d090224 */ /* 0x002fe400078e0209 */
[C---:B------:R-:W-:Y:S02]  /*2e10*/  IMAD R3, R5.reuse, UR6, R3 ;  /* 0x0000000605037c24 */ /* 0x040fe4000f8e0203 */
[C---:B------:R-:W-:Y:S02]  /*2e20*/  IMAD R2, R5.reuse, UR8, R2 ;  /* 0x0000000805027c24 */ /* 0x040fe4000f8e0202 */
[----:B------:R-:W-:Y:S02]  /*2e30*/  IMAD R0, R5, UR9, R0 ;  /* 0x0000000905007c24 */ /* 0x000fe4000f8e0200 */
[----:B--2---:R-:W-:-:S02]  /*2e40*/  @P0 IMAD R3, R9, R6, R3 ;  /* 0x0000000609030224 */ /* 0x004fc400078e0203 */
[C---:B------:R-:W-:Y:S02]  /*2e50*/  @P0 IMAD R2, R9.reuse, R7, R2 ;  /* 0x0000000709020224 */ /* 0x040fe400078e0202 */
[----:B---3--:R-:W-:-:S07]  /*2e60*/  @P0 IMAD R0, R9, R12, R0 ;  /* 0x0000000c09000224 */ /* 0x008fce00078e0200 */
.L_x_2596:
        /* <DEDUP_REMOVED lines=17> */
[----:B0-----:R-:W-:-:S04]  /*2f80*/  FADD.FTZ R8, R0, 1 ;  /* 0x3f80000000087421 */ /* 0x001fc80000010000 */
[----:B------:R-:W0:Y:S02]  /*2f90*/  MUFU.RCP R9, R8 ;  /* 0x0000000800097308 */ /* 0x000e240000001000 */
[----:B0-----:R-:W-:-:S04]  /*2fa0*/  FMUL.FTZ R9, R0, R9 ;  /* 0x0000000900097220 */ /* 0x001fc80000410000 */
[----:B------:R-:W-:-:S04]  /*2fb0*/  FFMA.FTZ R4, -R5, R9, R4 ;  /* 0x0000000905047223 */ /* 0x000fc80000010104 */
[----:B---3--:R-:W-:-:S05]  /*2fc0*/  FMUL.FTZ R7, R4, R7 ;  /* 0x0000000704077220 */ /* 0x008fca0000410000 */
[----:B------:R-:W-:Y:S01]  /*2fd0*/  STG.E desc[UR4][R2.64], R7 ;  /* 0x0000000702007986 */ /* 0x000fe2000c101904 */
[----:B------:R-:W-:Y:S05]  /*2fe0*/  EXIT ;  /* 0x000000000000794d */ /* 0x000fea0003800000 */
.L_x_2597:
        /* <DEDUP_REMOVED lines=9> */
.L_x_7357:


//--------------------- .text._ZN2at6native27unrolled_elementwise_kernelIZZZNS0_62_GLOBAL__N__e6aa1b1b_29_ActivationLogSigmoidKernel_cu_9d16a0dc27log_sigmoid_backward_kernelERNS_14TensorIteratorEENKUlvE_clEvENKUlvE0_clEvEUlffE_St5arrayIPcLm3EELi4E23TrivialOffsetCalculatorILi2EjESB_ILi1EjENS0_6memory15LoadWithoutCastENSE_16StoreWithoutCastEEEviT_T0_T2_T3_T4_T5_ --------------------------
	.section	.text._ZN2at6native27unrolled_elementwise_kernelIZZZNS0_62_GLOBAL__N__e6aa1b1b_29_ActivationLogSigmoidKernel_cu_9d16a0dc27log_sigmoid_backward_kernelERNS_14TensorIteratorEENKUlvE_clEvENKUlvE0_clEvEUlffE_St5arrayIPcLm3EELi4E23TrivialOffsetCalculatorILi2EjESB_ILi1EjENS0_6memory15LoadWithoutCastENSE_16StoreWithoutCastEEEviT_T0_T2_T3_T4_T5_,"ax",@progbits
	.align	128
        .global         _ZN2at6native27unrolled_elementwise_kernelIZZZNS0_62_GLOBAL__N__e6aa1b1b_29_ActivationLogSigmoidKernel_cu_9d16a0dc27log_sigmoid_backward_kernelERNS_14TensorIteratorEENKUlvE_clEvENKUlvE0_clEvEUlffE_St5arrayIPcLm3EELi4E23TrivialOffsetCalculatorILi2EjESB_ILi1EjENS0_6memory15LoadWithoutCastENSE_16StoreWithoutCastEEEviT_T0_T2_T3_T4_T5_
        .type           _ZN2at6native27unrolled_elementwise_kernelIZZZNS0_62_GLOBAL__N__e6aa1b1b_29_ActivationLogSigmoidKernel_cu_9d16a0dc27log_sigmoid_backward_kernelERNS_14TensorIteratorEENKUlvE_clEvENKUlvE0_clEvEUlffE_St5arrayIPcLm3EELi4E23TrivialOffsetCalculatorILi2EjESB_ILi1EjENS0_6memory15LoadWithoutCastENSE_16StoreWithoutCastEEEviT_T0_T2_T3_T4_T5_,@function
        .size           _ZN2at6native27unrolled_elementwise_kernelIZZZNS0_62_GLOBAL__N__e6aa1b1b_29_ActivationLogSigmoidKernel_cu_9d16a0dc27log_sigmoid_backward_kernelERNS_14TensorIteratorEENKUlvE_clEvENKUlvE0_clEvEUlffE_St5arrayIPcLm3EELi4E23TrivialOffsetCalculatorILi2EjESB_ILi1EjENS0_6memory15LoadWithoutCastENSE_16StoreWithoutCastEEEviT_T0_T2_T3_T4_T5_,(.L_x_7358 - _ZN2at6native27unrolled_elementwise_kernelIZZZNS0_62_GLOBAL__N__e6aa1b1b_29_ActivationLogSigmoidKernel_cu_9d16a0dc27log_sigmoid_backward_kernelERNS_14TensorIteratorEENKUlvE_clEvENKUlvE0_clEvEUlffE_St5arrayIPcLm3EELi4E23TrivialOffsetCalculatorILi2EjESB_ILi1EjENS0_6memory15LoadWithoutCastENSE_16StoreWithoutCastEEEviT_T0_T2_T3_T4_T5_)
        .other          _ZN2at6native27unrolled_elementwise_kernelIZZZNS0_62_GLOBAL__N__e6aa1b1b_29_ActivationLogSigmoidKernel_cu_9d16a0dc27log_sigmoid_backward_kernelERNS_14TensorIteratorEENKUlvE_clEvENKUlvE0_clEvEUlffE_St5arrayIPcLm3EELi4E23TrivialOffsetCalculatorILi2EjESB_ILi1EjENS0_6memory15LoadWithoutCastENSE_16StoreWithoutCastEEEviT_T0_T2_T3_T4_T5_,@"STO_CUDA_ENTRY STV_DEFAULT"
_ZN2at6native27unrolled_elementwise_kernelIZZZNS0_62_GLOBAL__N__e6aa1b1b_29_ActivationLogSigmoidKernel_cu_9d16a0dc27log_sigmoid_backward_kernelERNS_14TensorIteratorEENKUlvE_clEvENKUlvE0_clEvEUlffE_St5arrayIPcLm3EELi4E23TrivialOffsetCalculatorILi2EjESB_ILi1EjENS0_6memory15LoadWithoutCastENSE_16StoreWithoutCastEEEviT_T0_T2_T3_T4_T5_:
.text._ZN2at6native27unrolled_elementwise_kernelIZZZNS0_62_GLOBAL__N__e6aa1b1b_29_ActivationLogSigmoidKernel_cu_9d16a0dc27log_sigmoid_backward_kernelERNS_14TensorIteratorEENKUlvE_clEvENKUlvE0_clEvEUlffE_St5arrayIPcLm3EELi4E23TrivialOffsetCalculatorILi2EjESB_ILi1EjENS0_6memory15LoadWithoutCastENSE_16StoreWithoutCastEEEviT_T0_T2_T3_T4_T5_:
[----:B------:R-:W-:Y:S01]  /*0000*/  LDC R1, c[0x0][0x28] ;  /* 0x00000a00ff017b82 */ /* 0x000fe20000000800 */
[----:B------:R-:W0:Y:S07]  /*0010*/  S2R R12, SR_CTAID.X ;  /* 0x00000000000c7919 */ /* 0x000e2e0000002500 */
[----:B------:R-:W0:Y:S01]  /*0020*/  LDC R13, c[0x0][0x210] ;  /* 0x00008400ff0d7b82 */ /* 0x000e220000000800 */
[----:B------:R-:W-:Y:S01]  /*0030*/  IMAD.MOV.U32 R0, RZ, RZ, RZ ;  /* 0x000000ffff007224 */ /* 0x000fe200078e00ff */
[----:B------:R-:W-:Y:S01]  /*0040*/  ULDC.64 UR4, c[0x0][0x208] ;  /* 0x0000820000047ab9 */ /* 0x000fe20000000a00 */
[----:B------:R-:W1:Y:S01]  /*0050*/  S2R R15, SR_TID.X ;  /* 0x00000000000f7919 */ /* 0x000e620000002100 */
[----:B0-----:R-:W-:Y:S01]  /*0060*/  IMAD R13, R12, -0x200, R13 ;  /* 0xfffffe000c0d7824 */ /* 0x001fe200078e020d */
[----:B-1----:R-:W-:-:S04]  /*0070*/  MOV R17, R15 ;  /* 0x0000000f00117202 */ /* 0x002fc80000000f00 */
        /* <DEDUP_REMOVED lines=8> */
[----:B------:R-:W-:Y:S01]  /*0100*/  ISETP.GE.AND P3, PT, R17, R13, PT ;  /* 0x0000000d1100720c */ /* 0x000fe20003f66270 */
[----:B0-----:R-:W-:Y:S01]  /*0110*/  @!P0 IMAD.WIDE.U32 R24, R14, 0x4, R24 ;  /* 0x000000040e188825 */ /* 0x001fe200078e0018 */
[----:B------:R-:W0:Y:S11]  /*0120*/  @!P1 LDC.64 R2, c[0x0][0x228] ;  /* 0x00008a00ff029b82 */ /* 0x000e360000000a00 */
[----:B------:R-:W2:Y:S01]  /*0130*/  @!P3 LDC.64 R4, c[0x0][0x220] ;  /* 0x00008800ff04bb82 */ /* 0x000ea20000000a00 */
[----:B------:R-:W-:-:S02]  /*0140*/  @!P3 LEA R21, R12, R17, 0x9 ;  /* 0x000000110c15b211 */ /* 0x000fc400078e48ff */
[----:B------:R-:W-:Y:S01]  /*0150*/  @!P3 IADD3 R17, R17, 0x80, RZ ;  /* 0x000000801111b810 */ /* 0x000fe20007ffe0ff */
[----:B-1----:R-:W-:-:S03]  /*0160*/  @!P1 IMAD.WIDE.U32 R22, R19, 0x4, R22 ;  /* 0x0000000413169825 */ /* 0x002fc600078e0016 */
[----:B------:R-:W-:Y:S01]  /*0170*/  ISETP.GE.AND P2, PT, R17, R13, PT ;  /* 0x0000000d1100720c */ /* 0x000fe20003f46270 */
[----:B------:R-:W1:Y:S01]  /*0180*/  @!P3 LDC.64 R6, c[0x0][0x228] ;  /* 0x00008a00ff06bb82 */ /* 0x000e620000000a00 */
[----:B------:R3:W5:Y:S07]  /*0190*/  @!P1 LDG.E R0, desc[UR4][R22.64] ;  /* 0x0000000416009981 */ /* 0x00076e000c1e1900 */
[----:B---3--:R-:W3:Y:S01]  /*01a0*/  @!P0 LDC.64 R22, c[0x0][0x220] ;  /* 0x00008800ff168b82 */ /* 0x008ee20000000a00 */
[----:B0-----:R-:W-:-:S03]  /*01b0*/  @!P1 IMAD.WIDE.U32 R2, R19, 0x4, R2 ;  /* 0x0000000413029825 */ /* 0x001fc600078e0002 */
[----:B------:R-:W-:Y:S01]  /*01c0*/  @!P2 LEA R17, R12, R17, 0x9 ;  /* 0x000000110c11a211 */ /* 0x000fe200078e48ff */
[----:B--2---:R-:W-:-:S03]  /*01d0*/  @!P3 IMAD.WIDE.U32 R4, R21, 0x4, R4 ;  /* 0x000000041504b825 */ /* 0x004fc600078e0004 */
[----:B------:R-:W0:Y:S01]  /*01e0*/  @!P2 LDC.64 R8, c[0x0][0x220] ;  /* 0x00008800ff08ab82 */ /* 0x000e220000000a00 */
[----:B-1----:R-:W-:Y:S01]  /*01f0*/  @!P3 IMAD.WIDE.U32 R6, R21, 0x4, R6 ;  /* 0x000000041506b825 */ /* 0x002fe200078e0006 */
[----:B------:R-:W-:-:S06]  /*0200*/  CS2R R20, SRZ ;  /* 0x0000000000147805 */ /* 0x000fcc000001ff00 */
[----:B------:R-:W1:Y:S01]  /*0210*/  @!P2 LDC.64 R10, c[0x0][0x228] ;  /* 0x00008a00ff0aab82 */ /* 0x000e620000000a00 */
[----:B------:R2:W5:Y:S01]  /*0220*/  @!P1 LDG.E R20, desc[UR4][R2.64] ;  /* 0x0000000402149981 */ /* 0x000562000c1e1900 */
[----:B---3--:R-:W-:Y:S01]  /*0230*/  @!P0 IMAD.WIDE.U32 R22, R14, 0x4, R22 ;  /* 0x000000040e168825 */ /* 0x008fe200078e0016 */
[----:B------:R-:W-:-:S04]  /*0240*/  HFMA2.MMA R14, -RZ, RZ, 0, 0 ;  /* 0x00000000ff0e7435 */ /* 0x000fc800000001ff */
[----:B------:R-:W5:Y:S01]  /*0250*/  @!P0 LDG.E R21, desc[UR4][R22.64] ;  /* 0x0000000416158981 */ /* 0x000f62000c1e1900 */
[----:B--2---:R-:W2:Y:S05]  /*0260*/  @!P0 LDC.64 R2, c[0x0][0x218] ;  /* 0x00008600ff028b82 */ /* 0x004eaa0000000a00 */
[----:B------:R-:W5:Y:S01]  /*0270*/  @!P0 LDG.E R14, desc[UR4][R24.64] ;  /* 0x00000004180e8981 */ /* 0x000f62000c1e1900 */
[----:B------:R-:W-:Y:S01]  /*0280*/  CS2R R18, SRZ ;  /* 0x0000000000127805 */ /* 0x000fe2000001ff00 */
[----:B0-----:R-:W-:-:S04]  /*0290*/  @!P2 IMAD.WIDE.U32 R8, R17, 0x4, R8 ;  /* 0x000000041108a825 */ /* 0x001fc800078e0008 */
[----:B-1----:R-:W-:Y:S01]  /*02a0*/  @!P2 IMAD.WIDE.U32 R10, R17, 0x4, R10 ;  /* 0x00000004110aa825 */ /* 0x002fe200078e000a */
[----:B------:R-:W-:Y:S01]  /*02b0*/  CS2R R16, SRZ ;  /* 0x0000000000107805 */ /* 0x000fe2000001ff00 */
[----:B------:R0:W5:Y:S01]  /*02c0*/  @!P3 LDG.E R19, desc[UR4][R4.64] ;  /* 0x000000040413b981 */ /* 0x000162000c1e1900 */
[----:B------:R-:W-:Y:S03]  /*02d0*/  BSSY B0, `(.L_x_2598) ;  /* 0x000001b000007945 */ /* 0x000fe60003800000 */
[----:B------:R1:W5:Y:S04]  /*02e0*/  @!P3 LDG.E R18, desc[UR4][R6.64] ;  /* 0x000000040612b981 */ /* 0x000368000c1e1900 */
[----:B------:R3:W5:Y:S01]  /*02f0*/  @!P2 LDG.E R16, desc[UR4][R10.64] ;  /* 0x000000040a10a981 */ /* 0x000762000c1e1900 */
[----:B0-----:R-:W-:Y:S01]  /*0300*/  IMAD.MOV.U32 R4, RZ, RZ, R15 ;  /* 0x000000ffff047224 */ /* 0x001fe200078e000f */
[----:B------:R-:W-:-:S02]  /*0310*/  @!P0 LEA R5, R12, R15, 0x9 ;  /* 0x0000000f0c058211 */ /* 0x000fc400078e48ff */
[----:B------:R0:W5:Y:S02]  /*0320*/  @!P2 LDG.E R17, desc[UR4][R8.64] ;  /* 0x000000040811a981 */ /* 0x000164000c1e1900 */
[C---:B-1----:R-:W-:Y:S02]  /*0330*/  IADD3 R6, R4.reuse, 0x100, RZ ;  /* 0x0000010004067810 */ /* 0x042fe40007ffe0ff */
[C---:B---3--:R-:W-:Y:S01]  /*0340*/  IADD3 R10, R4.reuse, 0x80, RZ ;  /* 0x00000080040a7810 */ /* 0x048fe20007ffe0ff */
[----:B0-----:R-:W-:-:S03]  /*0350*/  VIADD R8, R4, 0x180 ;  /* 0x0000018004087836 */ /* 0x001fc60000000000 */
[----:B------:R-:W-:Y:S01]  /*0360*/  @!P0 MOV R4, R10 ;  /* 0x0000000a00048202 */ /* 0x000fe20000000f00 */
[----:B--2---:R-:W-:Y:S01]  /*0370*/  @!P0 IMAD.WIDE.U32 R2, R5, 0x4, R2 ;  /* 0x0000000405028825 */ /* 0x004fe200078e0002 */
[-C--:B------:R-:W-:Y:S02]  /*0380*/  ISETP.GE.AND P5, PT, R10, R13.reuse, PT ;  /* 0x0000000d0a00720c */ /* 0x080fe40003fa6270 */
[-C--:B------:R-:W-:Y:S02]  /*0390*/  ISETP.GE.AND P1, PT, R6, R13.reuse, PT ;  /* 0x0000000d0600720c */ /* 0x080fe40003f26270 */
[-C--:B------:R-:W-:Y:S02]  /*03a0*/  ISETP.GE.AND P2, PT, R8, R13.reuse, PT ;  /* 0x0000000d0800720c */ /* 0x080fe40003f46270 */
[----:B------:R-:W-:Y:S01]  /*03b0*/  ISETP.GE.AND P3, PT, R4, R13, PT ;  /* 0x0000000d0400720c */ /* 0x000fe20003f66270 */
[----:B------:R-:W-:-:S12]  /*03c0*/  @P0 BRA `(.L_x_2599) ;  /* 0x00000000002c0947 */ /* 0x000fd80003800000 */
        /* <DEDUP_REMOVED lines=10> */
[----:B------:R-:W-:-:S07]  /*0470*/  FMUL.FTZ R5, R5, R14 ;  /* 0x0000000e05057220 */ /* 0x000fce0000410000 */
.L_x_2599:
[----:B------:R-:W-:Y:S05]  /*0480*/  BSYNC B0 ;  /* 0x0000000000007941 */ /* 0x000fea0003800000 */
.L_x_2598:
[----:B------:R-:W-:Y:S04]  /*0490*/  BSSY B0, `(.L_x_2600) ;  /* 0x000000d000007945 */ /* 0x000fe80003800000 */
[----:B------:R-:W-:Y:S05]  /*04a0*/  @P5 BRA `(.L_x_2601) ;  /* 0x00000000002c5947 */ /* 0x000fea0003800000 */
[C---:B-----5:R-:W-:Y:S01]  /*04b0*/  FMUL.FTZ R6, |R0|.reuse, -1.4426950216293334961 ;  /* 0xbfb8aa3b00067820 */ /* 0x060fe20000410200 */
[----:B------:R-:W-:Y:S01]  /*04c0*/  HFMA2.MMA R7, -RZ, RZ, 1.875, 0 ;  /* 0x3f800000ff077435 */ /* 0x000fe200000001ff */
[C---:B------:R-:W-:Y:S02]  /*04d0*/  FSETP.GEU.FTZ.AND P4, PT, R0.reuse, RZ, PT ;  /* 0x000000ff0000720b */ /* 0x040fe40003f9e000 */
[----:B------:R-:W-:Y:S02]  /*04e0*/  FSET.BF.LT.FTZ.AND R0, R0, RZ, PT ;  /* 0x000000ff0000720a */ /* 0x000fe40003811000 */
[----:B------:R-:W0:Y:S05]  /*04f0*/  MUFU.EX2 R6, R6 ;  /* 0x0000000600067308 */ /* 0x000e2a0000000800 */
[----:B------:R-:W-:Y:S01]  /*0500*/  FSEL R7, R7, -1, !P4 ;  /* 0xbf80000007077808 */ /* 0x000fe20006000000 */
[----:B0-----:R-:W-:-:S04]  /*0510*/  FADD.FTZ R8, R6, 1 ;  /* 0x3f80000006087421 */ /* 0x001fc80000010000 */
[----:B------:R-:W0:Y:S02]  /*0520*/  MUFU.RCP R9, R8 ;  /* 0x0000000800097308 */ /* 0x000e240000001000 */
[----:B0-----:R-:W-:-:S04]  /*0530*/  FMUL.FTZ R9, R6, R9 ;  /* 0x0000000906097220 */ /* 0x001fc80000410000 */
[----:B------:R-:W-:-:S04]  /*0540*/  FFMA.FTZ R7, -R7, R9, R0 ;  /* 0x0000000907077223 */ /* 0x000fc80000010100 */
[----:B------:R-:W-:-:S07]  /*0550*/  FMUL.FTZ R20, R7, R20 ;  /* 0x0000001407147220 */ /* 0x000fce0000410000 */
.L_x_2601:
[----:B------:R-:W-:Y:S05]  /*0560*/  BSYNC B0 ;  /* 0x0000000000007941 */ /* 0x000fea0003800000 */
.L_x_2600:
[----:B------:R-:W-:Y:S04]  /*0570*/  BSSY B0, `(.L_x_2602) ;  /* 0x000000d000007945 */ /* 0x000fe80003800000 */
[----:B------:R-:W-:Y:S05]  /*0580*/  @P1 BRA `(.L_x_2603) ;  /* 0x00000000002c1947 */ /* 0x000fea0003800000 */
[C---:B-----5:R-:W-:Y:S01]  /*0590*/  FMUL.FTZ R6, |R19|.reuse, -1.4426950216293334961 ;  /* 0xbfb8aa3b13067820 */ /* 0x060fe20000410200 */
[C---:B------:R-:W-:Y:S02]  /*05a0*/  FSETP.GEU.FTZ.AND P1, PT, R19.reuse, RZ, PT ;  /* 0x000000ff1300720b */ /* 0x040fe40003f3e000 */
[----:B------:R-:W-:Y:S02]  /*05b0*/  MOV R0, 0x3f800000 ;  /* 0x3f80000000007802 */ /* 0x000fe40000000f00 */
[----:B------:R-:W-:Y:S01]  /*05c0*/  FSET.BF.LT.FTZ.AND R19, R19, RZ, PT ;  /* 0x000000ff1313720a */ /* 0x000fe20003811000 */
[----:B------:R-:W0:Y:S01]  /*05d0*/  MUFU.EX2 R6, R6 ;  /* 0x0000000600067308 */ /* 0x000e220000000800 */
[----:B------:R-:W-:Y:S01]  /*05e0*/  FSEL R0, R0, -1, !P1 ;  /* 0xbf80000000007808 */ /* 0x000fe20004800000 */
[----:B0-----:R-:W-:-:S06]  /*05f0*/  FADD.FTZ R7, R6, 1 ;  /* 0x3f80000006077421 */ /* 0x001fcc0000010000 */
[----:B------:R-:W0:Y:S02]  /*0600*/  MUFU.RCP R7, R7 ;  /* 0x0000000700077308 */ /* 0x000e240000001000 */
[----:B0-----:R-:W-:-:S04]  /*0610*/  FMUL.FTZ R8, R6, R7 ;  /* 0x0000000706087220 */ /* 0x001fc80000410000 */
[----:B------:R-:W-:-:S04]  /*0620*/  FFMA.FTZ R19, -R0, R8, R19 ;  /* 0x0000000800137223 */ /* 0x000fc80000010113 */
[----:B------:R-:W-:-:S07]  /*0630*/  FMUL.FTZ R19, R19, R18 ;  /* 0x0000001213137220 */ /* 0x000fce0000410000 */
.L_x_2603:
[----:B------:R-:W-:Y:S05]  /*0640*/  BSYNC B0 ;  /* 0x0000000000007941 */ /* 0x000fea0003800000 */
.L_x_2602:
        /* <DEDUP_REMOVED lines=13> */
.L_x_2605:
[----:B------:R-:W-:Y:S05]  /*0720*/  BSYNC B0 ;  /* 0x0000000000007941 */ /* 0x000fea0003800000 */
.L_x_2604:
[----:B------:R0:W-:Y:S01]  /*0730*/  @!P0 STG.E desc[UR4][R2.64], R5 ;  /* 0x0000000502008986 */ /* 0x0001e2000c101904 */
[----:B------:R-:W-:Y:S04]  /*0740*/  BSSY B0, `(.L_x_2606) ;  /* 0x000000c000007945 */ /* 0x000fe80003800000 */
[----:B------:R-:W-:Y:S05]  /*0750*/  @P3 BRA `(.L_x_2607) ;  /* 0x0000000000283947 */ /* 0x000fea0003800000 */
[----:B------:R-:W1:Y:S01]  /*0760*/  LDC.64 R6, c[0x0][0x218] ;  /* 0x00008600ff067b82 */ /* 0x000e620000000a00 */
[----:B0-----:R-:W-:Y:S02]  /*0770*/  LEA R3, R12, R4, 0x9 ;  /* 0x000000040c037211 */ /* 0x001fe400078e48ff */
[----:B------:R-:W-:-:S04]  /*0780*/  IADD3 R4, R4, 0x80, RZ ;  /* 0x0000008004047810 */ /* 0x000fc80007ffe0ff */
[----:B------:R-:W-:-:S13]  /*0790*/  ISETP.GE.AND P0, PT, R4, R13, PT ;  /* 0x0000000d0400720c */ /* 0x000fda0003f06270 */
[----:B------:R-:W-:Y:S01]  /*07a0*/  @!P0 IMAD R5, R12, 0x200, R4 ;  /* 0x000002000c058824 */ /* 0x000fe200078e0204 */
[----:B------:R-:W-:Y:S01]  /*07b0*/  @!P0 IADD3 R4, R4, 0x80, RZ ;  /* 0x0000008004048810 */ /* 0x000fe20007ffe0ff */
[----:B-1----:R-:W-:-:S04]  /*07c0*/  IMAD.WIDE.U32 R2, R3, 0x4, R6 ;  /* 0x0000000403027825 */ /* 0x002fc800078e0006 */
[----:B------:R-:W-:Y:S01]  /*07d0*/  @!P0 IMAD.WIDE.U32 R6, R5, 0x4, R6 ;  /* 0x0000000405068825 */ /* 0x000fe200078e0006 */
[----:B-----5:R1:W-:Y:S04]  /*07e0*/  STG.E desc[UR4][R2.64], R20 ;  /* 0x0000001402007986 */ /* 0x0203e8000c101904 */
[----:B------:R1:W-:Y:S02]  /*07f0*/  @!P0 STG.E desc[UR4][R6.64], R19 ;  /* 0x0000001306008986 */ /* 0x0003e4000c101904 */
.L_x_2607:
[----:B------:R-:W-:Y:S05]  /*0800*/  BSYNC B0 ;  /* 0x0000000000007941 */ /* 0x000fea0003800000 */
.L_x_2606:
[----:B------:R-:W-:-:S13]  /*0810*/  ISETP.GE.AND P0, PT, R4, R13, PT ;  /* 0x0000000d0400720c */ /* 0x000fda0003f06270 */
[----:B------:R-:W-:Y:S05]  /*0820*/  @P0 EXIT ;  /* 0x000000000000094d */ /* 0x000fea0003800000 */
[----:B01----:R-:W0:Y:S01]  /*0830*/  LDC.64 R2, c[0x0][0x218] ;  /* 0x00008600ff027b82 */ /* 0x003e220000000a00 */
[----:B------:R-:W-:-:S05]  /*0840*/  LEA R5, R12, R4, 0x9 ;  /* 0x000000040c057211 */ /* 0x000fca00078e48ff */
[----:B0-----:R-:W-:-:S05]  /*0850*/  IMAD.WIDE.U32 R2, R5, 0x4, R2 ;  /* 0x0000000405027825 */ /* 0x001fca00078e0002 */
[----:B-----5:R-:W-:Y:S01]  /*0860*/  STG.E desc[UR4][R2.64], R17 ;  /* 0x0000001102007986 */ /* 0x020fe2000c101904 */
[----:B------:R-:W-:Y:S05]  /*0870*/  EXIT ;  /* 0x000000000000794d */ /* 0x000fea0003800000 */
.L_x_2608:
        /* <DEDUP_REMOVED lines=16> */
.L_x_7358:


//--------------------- .text._ZN2at6native29vectorized_elementwise_kernelILi2EZZZNS0_62_GLOBAL__N__e6aa1b1b_29_ActivationLogSigmoidKernel_cu_9d16a0dc27log_sigmoid_backward_kernelERNS_14TensorIteratorEENKUlvE_clEvENKUlvE0_clEvEUlffE_St5arrayIPcLm3EEEEviT0_T1_ --------------------------
	.section	.text._ZN2at6native29vectorized_elementwise_kernelILi2EZZZNS0_62_GLOBAL__N__e6aa1b1b_29_ActivationLogSigmoidKernel_cu_9d16a0dc27log_sigmoid_backward_kernelERNS_14TensorIteratorEENKUlvE_clEvENKUlvE0_clEvEUlffE_St5arrayIPcLm3EEEEviT0_T1_,"ax",@progbits
	.align	128
        .global         _ZN2at6native29vectorized_elementwise_kernelILi2EZZZNS0_62_GLOBAL__N__e6aa1b1b_29_ActivationLogSigmoidKernel_cu_9d16a0dc27log_sigmoid_backward_kernelERNS_14TensorIteratorEENKUlvE_clEvENKUlvE0_clEvEUlffE_St5arrayIPcLm3EEEEviT0_T1_
        .type           _ZN2at6native29vectorized_elementwise_kernelILi2EZZZNS0_62_GLOBAL__N__e6aa1b1b_29_ActivationLogSigmoidKernel_cu_9d16a0dc27log_sigmoid_backward_kernelERNS_14TensorIteratorEENKUlvE_clEvENKUlvE0_clEvEUlffE_St5arrayIPcLm3EEEEviT0_T1_,@function
        .size           _ZN2at6native29vectorized_elementwise_kernelILi2EZZZNS0_62_GLOBAL__N__e6aa1b1b_29_ActivationLogSigmoidKernel_cu_9d16a0dc27log_sigmoid_backward_kernelERNS_14TensorIteratorEENKUlvE_clEvENKUlvE0_clEvEUlffE_St5arrayIPcLm3EEEEviT0_T1_,(.L_x_7359 - _ZN2at6native29vectorized_elementwise_kernelILi2EZZZNS0_62_GLOBAL__N__e6aa1b1b_29_ActivationLogSigmoidKernel_cu_9d16a0dc27log_sigmoid_backward_kernelERNS_14TensorIteratorEENKUlvE_clEvENKUlvE0_clEvEUlffE_St5arrayIPcLm3EEEEviT0_T1_)
        .other          _ZN2at6native29vectorized_elementwise_kernelILi2EZZZNS0_62_GLOBAL__N__e6aa1b1b_29_ActivationLogSigmoidKernel_cu_9d16a0dc27log_sigmoid_backward_kernelERNS_14TensorIteratorEENKUlvE_clEvENKUlvE0_clEvEUlffE_St5arrayIPcLm3EEEEviT0_T1_,@"STO_CUDA_ENTRY STV_DEFAULT"
_ZN2at6native29vectorized_elementwise_kernelILi2EZZZNS0_62_GLOBAL__N__e6aa1b1b_29_ActivationLogSigmoidKernel_cu_9d16a0dc27log_sigmoid_backward_kernelERNS_14TensorIteratorEENKUlvE_clEvENKUlvE0_clEvEUlffE_St5arrayIPcLm3EEEEviT0_T1_:
.text._ZN2at6native29vectorized_elementwise_kernelILi2EZZZNS0_62_GLOBAL__N__e6aa1b1b_29_ActivationLogSigmoidKernel_cu_9d16a0dc27log_sigmoid_backward_kernelERNS_14TensorIteratorEENKUlvE_clEvENKUlvE0_clEvEUlffE_St5arrayIPcLm3EEEEviT0_T1_:
        /* <DEDUP_REMOVED lines=13> */
[----:B------:R-:W3:Y:S04]  /*00d0*/  LDG.E.64 R20, desc[UR4][R16.64] ;  /* 0x0000000410147981 */ /* 0x000ee8000c1e1b00 */
[----:B------:R-:W4:Y:S04]  /*00e0*/  LDG.E.64 R12, desc[UR4][R16.64+0x400] ;  /* 0x00040004100c7981 */ /* 0x000f28000c1e1b00 */
[----:B------:R-:W5:Y:S04]  /*00f0*/  LDG.E.64 R2, desc[UR4][R16.64+0x800] ;  /* 0x0008000410027981 */ /* 0x000f68000c1e1b00 */
[----:B------:R0:W5:Y:S01]  /*0100*/  LDG.E.64 R4, desc[UR4][R16.64+0xc00] ;  /* 0x000c000410047981 */ /* 0x000162000c1e1b00 */
[----:B--2---:R-:W-:-:S04]  /*0110*/  IMAD.WIDE R6, R0, 0x4, R6 ;  /* 0x0000000400067825 */ /* 0x004fc800078e0206 */
[----:B------:R-:W-:-:S05]  /*0120*/  IMAD.WIDE.U32 R22, R19, 0x8, R6 ;  /* 0x0000000813167825 */ /* 0x000fca00078e0006 */
[----:B------:R-:W2:Y:S04]  /*0130*/  LDG.E.64 R14, desc[UR4][R22.64] ;  /* 0x00000004160e7981 */ /* 0x000ea8000c1e1b00 */
[----:B------:R-:W2:Y:S04]  /*0140*/  LDG.E.64 R10, desc[UR4][R22.64+0x400] ;  /* 0x00040004160a7981 */ /* 0x000ea8000c1e1b00 */
[----:B------:R-:W2:Y:S04]  /*0150*/  LDG.E.64 R6, desc[UR4][R22.64+0x800] ;  /* 0x0008000416067981 */ /* 0x000ea8000c1e1b00 */
[----:B------:R4:W2:Y:S01]  /*0160*/  LDG.E.64 R8, desc[UR4][R22.64+0xc00] ;  /* 0x000c000416087981 */ /* 0x0008a2000c1e1b00 */
[----:B0-----:R-:W-:Y:S01]  /*0170*/  HFMA2.MMA R16, -RZ, RZ, 1.875, 0 ;  /* 0x3f800000ff107435 */ /* 0x001fe200000001ff */
[C---:B---3--:R-:W-:Y:S01]  /*0180*/  FMUL.FTZ R24, |R20|.reuse, -1.4426950216293334961 ;  /* 0xbfb8aa3b14187820 */ /* 0x048fe20000410200 */
[----:B------:R-:W-:Y:S01]  /*0190*/  FMUL.FTZ R18, |R21|, -1.4426950216293334961 ;  /* 0xbfb8aa3b15127820 */ /* 0x000fe20000410200 */
[----:B------:R-:W-:Y:S01]  /*01a0*/  FSETP.GEU.FTZ.AND P0, PT, R20, RZ, PT ;  /* 0x000000ff1400720b */ /* 0x000fe20003f1e000 */
[----:B----4-:R-:W-:Y:S01]  /*01b0*/  FMUL.FTZ R23, |R13|, -1.4426950216293334961 ;  /* 0xbfb8aa3b0d177820 */ /* 0x010fe20000410200 */
[----:B------:R-:W-:-:S02]  /*01c0*/  FMUL.FTZ R17, |R12|, -1.4426950216293334961 ;  /* 0xbfb8aa3b0c117820 */ /* 0x000fc40000410200 */
[----:B------:R-:W0:Y:S01]  /*01d0*/  MUFU.EX2 R24, R24 ;  /* 0x0000001800187308 */ /* 0x000e220000000800 */
[----:B-----5:R-:W-:Y:S02]  /*01e0*/  FSETP.GEU.FTZ.AND P1, PT, R3, RZ, PT ;  /* 0x000000ff0300720b */ /* 0x020fe40003f3e000 */
[----:B------:R-:W-:-:S05]  /*01f0*/  FSETP.GEU.FTZ.AND P3, PT, R5, RZ, PT ;  /* 0x000000ff0500720b */ /* 0x000fca0003f7e000 */
[----:B------:R-:W1:Y:S01]  /*0200*/  MUFU.EX2 R18, R18 ;  /* 0x0000001200127308 */ /* 0x000e620000000800 */
[----:B------:R-:W-:-:S07]  /*0210*/  FSETP.GEU.FTZ.AND P2, PT, R4, RZ, PT ;  /* 0x000000ff0400720b */ /* 0x000fce0003f5e000 */
[----:B------:R-:W-:Y:S01]  /*0220*/  MUFU.EX2 R23, R23 ;  /* 0x0000001700177308 */ /* 0x000fe20000000800 */
[----:B0-----:R-:W-:-:S07]  /*0230*/  FADD.FTZ R26, R24, 1 ;  /* 0x3f800000181a7421 */ /* 0x001fce0000010000 */
[----:B------:R-:W0:Y:S01]  /*0240*/  MUFU.RCP R27, R26 ;  /* 0x0000001a001b7308 */ /* 0x000e220000001000 */
[----:B-1----:R-:W-:-:S07]  /*0250*/  FADD.FTZ R25, R18, 1 ;  /* 0x3f80000012197421 */ /* 0x002fce0000010000 */
[----:B------:R-:W1:Y:S08]  /*0260*/  MUFU.EX2 R17, R17 ;  /* 0x0000001100117308 */ /* 0x000e700000000800 */
[----:B------:R-:W3:Y:S01]  /*0270*/  MUFU.RCP R25, R25 ;  /* 0x0000001900197308 */ /* 0x000ee20000001000 */
[----:B0-----:R-:W-:Y:S01]  /*0280*/  FMUL.FTZ R22, R24, R27 ;  /* 0x0000001b18167220 */ /* 0x001fe20000410000 */
[----:B------:R-:W-:Y:S01]  /*0290*/  FSET.BF.LT.FTZ.AND R27, R20, RZ, PT ;  /* 0x000000ff141b720a */ /* 0x000fe20003811000 */
[----:B------:R-:W-:Y:S01]  /*02a0*/  FADD.FTZ R24, R23, 1 ;  /* 0x3f80000017187421 */ /* 0x000fe20000010000 */
[----:B------:R-:W-:-:S02]  /*02b0*/  FSEL R20, R16, -1, !P0 ;  /* 0xbf80000010147808 */ /* 0x000fc40004000000 */
[----:B------:R-:W-:-:S03]  /*02c0*/  FSETP.GEU.FTZ.AND P0, PT, R21, RZ, PT ;  /* 0x000000ff1500720b */ /* 0x000fc60003f1e000 */
[----:B------:R-:W-:Y:S01]  /*02d0*/  FFMA.FTZ R27, -R20, R22, R27 ;  /* 0x00000016141b7223 */ /* 0x000fe2000001011b */
[----:B-1----:R-:W-:Y:S01]  /*02e0*/  FADD.FTZ R20, R17, 1 ;  /* 0x3f80000011147421 */ /* 0x002fe20000010000 */
[----:B------:R-:W0:Y:S01]  /*02f0*/  MUFU.RCP R24, R24 ;  /* 0x0000001800187308 */ /* 0x000e220000001000 */
[----:B------:R-:W-:Y:S01]  /*0300*/  FSET.BF.LT.FTZ.AND R22, R21, RZ, PT ;  /* 0x000000ff1516720a */ /* 0x000fe20003811000 */
[----:B--2---:R-:W-:Y:S01]  /*0310*/  FMUL.FTZ R14, R14, R27 ;  /* 0x0000001b0e0e7220 */ /* 0x004fe20000410000 */
[----:B------:R-:W-:Y:S02]  /*0320*/  FSEL R21, R16, -1, !P0 ;  /* 0xbf80000010157808 */ /* 0x000fe40004000000 */
[----:B------:R-:W-:Y:S01]  /*0330*/  FSETP.GEU.FTZ.AND P0, PT, R12, RZ, PT ;  /* 0x000000ff0c00720b */ /* 0x000fe20003f1e000 */
[----:B---3--:R-:W-:Y:S01]  /*0340*/  FMUL.FTZ R25, R18, R25 ;  /* 0x0000001912197220 */ /* 0x008fe20000410000 */
[----:B------:R-:W-:Y:S01]  /*0350*/  FMUL.FTZ R18, |R2|, -1.4426950216293334961 ;  /* 0xbfb8aa3b02127820 */ /* 0x000fe20000410200 */
[----:B------:R-:W1:Y:S02]  /*0360*/  MUFU.RCP R20, R20 ;  /* 0x0000001400147308 */ /* 0x000e640000001000 */
[----:B------:R-:W-:Y:S01]  /*0370*/  FFMA.FTZ R22, -R21, R25, R22 ;  /* 0x0000001915167223 */ /* 0x000fe20000010116 */
[----:B------:R-:W-:Y:S01]  /*0380*/  FSET.BF.LT.FTZ.AND R25, R12, RZ, PT ;  /* 0x000000ff0c19720a */ /* 0x000fe20003811000 */
[----:B------:R-:W-:Y:S01]  /*0390*/  FMUL.FTZ R21, |R4|, -1.4426950216293334961 ;  /* 0xbfb8aa3b04157820 */ /* 0x000fe20000410200 */
[----:B------:R-:W-:Y:S01]  /*03a0*/  FSEL R12, R16, -1, !P0 ;  /* 0xbf800000100c7808 */ /* 0x000fe20004000000 */
[----:B------:R-:W-:Y:S01]  /*03b0*/  FMUL.FTZ R15, R15, R22 ;  /* 0x000000160f0f7220 */ /* 0x000fe20000410000 */
[----:B------:R-:W-:Y:S01]  /*03c0*/  FSETP.GEU.FTZ.AND P0, PT, R13, RZ, PT ;  /* 0x000000ff0d00720b */ /* 0x000fe20003f1e000 */
[----:B------:R-:W2:Y:S01]  /*03d0*/  MUFU.EX2 R18, R18 ;  /* 0x0000001200127308 */ /* 0x000ea20000000800 */
[----:B0-----:R-:W-:Y:S01]  /*03e0*/  FMUL.FTZ R23, R23, R24 ;  /* 0x0000001817177220 */ /* 0x001fe20000410000 */
[----:B------:R-:W-:-:S02]  /*03f0*/  FSET.BF.LT.FTZ.AND R24, R13, RZ, PT ;  /* 0x000000ff0d18720a */ /* 0x000fc40003811000 */
[----:B------:R-:W-:Y:S02]  /*0400*/  FSEL R13, R16, -1, !P0 ;  /* 0xbf800000100d7808 */ /* 0x000fe40004000000 */
[C---:B------:R-:W-:Y:S02]  /*0410*/  FSETP.GEU.FTZ.AND P0, PT, R2.reuse, RZ, PT ;  /* 0x000000ff0200720b */ /* 0x040fe40003f1e000 */
[----:B------:R-:W-:Y:S01]  /*0420*/  MUFU.EX2 R21, R21 ;  /* 0x0000001500157308 */ /* 0x000fe20000000800 */
[----:B-1----:R-:W-:Y:S01]  /*0430*/  FMUL.FTZ R20, R17, R20 ;  /* 0x0000001411147220 */ /* 0x002fe20000410000 */
[----:B------:R-:W-:Y:S01]  /*0440*/  FMUL.FTZ R17, |R3|, -1.4426950216293334961 ;  /* 0xbfb8aa3b03117820 */ /* 0x000fe20000410200 */
[----:B------:R-:W-:Y:S01]  /*0450*/  FFMA.FTZ R24, -R13, R23, R24 ;  /* 0x000000170d187223 */ /* 0x000fe20000010118 */
[----:B------:R-:W-:Y:S01]  /*0460*/  FSET.BF.LT.FTZ.AND R2, R2, RZ, PT ;  /* 0x000000ff0202720a */ /* 0x000fe20003811000 */
[----:B------:R-:W-:Y:S01]  /*0470*/  FFMA.FTZ R25, -R12, R20, R25 ;  /* 0x000000140c197223 */ /* 0x000fe20000010119 */
[----:B------:R-:W-:Y:S01]  /*0480*/  FMUL.FTZ R20, |R5|, -1.4426950216293334961 ;  /* 0xbfb8aa3b05147820 */ /* 0x000fe20000410200 */
[----:B------:R-:W0:Y:S01]  /*0490*/  LDC.64 R12, c[0x0][0x218] ;  /* 0x00008600ff0c7b82 */ /* 0x000e220000000a00 */
[----:B------:R-:W1:Y:S01]  /*04a0*/  MUFU.EX2 R17, R17 ;  /* 0x0000001100117308 */ /* 0x000e620000000800 */
[----:B--2---:R-:W-:Y:S01]  /*04b0*/  FADD.FTZ R23, R18, 1 ;  /* 0x3f80000012177421 */ /* 0x004fe20000010000 */
[----:B------:R-:W-:Y:S01]  /*04c0*/  FMUL.FTZ R11, R11, R24 ;  /* 0x000000180b0b7220 */ /* 0x000fe20000410000 */
[----:B------:R-:W-:-:S05]  /*04d0*/  FMUL.FTZ R10, R10, R25 ;  /* 0x000000190a0a7220 */ /* 0x000fca0000410000 */
[----:B------:R-:W2:Y:S08]  /*04e0*/  MUFU.EX2 R20, R20 ;  /* 0x0000001400147308 */ /* 0x000eb00000000800 */
[----:B------:R-:W3:Y:S01]  /*04f0*/  MUFU.RCP R23, R23 ;  /* 0x0000001700177308 */ /* 0x000ee20000001000 */
[----:B-1----:R-:W-:Y:S01]  /*0500*/  FADD.FTZ R22, R17, 1 ;  /* 0x3f80000011167421 */ /* 0x002fe20000010000 */
[----:B0-----:R-:W-:-:S04]  /*0510*/  IMAD.WIDE.U32 R12, R0, 0x4, R12 ;  /* 0x00000004000c7825 */ /* 0x001fc800078e000c */
[----:B------:R-:W-:Y:S02]  /*0520*/  FADD.FTZ R0, R21, 1 ;  /* 0x3f80000015007421 */ /* 0x000fe40000010000 */
[----:B------:R-:W0:Y:S01]  /*0530*/  MUFU.RCP R22, R22 ;  /* 0x0000001600167308 */ /* 0x000e220000001000 */
[----:B--2---:R-:W-:Y:S01]  /*0540*/  FADD.FTZ R26, R20, 1 ;  /* 0x3f800000141a7421 */ /* 0x004fe20000010000 */
[----:B------:R-:W-:Y:S01]  /*0550*/  IMAD.WIDE R12, R19, 0x8, R12 ;  /* 0x00000008130c7825 */ /* 0x000fe200078e020c */
[----:B------:R-:W-:-:S05]  /*0560*/  FSEL R19, R16, -1, !P3 ;  /* 0xbf80000010137808 */ /* 0x000fca0005800000 */
[----:B------:R-:W1:Y:S01]  /*0570*/  MUFU.RCP R27, R26 ;  /* 0x0000001a001b7308 */ /* 0x000e620000001000 */
[----:B---3--:R-:W-:Y:S01]  /*0580*/  FMUL.FTZ R23, R18, R23 ;  /* 0x0000001712177220 */ /* 0x008fe20000410000 */
[----:B------:R-:W-:Y:S01]  /*0590*/  FSET.BF.LT.FTZ.AND R18, R5, RZ, PT ;  /* 0x000000ff0512720a */ /* 0x000fe20003811000 */
[----:B------:R-:W-:Y:S01]  /*05a0*/  STG.E.64 desc[UR4][R12.64], R14 ;  /* 0x0000000e0c007986 */ /* 0x000fe2000c101b04 */
[----:B------:R-:W-:Y:S02]  /*05b0*/  FSET.BF.LT.FTZ.AND R5, R4, RZ, PT ;  /* 0x000000ff0405720a */ /* 0x000fe40003811000 */
[----:B------:R-:W-:Y:S01]  /*05c0*/  FSEL R4, R16, -1, !P1 ;  /* 0xbf80000010047808 */ /* 0x000fe20004800000 */
[----:B------:R-:W-:Y:S01]  /*05d0*/  STG.E.64 desc[UR4][R12.64+0x400], R10 ;  /* 0x0004000a0c007986 */ /* 0x000fe2000c101b04 */
[----:B------:R-:W2:Y:S01]  /*05e0*/  MUFU.RCP R0, R0 ;  /* 0x0000000000007308 */ /* 0x000ea20000001000 */
[----:B0-----:R-:W-:Y:S01]  /*05f0*/  FMUL.FTZ R22, R17, R22 ;  /* 0x0000001611167220 */ /* 0x001fe20000410000 */
[----:B------:R-:W-:-:S02]  /*0600*/  FSET.BF.LT.FTZ.AND R17, R3, RZ, PT ;  /* 0x000000ff0311720a */ /* 0x000fc40003811000 */
[C---:B------:R-:W-:Y:S02]  /*0610*/  FSEL R3, R16.reuse, -1, !P0 ;  /* 0xbf80000010037808 */ /* 0x040fe40004000000 */
[----:B------:R-:W-:Y:S01]  /*0620*/  FSEL R16, R16, -1, !P2 ;  /* 0xbf80000010107808 */ /* 0x000fe20005000000 */
[----:B------:R-:W-:Y:S01]  /*0630*/  FFMA.FTZ R4, -R4, R22, R17 ;  /* 0x0000001604047223 */ /* 0x000fe20000010111 */
[----:B-1----:R-:W-:Y:S01]  /*0640*/  FMUL.FTZ R27, R20, R27 ;  /* 0x0000001b141b7220 */ /* 0x002fe20000410000 */
[----:B------:R-:W-:Y:S02]  /*0650*/  FFMA.FTZ R3, -R3, R23, R2 ;  /* 0x0000001703037223 */ /* 0x000fe40000010102 */
[----:B------:R-:W-:Y:S01]  /*0660*/  FMUL.FTZ R7, R7, R4 ;  /* 0x0000000407077220 */ /* 0x000fe20000410000 */
[----:B------:R-:W-:Y:S01]  /*0670*/  FFMA.FTZ R18, -R19, R27, R18 ;  /* 0x0000001b13127223 */ /* 0x000fe20000010112 */
[----:B------:R-:W-:Y:S01]  /*0680*/  FMUL.FTZ R6, R6, R3 ;  /* 0x0000000306067220 */ /* 0x000fe20000410000 */
[----:B--2---:R-:W-:-:S02]  /*0690*/  FMUL.FTZ R0, R21, R0 ;  /* 0x0000000015007220 */ /* 0x004fc40000410000 */
[----:B------:R-:W-:Y:S02]  /*06a0*/  FMUL.FTZ R9, R9, R18 ;  /* 0x0000001209097220 */ /* 0x000fe40000410000 */
[----:B------:R-:W-:Y:S01]  /*06b0*/  STG.E.64 desc[UR4][R12.64+0x800], R6 ;  /* 0x000800060c007986 */ /* 0x000fe2000c101b04 */
[----:B------:R-:W-:-:S04]  /*06c0*/  FFMA.FTZ R5, -R16, R0, R5 ;  /* 0x0000000010057223 */ /* 0x000fc80000010105 */
[----:B------:R-:W-:-:S05]  /*06d0*/  FMUL.FTZ R8, R8, R5 ;  /* 0x0000000508087220 */ /* 0x000fca0000410000 */
[----:B------:R-:W-:Y:S01]  /*06e0*/  STG.E.64 desc[UR4][R12.64+0xc00], R8 ;  /* 0x000c00080c007986 */ /* 0x000fe2000c101b04 */
[----:B------:R-:W-:Y:S05]  /*06f0*/  EXIT ;  /* 0x000000000000794d */ /* 0x000fea0003800000 */
.L_x_2609:
[----:B------:R-:W0:Y:S01]  /*0700*/  S2R R3, SR_TID.X ;  /* 0x0000000000037919 */ /* 0x000e220000002100 */
[----:B------:R-:W-:Y:S01]  /*0710*/  HFMA2.MMA R4, -RZ, RZ, 0, 0 ;  /* 0x00000000ff047435 */ /* 0x000fe200000001ff */
[----:B0-----:R-:W-:Y:S02]  /*0720*/  ISETP.GE.AND P0, PT, R3, R2, PT ;  /* 0x000000020300720c */ /* 0x001fe40003f06270 */
[----:B------:R-:W-:-:S11]  /*0730*/  MOV R23, R3 ;  /* 0x0000000300177202 */ /* 0x000fd60000000f00 */
[----:B------:R-:W-:Y:S01]  /*0740*/  @!P0 IADD3 R5, R0, R23, RZ ;  /* 0x0000001700058210 */ /* 0x000fe20007ffe0ff */
[----:B------:R-:W-:Y:S01]  /*0750*/  @!P0 VIADD R23, R23, 0x80 ;  /* 0x0000008017178836 */ /* 0x000fe20000000000 */
[----:B------:R-:W0:Y:S04]  /*0760*/  @!P0 LDC.64 R14, c[0x0][0x220] ;  /* 0x00008800ff0e8b82 */ /* 0x000e280000000a00 */
[----:B------:R-:W-:-:S04]  /*0770*/  ISETP.GE.AND P1, PT, R23, R2, PT ;  /* 0x000000021700720c */ /* 0x000fc80003f26270 */
[----:B------:R-:W1:Y:S09]  /*0780*/  @!P0 LDC.64 R18, c[0x0][0x228] ;  /* 0x00008a00ff128b82 */ /* 0x000e720000000a00 */
[----:B------:R-:W-:Y:S01]  /*0790*/  @!P1 IADD3 R21, R0, R23, RZ ;  /* 0x0000001700159210 */ /* 0x000fe20007ffe0ff */
[----:B------:R-:W2:Y:S01]  /*07a0*/  @!P1 LDC.64 R10, c[0x0][0x220] ;  /* 0x00008800ff0a9b82 */ /* 0x000ea20000000a00 */
[----:B------:R-:W-:-:S04]  /*07b0*/  @!P1 IADD3 R23, R23, 0x80, RZ ;  /* 0x0000008017179810 */ /* 0x000fc80007ffe0ff */
[----:B------:R-:W-:Y:S01]  /*07c0*/  ISETP.GE.AND P2, PT, R23, R2, PT ;  /* 0x000000021700720c */ /* 0x000fe20003f46270 */
[----:B0-----:R-:W-:Y:S02]  /*07d0*/  @!P0 IMAD.WIDE.U32 R14, R5, 0x4, R14 ;  /* 0x00000004050e8825 */ /* 0x001fe400078e000e */
[----:B------:R-:W0:Y:S03]  /*07e0*/  @!P1 LDC.64 R6, c[0x0][0x228] ;  /* 0x00008a00ff069b82 */ /* 0x000e260000000a00 */
[----:B------:R3:W5:Y:S07]  /*07f0*/  @!P0 LDG.E R4, desc[UR4][R14.64] ;  /* 0x000000040e048981 */ /* 0x00076e000c1e1900 */
[----:B------:R-:W4:Y:S01]  /*0800*/  @!P2 LDC.64 R12, c[0x0][0x220] ;  /* 0x00008800ff0cab82 */ /* 0x000f220000000a00 */
[----:B------:R-:W-:-:S02]  /*0810*/  @!P2 IADD3 R9, R0, R23, RZ ;  /* 0x000000170009a210 */ /* 0x000fc40007ffe0ff */
[----:B------:R-:W-:-:S04]  /*0820*/  @!P2 IADD3 R23, R23, 0x80, RZ ;  /* 0x000000801717a810 */ /* 0x000fc80007ffe0ff */
[----:B------:R-:W-:Y:S01]  /*0830*/  ISETP.GE.AND P3, PT, R23, R2, PT ;  /* 0x000000021700720c */ /* 0x000fe20003f66270 */
[----:B--2---:R-:W-:Y:S02]  /*0840*/  @!P1 IMAD.WIDE.U32 R16, R21, 0x4, R10 ;  /* 0x0000000415109825 */ /* 0x004fe400078e000a */
[----:B------:R-:W2:Y:S02]  /*0850*/  @!P2 LDC.64 R10, c[0x0][0x228] ;  /* 0x00008a00ff0aab82 */ /* 0x000ea40000000a00 */
[----:B-1----:R-:W-:-:S04]  /*0860*/  @!P0 IMAD.WIDE.U32 R18, R5, 0x4, R18 ;  /* 0x0000000405128825 */ /* 0x002fc800078e0012 */
[----:B------:R-:W-:-:S04]  /*0870*/  IMAD.MOV.U32 R5, RZ, RZ, RZ ;  /* 0x000000ffff057224 */ /* 0x000fc800078e00ff */
[----:B---3--:R-:W1:Y:S01]  /*0880*/  @!P3 LDC.64 R14, c[0x0][0x220] ;  /* 0x00008800ff0ebb82 */ /* 0x008e620000000a00 */
[----:B----4-:R-:W-:Y:S01]  /*0890*/  @!P2 IMAD.WIDE.U32 R26, R9, 0x4, R12 ;  /* 0x00000004091aa825 */ /* 0x010fe200078e000c */
[----:B------:R3:W5:Y:S06]  /*08a0*/  @!P0 LDG.E R5, desc[UR4][R18.64] ;  /* 0x0000000412058981 */ /* 0x00076c000c1e1900 */
[----:B------:R-:W4:Y:S01]  /*08b0*/  @!P3 LDC.64 R12, c[0x0][0x228] ;  /* 0x00008a00ff0cbb82 */ /* 0x000f220000000a00 */
[----:B0-----:R-:W-:Y:S01]  /*08c0*/  @!P1 IMAD.WIDE.U32 R20, R21, 0x4, R6 ;  /* 0x0000000415149825 */ /* 0x001fe200078e0006 */
[----:B------:R-:W-:-:S03]  /*08d0*/  CS2R R6, SRZ ;  /* 0x0000000000067805 */ /* 0x000fc6000001ff00 */
[----:B---3--:R-:W-:Y:S01]  /*08e0*/  @!P3 IMAD.IADD R19, R0, 0x1, R23 ;  /* 0x000000010013b824 */ /* 0x008fe200078e0217 */
[----:B------:R-:W-:Y:S02]  /*08f0*/  @!P3 IADD3 R23, R23, 0x80, RZ ;  /* 0x000000801717b810 */ /* 0x000fe40007ffe0ff */
[----:B------:R1:W5:Y:S04]  /*0900*/  @!P1 LDG.E R6, desc[UR4][R16.64] ;  /* 0x0000000410069981 */ /* 0x000368000c1e1900 */
[----:B------:R0:W5:Y:S01]  /*0910*/  @!P1 LDG.E R7, desc[UR4][R20.64] ;  /* 0x0000000414079981 */ /* 0x000162000c1e1900 */
[----:B------:R-:W-:Y:S01]  /*0920*/  ISETP.GE.AND P1, PT, R23, R2, PT ;  /* 0x000000021700720c */ /* 0x000fe20003f26270 */
[----:B--2---:R-:W-:Y:S01]  /*0930*/  @!P2 IMAD.WIDE.U32 R28, R9, 0x4, R10 ;  /* 0x00000004091ca825 */ /* 0x004fe200078e000a */
[----:B------:R-:W-:Y:S01]  /*0940*/  HFMA2.MMA R9, -RZ, RZ, 0, 0 ;  /* 0x00000000ff097435 */ /* 0x000fe200000001ff */
[----:B------:R-:W-:-:S02]  /*0950*/  MOV R8, RZ ;  /* 0x000000ff00087202 */ /* 0x000fc40000000f00 */
[----:B-1----:R-:W-:-:S04]  /*0960*/  @!P3 IMAD.WIDE.U32 R16, R19, 0x4, R14 ;  /* 0x000000041310b825 */ /* 0x002fc800078e000e */
[----:B------:R-:W5:Y:S01]  /*0970*/  @!P2 LDG.E R8, desc[UR4][R26.64] ;  /* 0x000000041a08a981 */ /* 0x000f62000c1e1900 */
[----:B----4-:R-:W-:-:S03]  /*0980*/  @!P3 IMAD.WIDE.U32 R18, R19, 0x4, R12 ;  /* 0x000000041312b825 */ /* 0x010fc600078e000c */
[----:B------:R-:W1:Y:S01]  /*0990*/  @!P1 LDC.64 R24, c[0x0][0x220] ;  /* 0x00008800ff189b82 */ /* 0x000e620000000a00 */
[----:B------:R-:W-:Y:S01]  /*09a0*/  @!P1 IADD3 R13, R0, R23, RZ ;  /* 0x00000017000d9210 */ /* 0x000fe20007ffe0ff */
[----:B------:R-:W-:Y:S01]  /*09b0*/  @!P1 VIADD R23, R23, 0x80 ;  /* 0x0000008017179836 */ /* 0x000fe20000000000 */
[----:B------:R-:W5:Y:S05]  /*09c0*/  @!P2 LDG.E R9, desc[UR4][R28.64] ;  /* 0x000000041c09a981 */ /* 0x000f6a000c1e1900 */
[----:B------:R-:W2:Y:S01]  /*09d0*/  @!P1 LDC.64 R14, c[0x0][0x228] ;  /* 0x00008a00ff0e9b82 */ /* 0x000ea20000000a00 */
[----:B------:R-:W-:Y:S02]  /*09e0*/  ISETP.GE.AND P2, PT, R23, R2, PT ;  /* 0x000000021700720c */ /* 0x000fe40003f46270 */
[----:B------:R-:W-:-:S06]  /*09f0*/  CS2R R10, SRZ ;  /* 0x00000000000a7805 */ /* 0x000fcc000001ff00 */
[----:B------:R3:W5:Y:S01]  /*0a00*/  @!P3 LDG.E R10, desc[UR4][R16.64] ;  /* 0x00000004100ab981 */ /* 0x000762000c1e1900 */
[----:B------:R-:W-:Y:S01]  /*0a10*/  MOV R12, RZ ;  /* 0x000000ff000c7202 */ /* 0x000fe20000000f00 */
[----:B0-----:R-:W-:Y:S02]  /*0a20*/  IMAD.MOV.U32 R20, RZ, RZ, RZ ;  /* 0x000000ffff147224 */ /* 0x001fe400078e00ff */
[----:B------:R0:W5:Y:S01]  /*0a30*/  @!P3 LDG.E R11, desc[UR4][R18.64] ;  /* 0x00000004120bb981 */ /* 0x000162000c1e1900 */
[----:B---3--:R-:W3:Y:S01]  /*0a40*/  @!P2 LDC.64 R16, c[0x0][0x220] ;  /* 0x00008800ff10ab82 */ /* 0x008ee20000000a00 */
[----:B-1----:R-:W-:-:S04]  /*0a50*/  @!P1 IMAD.WIDE.U32 R24, R13, 0x4, R24 ;  /* 0x000000040d189825 */ /* 0x002fc800078e0018 */
[----:B--2---:R-:W-:Y:S01]  /*0a60*/  @!P1 IMAD.WIDE.U32 R14, R13, 0x4, R14 ;  /* 0x000000040d0e9825 */ /* 0x004fe200078e000e */
[----:B------:R-:W-:Y:S01]  /*0a70*/  HFMA2.MMA R13, -RZ, RZ, 0, 0 ;  /* 0x00000000ff0d7435 */ /* 0x000fe200000001ff */
[----:B------:R-:W-:Y:S01]  /*0a80*/  @!P2 IADD3 R21, R0, R23, RZ ;  /* 0x000000170015a210 */ /* 0x000fe20007ffe0ff */
[----:B------:R-:W5:Y:S01]  /*0a90*/  @!P1 LDG.E R12, desc[UR4][R24.64] ;  /* 0x00000004180c9981 */ /* 0x000f62000c1e1900 */
[----:B------:R-:W-:Y:S01]  /*0aa0*/  @!P2 IADD3 R23, R23, 0x80, RZ ;  /* 0x000000801717a810 */ /* 0x000fe20007ffe0ff */
[----:B0-----:R-:W0:Y:S06]  /*0ab0*/  @!P2 LDC.64 R18, c[0x0][0x228] ;  /* 0x00008a00ff12ab82 */ /* 0x001e2c0000000a00 */
[----:B------:R1:W5:Y:S01]  /*0ac0*/  @!P1 LDG.E R13, desc[UR4][R14.64] ;  /* 0x000000040e0d9981 */ /* 0x000362000c1e1900 */
[----:B------:R-:W-:Y:S01]  /*0ad0*/  ISETP.GE.AND P1, PT, R23, R2, PT ;  /* 0x000000021700720c */ /* 0x000fe20003f26270 */
[----:B---3--:R-:W-:-:S05]  /*0ae0*/  @!P2 IMAD.WIDE.U32 R16, R21, 0x4, R16 ;  /* 0x000000041510a825 */ /* 0x008fca00078e0010 */
[----:B------:R2:W5:Y:S07]  /*0af0*/  @!P2 LDG.E R20, desc[UR4][R16.64] ;  /* 0x000000041014a981 */ /* 0x00056e000c1e1900 */
[----:B-1----:R-:W1:Y:S08]  /*0b00*/  @!P1 LDC.64 R14, c[0x0][0x220] ;  /* 0x00008800ff0e9b82 */ /* 0x002e700000000a00 */
[----:B--2---:R-:W2:Y:S01]  /*0b10*/  @!P1 LDC.64 R16, c[0x0][0x228] ;  /* 0x00008a00ff109b82 */ /* 0x004ea20000000a00 */
[----:B------:R-:W-:Y:S01]  /*0b20*/  @!P1 IADD3 R25, R0, R23, RZ ;  /* 0x0000001700199210 */ /* 0x000fe20007ffe0ff */
[----:B------:R-:W-:Y:S01]  /*0b30*/  HFMA2.MMA R22, -RZ, RZ, 0, 0 ;  /* 0x00000000ff167435 */ /* 0x000fe200000001ff */
[----:B------:R-:W-:Y:S01]  /*0b40*/  IMAD.MOV.U32 R24, RZ, RZ, RZ ;  /* 0x000000ffff187224 */ /* 0x000fe200078e00ff */
[----:B------:R-:W-:Y:S01]  /*0b50*/  @!P1 IADD3 R23, R23, 0x80, RZ ;  /* 0x0000008017179810 */ /* 0x000fe20007ffe0ff */
[----:B0-----:R-:W-:-:S04]  /*0b60*/  @!P2 IMAD.WIDE.U32 R18, R21, 0x4, R18 ;  /* 0x000000041512a825 */ /* 0x001fc800078e0012 */
[----:B-1----:R-:W-:-:S05]  /*0b70*/  @!P1 IMAD.WIDE.U32 R14, R25, 0x4, R14 ;  /* 0x00000004190e9825 */ /* 0x002fca00078e000e */
[----:B------:R0:W5:Y:S01]  /*0b80*/  @!P1 LDG.E R22, desc[UR4][R14.64] ;  /* 0x000000040e169981 */ /* 0x000162000c1e1900 */
[----:B--2---:R-:W-:-:S05]  /*0b90*/  @!P1 IMAD.WIDE.U32 R16, R25, 0x4, R16 ;  /* 0x0000000419109825 */ /* 0x004fca00078e0010 */
[----:B------:R-:W5:Y:S01]  /*0ba0*/  @!P1 LDG.E R24, desc[UR4][R16.64] ;  /* 0x0000000410189981 */ /* 0x000f62000c1e1900 */
[----:B------:R-:W-:Y:S02]  /*0bb0*/  ISETP.GE.AND P1, PT, R23, R2, PT ;  /* 0x000000021700720c */ /* 0x000fe40003f26270 */
[----:B------:R-:W-:-:S06]  /*0bc0*/  MOV R21, RZ ;  /* 0x000000ff00157202 */ /* 0x000fcc0000000f00 */
[----:B------:R1:W5:Y:S05]  /*0bd0*/  @!P2 LDG.E R21, desc[UR4][R18.64] ;  /* 0x000000041215a981 */ /* 0x00036a000c1e1900 */
[----:B0-----:R-:W0:Y:S08]  /*0be0*/  @!P1 LDC.64 R14, c[0x0][0x228] ;  /* 0x00008a00ff0e9b82 */ /* 0x001e300000000a00 */
[----:B-1----:R-:W1:Y:S01]  /*0bf0*/  @!P1 LDC.64 R18, c[0x0][0x220] ;  /* 0x00008800ff129b82 */ /* 0x002e620000000a00 */
[----:B------:R-:W-:-:S02]  /*0c00*/  @!P1 IADD3 R25, R0, R23, RZ ;  /* 0x0000001700199210 */ /* 0x000fc40007ffe0ff */
[----:B------:R-:W-:-:S03]  /*0c10*/  MOV R23, RZ ;  /* 0x000000ff00177202 */ /* 0x000fc60000000f00 */
[----:B0-----:R-:W-:-:S04]  /*0c20*/  @!P1 IMAD.WIDE.U32 R14, R25, 0x4, R14 ;  /* 0x00000004190e9825 */ /* 0x001fc800078e000e */
[----:B-1----:R-:W-:Y:S01]  /*0c30*/  @!P1 IMAD.WIDE.U32 R18, R25, 0x4, R18 ;  /* 0x0000000419129825 */ /* 0x002fe200078e0012 */
[----:B------:R-:W-:-:S04]  /*0c40*/  HFMA2.MMA R25, -RZ, RZ, 0, 0 ;  /* 0x00000000ff197435 */ /* 0x000fc800000001ff */
[----:B------:R0:W5:Y:S06]  /*0c50*/  @!P1 LDG.E R23, desc[UR4][R18.64] ;  /* 0x0000000412179981 */ /* 0x00016c000c1e1900 */
[----:B------:R0:W5:Y:S01]  /*0c60*/  @!P1 LDG.E R25, desc[UR4][R14.64] ;  /* 0x000000040e199981 */ /* 0x000162000c1e1900 */
[----:B------:R-:W-:Y:S04]  /*0c70*/  BSSY B0, `(.L_x_2610) ;  /* 0x000000d000007945 */ /* 0x000fe80003800000 */
[----:B------:R-:W-:Y:S05]  /*0c80*/  @P0 BRA `(.L_x_2611) ;  /* 0x00000000002c0947 */ /* 0x000fea0003800000 */
[C---:B0----5:R-:W-:Y:S01]  /*0c90*/  FMUL.FTZ R14, |R4|.reuse, -1.4426950216293334961 ;  /* 0xbfb8aa3b040e7820 */ /* 0x061fe20000410200 */
        /* <DEDUP_REMOVED lines=10> */
.L_x_2611:
[----:B------:R-:W-:Y:S05]  /*0d40*/  BSYNC B0 ;  /* 0x0000000000007941 */ /* 0x000fea0003800000 */
.L_x_2610:
[----:B0-----:R-:W-:Y:S01]  /*0d50*/  IADD3 R15, R3, 0x80, RZ ;  /* 0x00000080030f7810 */ /* 0x001fe20007ffe0ff */
[----:B------:R-:W-:Y:S03]  /*0d60*/  BSSY B0, `(.L_x_2612) ;  /* 0x000000e000007945 */ /* 0x000fe60003800000 */
[----:B------:R-:W-:-:S13]  /*0d70*/  ISETP.GE.AND P1, PT, R15, R2, PT ;  /* 0x000000020f00720c */ /* 0x000fda0003f26270 */
        /* <DEDUP_REMOVED lines=12> */
.L_x_2613:
[----:B------:R-:W-:Y:S05]  /*0e40*/  BSYNC B0 ;  /* 0x0000000000007941 */ /* 0x000fea0003800000 */
.L_x_2612:
[----:B-----5:R-:W-:Y:S01]  /*0e50*/  IADD3 R5, R3, 0x100, RZ ;  /* 0x0000010003057810 */ /* 0x020fe20007ffe0ff */
[----:B------:R-:W-:Y:S03]  /*0e60*/  BSSY B0, `(.L_x_2614) ;  /* 0x000000e000007945 */ /* 0x000fe60003800000 */
[----:B------:R-:W-:-:S13]  /*0e70*/  ISETP.GE.AND P1, PT, R5, R2, PT ;  /* 0x000000020500720c */ /* 0x000fda0003f26270 */
[----:B------:R-:W-:Y:S05]  /*0e80*/  @P1 BRA `(.L_x_2615) ;  /* 0x00000000002c1947 */ /* 0x000fea0003800000 */
[C---:B------:R-:W-:Y:S01]  /*0e90*/  FMUL.FTZ R4, |R8|.reuse, -1.4426950216293334961 ;  /* 0xbfb8aa3b08047820 */ /* 0x040fe20000410200 */
        /* <DEDUP_REMOVED lines=10> */
.L_x_2615:
[----:B------:R-:W-:Y:S05]  /*0f40*/  BSYNC B0 ;  /* 0x0000000000007941 */ /* 0x000fea0003800000 */
.L_x_2614:
[C---:B------:R-:W-:Y:S01]  /*0f50*/  VIADD R5, R3.reuse, 0x180 ;  /* 0x0000018003057836 */ /* 0x040fe20000000000 */
[----:B------:R-:W-:Y:S01]  /*0f60*/  IADD3 R19, R3, 0x200, RZ ;  /* 0x0000020003137810 */ /* 0x000fe20007ffe0ff */
[----:B------:R-:W-:Y:S03]  /*0f70*/  BSSY B0, `(.L_x_2616) ;  /* 0x0000018000007945 */ /* 0x000fe60003800000 */
[-C--:B------:R-:W-:Y:S02]  /*0f80*/  ISETP.GE.AND P5, PT, R5, R2.reuse, PT ;  /* 0x000000020500720c */ /* 0x080fe40003fa6270 */
[----:B------:R-:W0:Y:S01]  /*0f90*/  @!P0 LDC.64 R4, c[0x0][0x218] ;  /* 0x00008600ff048b82 */ /* 0x000e220000000a00 */
[----:B------:R-:W-:Y:S02]  /*0fa0*/  ISETP.GE.AND P1, PT, R19, R2, PT ;  /* 0x000000021300720c */ /* 0x000fe40003f26270 */
[----:B------:R-:W-:-:S04]  /*0fb0*/  IADD3 R19, R3, 0x280, RZ ;  /* 0x0000028003137810 */ /* 0x000fc80007ffe0ff */
[----:B------:R-:W-:Y:S02]  /*0fc0*/  ISETP.GE.AND P2, PT, R19, R2, PT ;  /* 0x000000021300720c */ /* 0x000fe40003f46270 */
[----:B------:R-:W-:-:S04]  /*0fd0*/  IADD3 R19, R3, 0x300, RZ ;  /* 0x0000030003137810 */ /* 0x000fc80007ffe0ff */
[----:B------:R-:W-:Y:S02]  /*0fe0*/  ISETP.GE.AND P3, PT, R19, R2, PT ;  /* 0x000000021300720c */ /* 0x000fe40003f66270 */
[----:B------:R-:W-:-:S04]  /*0ff0*/  IADD3 R19, R3, 0x380, RZ ;  /* 0x0000038003137810 */ /* 0x000fc80007ffe0ff */
[----:B------:R-:W-:Y:S01]  /*1000*/  ISETP.GE.AND P4, PT, R19, R2, PT ;  /* 0x000000021300720c */ /* 0x000fe20003f86270 */
[----:B------:R-:W-:-:S04]  /*1010*/  @!P0 IMAD.IADD R19, R0, 0x1, R3 ;  /* 0x0000000100138824 */ /* 0x000fc800078e0203 */
[----:B0-----:R-:W-:Y:S01]  /*1020*/  @!P0 IMAD.WIDE.U32 R4, R19, 0x4, R4 ;  /* 0x0000000413048825 */ /* 0x001fe200078e0004 */
[----:B------:R-:W-:Y:S07]  /*1030*/  @P5 BRA `(.L_x_2617) ;  /* 0x00000000002c5947 */ /* 0x000fee0003800000 */
[C---:B------:R-:W-:Y:S01]  /*1040*/  FMUL.FTZ R6, |R10|.reuse, -1.4426950216293334961 ;  /* 0xbfb8aa3b0a067820 */ /* 0x040fe20000410200 */
[C---:B------:R-:W-:Y:S02]  /*1050*/  FSETP.GEU.FTZ.AND P5, PT, R10.reuse, RZ, PT ;  /* 0x000000ff0a00720b */ /* 0x040fe40003fbe000 */
[----:B------:R-:W-:-:S03]  /*1060*/  FSET.BF.LT.FTZ.AND R10, R10, RZ, PT ;  /* 0x000000ff0a0a720a */ /* 0x000fc60003811000 */
[----:B------:R-:W0:Y:S02]  /*1070*/  MUFU.EX2 R6, R6 ;  /* 0x0000000600067308 */ /* 0x000e240000000800 */
[----:B0-----:R-:W-:-:S06]  /*1080*/  FADD.FTZ R8, R6, 1 ;  /* 0x3f80000006087421 */ /* 0x001fcc0000010000 */
[----:B------:R-:W0:Y:S02]  /*1090*/  MUFU.RCP R19, R8 ;  /* 0x0000000800137308 */ /* 0x000e240000001000 */
[----:B0-----:R-:W-:Y:S01]  /*10a0*/  FMUL.FTZ R14, R6, R19 ;  /* 0x00000013060e7220 */ /* 0x001fe20000410000 */
[----:B------:R-:W-:-:S04]  /*10b0*/  MOV R19, 0x3f800000 ;  /* 0x3f80000000137802 */ /* 0x000fc80000000f00 */
[----:B------:R-:W-:-:S05]  /*10c0*/  FSEL R19, R19, -1, !P5 ;  /* 0xbf80000013137808 */ /* 0x000fca0006800000 */
[----:B------:R-:W-:-:S04]  /*10d0*/  FFMA.FTZ R10, -R19, R14, R10 ;  /* 0x0000000e130a7223 */ /* 0x000fc8000001010a */
[----:B------:R-:W-:-:S07]  /*10e0*/  FMUL.FTZ R11, R10, R11 ;  /* 0x0000000b0a0b7220 */ /* 0x000fce0000410000 */
.L_x_2617:
[----:B------:R-:W-:Y:S05]  /*10f0*/  BSYNC B0 ;  /* 0x0000000000007941 */ /* 0x000fea0003800000 */
.L_x_2616:
[----:B------:R-:W-:Y:S04]  /*1100*/  BSSY B0, `(.L_x_2618) ;  /* 0x000000d000007945 */ /* 0x000fe80003800000 */
        /* <DEDUP_REMOVED lines=12> */
.L_x_2619:
[----:B------:R-:W-:Y:S05]  /*11d0*/  BSYNC B0 ;  /* 0x0000000000007941 */ /* 0x000fea0003800000 */
.L_x_2618:
[----:B------:R-:W-:Y:S04]  /*11e0*/  BSSY B0, `(.L_x_2620) ;  /* 0x000000d000007945 */ /* 0x000fe80003800000 */
[----:B------:R-:W-:Y:S05]  /*11f0*/  @P2 BRA `(.L_x_2621) ;  /* 0x00000000002c2947 */ /* 0x000fea0003800000 */
[C---:B------:R-:W-:Y:S01]  /*1200*/  FMUL.FTZ R6, |R20|.reuse, -1.4426950216293334961 ;  /* 0xbfb8aa3b14067820 */ /* 0x040fe20000410200 */
        /* <DEDUP_REMOVED lines=10> */
.L_x_2621:
[----:B------:R-:W-:Y:S05]  /*12b0*/  BSYNC B0 ;  /* 0x0000000000007941 */ /* 0x000fea0003800000 */
.L_x_2620:
        /* <DEDUP_REMOVED lines=13> */
.L_x_2623:
[----:B------:R-:W-:Y:S05]  /*1390*/  BSYNC B0 ;  /* 0x0000000000007941 */ /* 0x000fea0003800000 */
.L_x_2622:
[----:B------:R-:W-:Y:S04]  /*13a0*/  BSSY B0, `(.L_x_2624) ;  /* 0x000000d000007945 */ /* 0x000fe80003800000 */
[----:B------:R-:W-:Y:S05]  /*13b0*/  @P4 BRA `(.L_x_2625) ;  /* 0x00000000002c4947 */ /* 0x000fea0003800000 */
[C---:B------:R-:W-:Y:S01]  /*13c0*/  FMUL.FTZ R8, |R23|.reuse, -1.4426950216293334961 ;  /* 0xbfb8aa3b17087820 */ /* 0x040fe20000410200 */
        /* <DEDUP_REMOVED lines=10> */
.L_x_2625:
[----:B------:R-:W-:Y:S05]  /*1470*/  BSYNC B0 ;  /* 0x0000000000007941 */ /* 0x000fea0003800000 */
.L_x_2624:
[----:B------:R-:W-:Y:S01]  /*1480*/  @!P0 MOV R3, R15 ;  /* 0x0000000f00038202 */ /* 0x000fe20000000f00 */
[----:B------:R0:W-:Y:S01]  /*1490*/  @!P0 STG.E desc[UR4][R4.64], R17 ;  /* 0x0000001104008986 */ /* 0x0001e2000c101904 */
        /* <DEDUP_REMOVED lines=9> */
[----:B------:R0:W-:Y:S07]  /*1530*/  STG.E desc[UR4][R4.64], R7 ;  /* 0x0000000704007986 */ /* 0x0001ee000c101904 */
[----:B------:R-:W-:Y:S05]  /*1540*/  @P0 BRA `(.L_x_2629) ;  /* 0x0000000000300947 */ /* 0x000fea0003800000 */
[----:B0-----:R-:W0:Y:S01]  /*1550*/  LDC.64 R4, c[0x0][0x218] ;  /* 0x00008600ff047b82 */ /* 0x001e220000000a00 */
[----:B------:R-:W-:Y:S01]  /*1560*/  IADD3 R7, R0, R3, RZ ;  /* 0x0000000300077210 */ /* 0x000fe20007ffe0ff */
[----:B------:R-:W-:-:S04]  /*1570*/  VIADD R3, R3, 0x80 ;  /* 0x0000008003037836 */ /* 0x000fc80000000000 */
[----:B0-----:R-:W-:-:S05]  /*1580*/  IMAD.WIDE.U32 R4, R7, 0x4, R4 ;  /* 0x0000000407047825 */ /* 0x001fca00078e0004 */
[----:B------:R0:W-:Y:S02]  /*1590*/  STG.E desc[UR4][R4.64], R9 ;  /* 0x0000000904007986 */ /* 0x0001e4000c101904 */
.L_x_2628:
[----:B------:R-:W-:-:S13]  /*15a0*/  ISETP.GE.AND P0, PT, R3, R2, PT ;  /* 0x000000020300720c */ /* 0x000fda0003f06270 */
[----:B------:R-:W-:Y:S05]  /*15b0*/  @P0 BRA `(.L_x_2630) ;  /* 0x0000000000300947 */ /* 0x000fea0003800000 */
[----:B0-----:R-:W0:Y:S01]  /*15c0*/  LDC.64 R4, c[0x0][0x218] ;  /* 0x00008600ff047b82 */ /* 0x001e220000000a00 */
[----:B------:R-:W-:Y:S02]  /*15d0*/  IADD3 R7, R0, R3, RZ ;  /* 0x0000000300077210 */ /* 0x000fe40007ffe0ff */
[----:B------:R-:W-:-:S03]  /*15e0*/  IADD3 R3, R3, 0x80, RZ ;  /* 0x0000008003037810 */ /* 0x000fc60007ffe0ff */
[----:B0-----:R-:W-:-:S05]  /*15f0*/  IMAD.WIDE.U32 R4, R7, 0x4, R4 ;  /* 0x0000000407047825 */ /* 0x001fca00078e0004 */
[----:B------:R1:W-:Y:S02]  /*1600*/  STG.E desc[UR4][R4.64], R11 ;  /* 0x0000000b04007986 */ /* 0x0003e4000c101904 */
.L_x_2629:
[----:B------:R-:W-:-:S13]  /*1610*/  ISETP.GE.AND P0, PT, R3, R2, PT ;  /* 0x000000020300720c */ /* 0x000fda0003f06270 */
[----:B------:R-:W-:Y:S05]  /*1620*/  @P0 BRA `(.L_x_2631) ;  /* 0x0000000000340947 */ /* 0x000fea0003800000 */
[----:B01----:R-:W0:Y:S01]  /*1630*/  LDC.64 R4, c[0x0][0x218] ;  /* 0x00008600ff047b82 */ /* 0x003e220000000a00 */
[----:B------:R-:W-:Y:S02]  /*1640*/  IADD3 R7, R0, R3, RZ ;  /* 0x0000000300077210 */ /* 0x000fe40007ffe0ff */
[----:B------:R-:W-:-:S03]  /*1650*/  IADD3 R3, R3, 0x80, RZ ;  /* 0x0000008003037810 */ /* 0x000fc60007ffe0ff */
[----:B0-----:R-:W-:-:S05]  /*1660*/  IMAD.WIDE.U32 R4, R7, 0x4, R4 ;  /* 0x0000000407047825 */ /* 0x001fca00078e0004 */
[----:B------:R1:W-:Y:S02]  /*1670*/  STG.E desc[UR4][R4.64], R13 ;  /* 0x0000000d04007986 */ /* 0x0003e4000c101904 */
.L_x_2630:
[----:B------:R-:W-:-:S13]  /*1680*/  ISETP.GE.AND P0, PT, R3, R2, PT ;  /* 0x000000020300720c */ /* 0x000fda0003f06270 */
[----:B------:R-:W-:Y:S05]  /*1690*/  @P0 BREAK B1 ;  /* 0x0000000000010942 */ /* 0x000fea0003800000 */
[----:B------:R-:W-:Y:S05]  /*16a0*/  @P0 BRA `(.L_x_2632) ;  /* 0x0000000000300947 */ /* 0x000fea0003800000 */
[----:B01----:R-:W0:Y:S01]  /*16b0*/  LDC.64 R4, c[0x0][0x218] ;  /* 0x00008600ff047b82 */ /* 0x003e220000000a00 */
[----:B------:R-:W-:Y:S01]  /*16c0*/  IMAD.IADD R7, R0, 0x1, R3 ;  /* 0x0000000100077824 */ /* 0x000fe200078e0203 */
[----:B------:R-:W-:-:S03]  /*16d0*/  IADD3 R3, R3, 0x80, RZ ;  /* 0x0000008003037810 */ /* 0x000fc60007ffe0ff */
[----:B0-----:R-:W-:-:S05]  /*16e0*/  IMAD.WIDE.U32 R4, R7, 0x4, R4 ;  /* 0x0000000407047825 */ /* 0x001fca00078e0004 */
[----:B------:R2:W-:Y:S02]  /*16f0*/  STG.E desc[UR4][R4.64], R21 ;  /* 0x0000001504007986 */ /* 0x0005e4000c101904 */
.L_x_2631:
[----:B------:R-:W-:Y:S05]  /*1700*/  BSYNC B1 ;  /* 0x0000000000017941 */ /* 0x000fea0003800000 */
.L_x_2627:
[----:B------:R-:W-:-:S13]  /*1710*/  ISETP.GE.AND P0, PT, R3, R2, PT ;  /* 0x000000020300720c */ /* 0x000fda0003f06270 */
[----:B012---:R-:W0:Y:S01]  /*1720*/  @!P0 LDC.64 R4, c[0x0][0x218] ;  /* 0x00008600ff048b82 */ /* 0x007e220000000a00 */
[----:B------:R-:W-:Y:S02]  /*1730*/  @!P0 IADD3 R7, R0, R3, RZ ;  /* 0x0000000300078210 */ /* 0x000fe40007ffe0ff */
[----:B------:R-:W-:-:S03]  /*1740*/  @!P0 IADD3 R3, R3, 0x80, RZ ;  /* 0x0000008003038810 */ /* 0x000fc60007ffe0ff */
[----:B0-----:R-:W-:-:S05]  /*1750*/  @!P0 IMAD.WIDE.U32 R4, R7, 0x4, R4 ;  /* 0x0000000407048825 */ /* 0x001fca00078e0004 */
[----:B------:R2:W-:Y:S02]  /*1760*/  @!P0 STG.E desc[UR4][R4.64], R24 ;  /* 0x0000001804008986 */ /* 0x0005e4000c101904 */
.L_x_2632:
[----:B------:R-:W-:Y:S05]  /*1770*/  BSYNC B0 ;  /* 0x0000000000007941 */ /* 0x000fea0003800000 */
.L_x_2626:
[----:B------:R-:W-:Y:S05]  /*1780*/  WARPSYNC.ALL ;  /* 0x0000000000007948 */ /* 0x000fea0003800000 */
[----:B------:R-:W-:-:S13]  /*1790*/  ISETP.GE.AND P0, PT, R3, R2, PT ;  /* 0x000000020300720c */ /* 0x000fda0003f06270 */
[----:B------:R-:W-:Y:S05]  /*17a0*/  @P0 EXIT ;  /* 0x000000000000094d */ /* 0x000fea0003800000 */
[----:B012---:R-:W0:Y:S01]  /*17b0*/  LDC.64 R4, c[0x0][0x218] ;  /* 0x00008600ff047b82 */ /* 0x007e220000000a00 */
[----:B------:R-:W-:-:S05]  /*17c0*/  IADD3 R3, R0, R3, RZ ;  /* 0x0000000300037210 */ /* 0x000fca0007ffe0ff */
[----:B0-----:R-:W-:-:S05]  /*17d0*/  IMAD.WIDE.U32 R2, R3, 0x4, R4 ;  /* 0x0000000403027825 */ /* 0x001fca00078e0004 */
[----:B------:R-:W-:Y:S01]  /*17e0*/  STG.E desc[UR4][R2.64], R25 ;  /* 0x0000001902007986 */ /* 0x000fe2000c101904 */
[----:B------:R-:W-:Y:S05]  /*17f0*/  EXIT ;  /* 0x000000000000794d */ /* 0x000fea0003800000 */
.L_x_2633:
        /* <DEDUP_REMOVED lines=16> */
.L_x_7359:


//--------------------- .text._ZN2at6native29vectorized_elementwise_kernelILi4EZZZNS0_62_GLOBAL__N__e6aa1b1b_29_ActivationLogSigmoidKernel_cu_9d16a0dc27log_sigmoid_backward_kernelERNS_14TensorIteratorEENKUlvE_clEvENKUlvE0_clEvEUlffE_St5arrayIPcLm3EEEEviT0_T1_ --------------------------
	.section	.text._ZN2at6native29vectorized_elementwise_kernelILi4EZZZNS0_62_GLOBAL__N__e6aa1b1b_29_ActivationLogSigmoidKernel_cu_9d16a0dc27log_sigmoid_backward_kernelERNS_14TensorIteratorEENKUlvE_clEvENKUlvE0_clEvEUlffE_St5arrayIPcLm3EEEEviT0_T1_,"ax",@progbits
	.align	128
        .global         _ZN2at6native29vectorized_elementwise_kernelILi4EZZZNS0_62_GLOBAL__N__e6aa1b1b_29_ActivationLogSigmoidKernel_cu_9d16a0dc27log_sigmoid_backward_kernelERNS_14TensorIteratorEENKUlvE_clEvENKUlvE0_clEvEUlffE_St5arrayIPcLm3EEEEviT0_T1_
        .type           _ZN2at6native29vectorized_elementwise_kernelILi4EZZZNS0_62_GLOBAL__N__e6aa1b1b_29_ActivationLogSigmoidKernel_cu_9d16a0dc27log_sigmoid_backward_kernelERNS_14TensorIteratorEENKUlvE_clEvENKUlvE0_clEvEUlffE_St5arrayIPcLm3EEEEviT0_T1_,@function
        .size           _ZN2at6native29vectorized_elementwise_kernelILi4EZZZNS0_62_GLOBAL__N__e6aa1b1b_29_ActivationLogSigmoidKernel_cu_9d16a0dc27log_sigmoid_backward_kernelERNS_14TensorIteratorEENKUlvE_clEvENKUlvE0_clEvEUlffE_St5arrayIPcLm3EEEEviT0_T1_,(.L_x_7360 - _ZN2at6native29vectorized_elementwise_kernelILi4EZZZNS0_62_GLOBAL__N__e6aa1b1b_29_ActivationLogSigmoidKernel_cu_9d16a0dc27log_sigmoid_backward_kernelERNS_14TensorIteratorEENKUlvE_clEvENKUlvE0_clEvEUlffE_St5arrayIPcLm3EEEEviT0_T1_)
        .other          _ZN2at6native29vectorized_elementwise_kernelILi4EZZZNS0_62_GLOBAL__N__e6aa1b1b_29_ActivationLogSigmoidKernel_cu_9d16a0dc27log_sigmoid_backward_kernelERNS_14TensorIteratorEENKUlvE_clEvENKUlvE0_clEvEUlffE_St5arrayIPcLm3EEEEviT0_T1_,@"STO_CUDA_ENTRY STV_DEFAULT"
_ZN2at6native29vectorized_elementwise_kernelILi4EZZZNS0_62_GLOBAL__N__e6aa1b1b_29_ActivationLogSigmoidKernel_cu_9d16a0dc27log_sigmoid_backward_kernelERNS_14TensorIteratorEENKUlvE_clEvENKUlvE0_clEvEUlffE_St5arrayIPcLm3EEEEviT0_T1_:
.text._ZN2at6native29vectorized_elementwise_kernelILi4EZZZNS0_62_GLOBAL__N__e6aa1b1b_29_ActivationLogSigmoidKernel_cu_9d16a0dc27log_sigmoid_backward_kernelERNS_14TensorIteratorEENKUlvE_clEvENKUlvE0_clEvEUlffE_St5arrayIPcLm3EEEEviT0_T1_:
        /* <DEDUP_REMOVED lines=13> */
[----:B------:R-:W3:Y:S04]  /*00d0*/  LDG.E.128 R16, desc[UR4][R20.64] ;  /* 0x0000000414107981 */ /* 0x000ee8000c1e1d00 */
[----:B------:R0:W4:Y:S01]  /*00e0*/  LDG.E.128 R4, desc[UR4][R20.64+0x800] ;  /* 0x0008000414047981 */ /* 0x000122000c1e1d00 */
[----:B--2---:R-:W-:-:S04]  /*00f0*/  IMAD.WIDE R8, R0, 0x4, R8 ;  /* 0x0000000400087825 */ /* 0x004fc800078e0208 */
[----:B------:R-:W-:-:S05]  /*0100*/  IMAD.WIDE.U32 R24, R2, 0x10, R8 ;  /* 0x0000001002187825 */ /* 0x000fca00078e0008 */
[----:B------:R-:W2:Y:S04]  /*0110*/  LDG.E.128 R12, desc[UR4][R24.64] ;  /* 0x00000004180c7981 */ /* 0x000ea8000c1e1d00 */
[----:B------:R1:W5:Y:S01]  /*0120*/  LDG.E.128 R8, desc[UR4][R24.64+0x800] ;  /* 0x0008000418087981 */ /* 0x000362000c1e1d00 */
[----:B------:R-:W-:Y:S01]  /*0130*/  HFMA2.MMA R3, -RZ, RZ, 1.875, 0 ;  /* 0x3f800000ff037435 */ /* 0x000fe200000001ff */
[----:B---3--:R-:W-:Y:S01]  /*0140*/  FMUL.FTZ R26, |R16|, -1.4426950216293334961 ;  /* 0xbfb8aa3b101a7820 */ /* 0x008fe20000410200 */
[----:B------:R-:W-:Y:S01]  /*0150*/  FMUL.FTZ R23, |R17|, -1.4426950216293334961 ;  /* 0xbfb8aa3b11177820 */ /* 0x000fe20000410200 */
[----:B0-----:R-:W-:Y:S01]  /*0160*/  FMUL.FTZ R20, |R19|, -1.4426950216293334961 ;  /* 0xbfb8aa3b13147820 */ /* 0x001fe20000410200 */
[----:B------:R-:W-:Y:S01]  /*0170*/  FMUL.FTZ R22, |R18|, -1.4426950216293334961 ;  /* 0xbfb8aa3b12167820 */ /* 0x000fe20000410200 */
[----:B------:R-:W-:-:S02]  /*0180*/  FSETP.GEU.FTZ.AND P0, PT, R16, RZ, PT ;  /* 0x000000ff1000720b */ /* 0x000fc40003f1e000 */
[----:B------:R-:W0:Y:S01]  /*0190*/  MUFU.EX2 R26, R26 ;  /* 0x0000001a001a7308 */ /* 0x000e220000000800 */
[----:B------:R-:W-:Y:S02]  /*01a0*/  FSET.BF.LT.FTZ.AND R21, R16, RZ, PT ;  /* 0x000000ff1015720a */ /* 0x000fe40003811000 */
[----:B-1----:R-:W-:Y:S02]  /*01b0*/  FSEL R24, R3, -1, !P0 ;  /* 0xbf80000003187808 */ /* 0x002fe40004000000 */
[C---:B------:R-:W-:Y:S02]  /*01c0*/  FSETP.GEU.FTZ.AND P0, PT, R17.reuse, RZ, PT ;  /* 0x000000ff1100720b */ /* 0x040fe40003f1e000 */
[----:B------:R-:W-:Y:S01]  /*01d0*/  FSET.BF.LT.FTZ.AND R17, R17, RZ, PT ;  /* 0x000000ff1111720a */ /* 0x000fe20003811000 */
[----:B------:R-:W1:Y:S01]  /*01e0*/  MUFU.EX2 R23, R23 ;  /* 0x0000001700177308 */ /* 0x000e620000000800 */
[----:B----4-:R-:W-:Y:S02]  /*01f0*/  FSETP.GEU.FTZ.AND P1, PT, R5, RZ, PT ;  /* 0x000000ff0500720b */ /* 0x010fe40003f3e000 */
[----:B------:R-:W-:-:S02]  /*0200*/  FSETP.GEU.FTZ.AND P3, PT, R7, RZ, PT ;  /* 0x000000ff0700720b */ /* 0x000fc40003f7e000 */
[----:B------:R-:W-:-:S03]  /*0210*/  FSETP.GEU.FTZ.AND P2, PT, R6, RZ, PT ;  /* 0x000000ff0600720b */ /* 0x000fc60003f5e000 */
[----:B------:R-:W3:Y:S01]  /*0220*/  MUFU.EX2 R20, R20 ;  /* 0x0000001400147308 */ /* 0x000ee20000000800 */
[----:B0-----:R-:W-:-:S07]  /*0230*/  FADD.FTZ R27, R26, 1 ;  /* 0x3f8000001a1b7421 */ /* 0x001fce0000010000 */
[----:B------:R-:W0:Y:S01]  /*0240*/  MUFU.RCP R27, R27 ;  /* 0x0000001b001b7308 */ /* 0x000e220000001000 */
[----:B-1----:R-:W-:-:S07]  /*0250*/  FADD.FTZ R16, R23, 1 ;  /* 0x3f80000017107421 */ /* 0x002fce0000010000 */
[----:B------:R-:W1:Y:S01]  /*0260*/  MUFU.EX2 R22, R22 ;  /* 0x0000001600167308 */ /* 0x000e620000000800 */
[----:B---3--:R-:W-:-:S07]  /*0270*/  FADD.FTZ R25, R20, 1 ;  /* 0x3f80000014197421 */ /* 0x008fce0000010000 */
[----:B------:R-:W3:Y:S01]  /*0280*/  MUFU.RCP R16, R16 ;  /* 0x0000001000107308 */ /* 0x000ee20000001000 */
[----:B0-----:R-:W-:-:S04]  /*0290*/  FMUL.FTZ R26, R26, R27 ;  /* 0x0000001b1a1a7220 */ /* 0x001fc80000410000 */
[----:B------:R-:W-:Y:S01]  /*02a0*/  FFMA.FTZ R21, -R24, R26, R21 ;  /* 0x0000001a18157223 */ /* 0x000fe20000010115 */
[----:B------:R-:W-:Y:S02]  /*02b0*/  FSEL R26, R3, -1, !P0 ;  /* 0xbf800000031a7808 */ /* 0x000fe40004000000 */
[----:B------:R-:W0:Y:S01]  /*02c0*/  MUFU.RCP R25, R25 ;  /* 0x0000001900197308 */ /* 0x000e220000001000 */
[----:B-1----:R-:W-:Y:S01]  /*02d0*/  FADD.FTZ R27, R22, 1 ;  /* 0x3f800000161b7421 */ /* 0x002fe20000010000 */
[----:B------:R-:W-:Y:S01]  /*02e0*/  FSETP.GEU.FTZ.AND P0, PT, R18, RZ, PT ;  /* 0x000000ff1200720b */ /* 0x000fe20003f1e000 */
[----:B--2---:R-:W-:-:S05]  /*02f0*/  FMUL.FTZ R12, R12, R21 ;  /* 0x000000150c0c7220 */ /* 0x004fca0000410000 */
[----:B------:R-:W1:Y:S01]  /*0300*/  MUFU.RCP R27, R27 ;  /* 0x0000001b001b7308 */ /* 0x000e620000001000 */
[----:B---3--:R-:W-:Y:S01]  /*0310*/  FMUL.FTZ R24, R23, R16 ;  /* 0x0000001017187220 */ /* 0x008fe20000410000 */
[----:B------:R-:W-:-:S03]  /*0320*/  FMUL.FTZ R23, |R4|, -1.4426950216293334961 ;  /* 0xbfb8aa3b04177820 */ /* 0x000fc60000410200 */
[----:B------:R-:W-:Y:S01]  /*0330*/  FFMA.FTZ R24, -R26, R24, R17 ;  /* 0x000000181a187223 */ /* 0x000fe20000010111 */
[----:B------:R-:W-:Y:S02]  /*0340*/  FSEL R26, R3, -1, !P0 ;  /* 0xbf800000031a7808 */ /* 0x000fe40004000000 */
[----:B------:R-:W-:Y:S01]  /*0350*/  FSETP.GEU.FTZ.AND P0, PT, R19, RZ, PT ;  /* 0x000000ff1300720b */ /* 0x000fe20003f1e000 */
[----:B0-----:R-:W-:Y:S01]  /*0360*/  FMUL.FTZ R16, R20, R25 ;  /* 0x0000001914107220 */ /* 0x001fe20000410000 */
[----:B------:R-:W-:Y:S01]  /*0370*/  FSET.BF.LT.FTZ.AND R25, R18, RZ, PT ;  /* 0x000000ff1219720a */ /* 0x000fe20003811000 */
[----:B------:R-:W-:Y:S01]  /*0380*/  FMUL.FTZ R18, |R5|, -1.4426950216293334961 ;  /* 0xbfb8aa3b05127820 */ /* 0x000fe20000410200 */
[----:B------:R-:W-:Y:S01]  /*0390*/  FSET.BF.LT.FTZ.AND R19, R19, RZ, PT ;  /* 0x000000ff1313720a */ /* 0x000fe20003811000 */
[----:B------:R-:W0:Y:S01]  /*03a0*/  MUFU.EX2 R20, R23 ;  /* 0x0000001700147308 */ /* 0x000e220000000800 */
[----:B------:R-:W-:Y:S01]  /*03b0*/  FMUL.FTZ R13, R13, R24 ;  /* 0x000000180d0d7220 */ /* 0x000fe20000410000 */
[----:B------:R-:W-:Y:S01]  /*03c0*/  FSET.BF.LT.FTZ.AND R5, R5, RZ, PT ;  /* 0x000000ff0505720a */ /* 0x000fe20003811000 */
[----:B-1----:R-:W-:Y:S01]  /*03d0*/  FMUL.FTZ R22, R22, R27 ;  /* 0x0000001b16167220 */ /* 0x002fe20000410000 */
[C---:B------:R-:W-:Y:S01]  /*03e0*/  FMUL.FTZ R27, |R7|.reuse, -1.4426950216293334961 ;  /* 0xbfb8aa3b071b7820 */ /* 0x040fe20000410200 */
[----:B------:R-:W-:-:S02]  /*03f0*/  FSET.BF.LT.FTZ.AND R7, R7, RZ, PT ;  /* 0x000000ff0707720a */ /* 0x000fc40003811000 */
[----:B------:R-:W-:Y:S01]  /*0400*/  FFMA.FTZ R25, -R26, R22, R25 ;  /* 0x000000161a197223 */ /* 0x000fe20000010119 */
[----:B------:R-:W-:Y:S01]  /*0410*/  FSEL R22, R3, -1, !P0 ;  /* 0xbf80000003167808 */ /* 0x000fe20004000000 */
[----:B------:R-:W1:Y:S01]  /*0420*/  MUFU.EX2 R18, R18 ;  /* 0x0000001200127308 */ /* 0x000e620000000800 */
[----:B------:R-:W-:Y:S01]  /*0430*/  FSETP.GEU.FTZ.AND P0, PT, R4, RZ, PT ;  /* 0x000000ff0400720b */ /* 0x000fe20003f1e000 */
[----:B------:R-:W-:Y:S01]  /*0440*/  FMUL.FTZ R14, R14, R25 ;  /* 0x000000190e0e7220 */ /* 0x000fe20000410000 */
[----:B------:R-:W-:Y:S01]  /*0450*/  FSET.BF.LT.FTZ.AND R4, R4, RZ, PT ;  /* 0x000000ff0404720a */ /* 0x000fe20003811000 */
[----:B------:R-:W-:Y:S01]  /*0460*/  FFMA.FTZ R26, -R22, R16, R19 ;  /* 0x00000010161a7223 */ /* 0x000fe20000010113 */
[----:B------:R-:W-:Y:S01]  /*0470*/  FMUL.FTZ R22, |R6|, -1.4426950216293334961 ;  /* 0xbfb8aa3b06167820 */ /* 0x000fe20000410200 */
[----:B------:R-:W2:Y:S01]  /*0480*/  LDC.64 R16, c[0x0][0x218] ;  /* 0x00008600ff107b82 */ /* 0x000ea20000000a00 */
[----:B0-----:R-:W-:Y:S01]  /*0490*/  FADD.FTZ R19, R20, 1 ;  /* 0x3f80000014137421 */ /* 0x001fe20000010000 */
[----:B------:R-:W0:Y:S01]  /*04a0*/  MUFU.EX2 R23, R27 ;  /* 0x0000001b00177308 */ /* 0x000e220000000800 */
[----:B------:R-:W-:Y:S01]  /*04b0*/  FSET.BF.LT.FTZ.AND R6, R6, RZ, PT ;  /* 0x000000ff0606720a */ /* 0x000fe20003811000 */
[----:B------:R-:W-:-:S06]  /*04c0*/  FMUL.FTZ R15, R15, R26 ;  /* 0x0000001a0f0f7220 */ /* 0x000fcc0000410000 */
[----:B------:R-:W3:Y:S01]  /*04d0*/  MUFU.EX2 R22, R22 ;  /* 0x0000001600167308 */ /* 0x000ee20000000800 */
[----:B-1----:R-:W-:-:S07]  /*04e0*/  FADD.FTZ R25, R18, 1 ;  /* 0x3f80000012197421 */ /* 0x002fce0000010000 */
[----:B------:R-:W1:Y:S01]  /*04f0*/  MUFU.RCP R19, R19 ;  /* 0x0000001300137308 */ /* 0x000e620000001000 */
[----:B0-----:R-:W-:Y:S01]  /*0500*/  FADD.FTZ R24, R23, 1 ;  /* 0x3f80000017187421 */ /* 0x001fe20000010000 */
[----:B--2---:R-:W-:-:S06]  /*0510*/  IMAD.WIDE.U32 R16, R0, 0x4, R16 ;  /* 0x0000000400107825 */ /* 0x004fcc00078e0010 */
[----:B------:R-:W0:Y:S01]  /*0520*/  MUFU.RCP R25, R25 ;  /* 0x0000001900197308 */ /* 0x000e220000001000 */
[----:B---3--:R-:W-:Y:S01]  /*0530*/  FADD.FTZ R0, R22, 1 ;  /* 0x3f80000016007421 */ /* 0x008fe20000010000 */
[----:B------:R-:W-:Y:S01]  /*0540*/  IMAD.WIDE R16, R2, 0x10, R16 ;  /* 0x0000001002107825 */ /* 0x000fe200078e0210 */
[----:B------:R-:W-:-:S05]  /*0550*/  FSEL R2, R3, -1, !P3 ;  /* 0xbf80000003027808 */ /* 0x000fca0005800000 */
[----:B------:R-:W2:Y:S01]  /*0560*/  MUFU.RCP R24, R24 ;  /* 0x0000001800187308 */ /* 0x000ea20000001000 */
[----:B-1----:R-:W-:Y:S01]  /*0570*/  FMUL.FTZ R20, R20, R19 ;  /* 0x0000001314147220 */ /* 0x002fe20000410000 */
[----:B------:R-:W-:Y:S01]  /*0580*/  FSEL R19, R3, -1, !P0 ;  /* 0xbf80000003137808 */ /* 0x000fe20004000000 */
[----:B------:R-:W-:Y:S04]  /*0590*/  STG.E.128 desc[UR4][R16.64], R12 ;  /* 0x0000000c10007986 */ /* 0x000fe8000c101d04 */
[----:B------:R-:W-:Y:S01]  /*05a0*/  FFMA.FTZ R19, -R19, R20, R4 ;  /* 0x0000001413137223 */ /* 0x000fe20000010104 */
[----:B------:R1:W3:Y:S01]  /*05b0*/  MUFU.RCP R21, R0 ;  /* 0x0000000000157308 */ /* 0x0002e20000001000 */
[----:B0-----:R-:W-:Y:S02]  /*05c0*/  FMUL.FTZ R25, R18, R25 ;  /* 0x0000001912197220 */ /* 0x001fe40000410000 */
[----:B-----5:R-:W-:Y:S01]  /*05d0*/  FMUL.FTZ R8, R8, R19 ;  /* 0x0000001308087220 */ /* 0x020fe20000410000 */
[----:B-1----:R-:W-:Y:S01]  /*05e0*/  FSEL R0, R3, -1, !P1 ;  /* 0xbf80000003007808 */ /* 0x002fe20004800000 */
[----:B--2---:R-:W-:Y:S01]  /*05f0*/  FMUL.FTZ R24, R23, R24 ;  /* 0x0000001817187220 */ /* 0x004fe20000410000 */
[----:B------:R-:W-:-:S03]  /*0600*/  FSEL R3, R3, -1, !P2 ;  /* 0xbf80000003037808 */ /* 0x000fc60005000000 */
[----:B------:R-:W-:Y:S01]  /*0610*/  FFMA.FTZ R0, -R0, R25, R5 ;  /* 0x0000001900007223 */ /* 0x000fe20000010105 */
[----:B------:R-:W-:Y:S01]  /*0620*/  FFMA.FTZ R2, -R2, R24, R7 ;  /* 0x0000001802027223 */ /* 0x000fe20000010107 */
[----:B---3--:R-:W-:Y:S02]  /*0630*/  FMUL.FTZ R21, R22, R21 ;  /* 0x0000001516157220 */ /* 0x008fe40000410000 */
[----:B------:R-:W-:Y:S01]  /*0640*/  FMUL.FTZ R9, R9, R0 ;  /* 0x0000000009097220 */ /* 0x000fe20000410000 */
[----:B------:R-:W-:Y:S01]  /*0650*/  FMUL.FTZ R11, R11, R2 ;  /* 0x000000020b0b7220 */ /* 0x000fe20000410000 */
[----:B------:R-:W-:-:S04]  /*0660*/  FFMA.FTZ R3, -R3, R21, R6 ;  /* 0x0000001503037223 */ /* 0x000fc80000010106 */
[----:B------:R-:W-:-:S05]  /*0670*/  FMUL.FTZ R10, R10, R3 ;  /* 0x000000030a0a7220 */ /* 0x000fca0000410000 */
[----:B------:R-:W-:Y:S01]  /*0680*/  STG.E.128 desc[UR4][R16.64+0x800], R8 ;  /* 0x0008000810007986 */ /* 0x000fe2000c101d04 */
[----:B------:R-:W-:Y:S05]  /*0690*/  EXIT ;  /* 0x000000000000794d */ /* 0x000fea0003800000 */
.L_x_2634:
        /* <DEDUP_REMOVED lines=100> */
.L_x_2636:
[----:B------:R-:W-:Y:S05]  /*0ce0*/  BSYNC B0 ;  /* 0x0000000000007941 */ /* 0x000fea0003800000 */
.L_x_2635:
        /* <DEDUP_REMOVED lines=15> */
.L_x_2638:
[----:B------:R-:W-:Y:S05]  /*0de0*/  BSYNC B0 ;  /* 0x0000000000007941 */ /* 0x000fea0003800000 */
.L_x_2637:
        /* <DEDUP_REMOVED lines=15> */
.L_x_2640:
[----:B------:R-:W-:Y:S05]  /*0ee0*/  BSYNC B0 ;  /* 0x0000000000007941 */ /* 0x000fea0003800000 */
.L_x_2639:
        /* <DEDUP_REMOVED lines=26> */
.L_x_2642:
[----:B------:R-:W-:Y:S05]  /*1090*/  BSYNC B0 ;  /* 0x0000000000007941 */ /* 0x000fea0003800000 */
.L_x_2641:
        /* <DEDUP_REMOVED lines=13> */
.L_x_2644:
[----:B------:R-:W-:Y:S05]  /*1170*/  BSYNC B0 ;  /* 0x0000000000007941 */ /* 0x000fea0003800000 */
.L_x_2643:
        /* <DEDUP_REMOVED lines=13> */
.L_x_2646:
[----:B------:R-:W-:Y:S05]  /*1250*/  BSYNC B0 ;  /* 0x0000000000007941 */ /* 0x000fea0003800000 */
.L_x_2645:
        /* <DEDUP_REMOVED lines=13> */
.L_x_2648:
[----:B------:R-:W-:Y:S05]  /*1330*/  BSYNC B0 ;  /* 0x0000000000007941 */ /* 0x000fea0003800000 */
.L_x_2647:
        /* <DEDUP_REMOVED lines=13> */
.L_x_2650:
[----:B------:R-:W-:Y:S05]  /*1410*/  BSYNC B0 ;  /* 0x0000000000007941 */ /* 0x000fea0003800000 */
.L_x_2649:
        /* <DEDUP_REMOVED lines=18> */
.L_x_2653:
[----:B------:R-:W-:-:S13]  /*1540*/  ISETP.GE.AND P0, PT, R3, R2, PT ;  /* 0x000000020300720c */ /* 0x000fda0003f06270 */
[----:B------:R-:W-:Y:S05]  /*1550*/  @P0 BRA `(.L_x_2655) ;  /* 0x0000000000300947 */ /* 0x000fea0003800000 */
[----:B0-----:R-:W0:Y:S01]  /*1560*/  LDC.64 R4, c[0x0][0x218] ;  /* 0x00008600ff047b82 */ /* 0x001e220000000a00 */
[----:B------:R-:W-:Y:S02]  /*1570*/  IADD3 R7, R0, R3, RZ ;  /* 0x0000000300077210 */ /* 0x000fe40007ffe0ff */
[----:B------:R-:W-:-:S03]  /*1580*/  IADD3 R3, R3, 0x80, RZ ;  /* 0x0000008003037810 */ /* 0x000fc60007ffe0ff */
[----:B0-----:R-:W-:-:S05]  /*1590*/  IMAD.WIDE.U32 R4, R7, 0x4, R4 ;  /* 0x0000000407047825 */ /* 0x001fca00078e0004 */
[----:B------:R1:W-:Y:S02]  /*15a0*/  STG.E desc[UR4][R4.64], R11 ;  /* 0x0000000b04007986 */ /* 0x0003e4000c101904 */
.L_x_2654:
[----:B------:R-:W-:-:S13]  /*15b0*/  ISETP.GE.AND P0, PT, R3, R2, PT ;  /* 0x000000020300720c */ /* 0x000fda0003f06270 */
[----:B------:R-:W-:Y:S05]  /*15c0*/  @P0 BRA `(.L_x_2656) ;  /* 0x0000000000340947 */ /* 0x000fea0003800000 */
[----:B01----:R-:W0:Y:S01]  /*15d0*/  LDC.64 R4, c[0x0][0x218] ;  /* 0x00008600ff047b82 */ /* 0x003e220000000a00 */
[----:B------:R-:W-:Y:S02]  /*15e0*/  IADD3 R7, R0, R3, RZ ;  /* 0x0000000300077210 */ /* 0x000fe40007ffe0ff */
[----:B------:R-:W-:-:S03]  /*15f0*/  IADD3 R3, R3, 0x80, RZ ;  /* 0x0000008003037810 */ /* 0x000fc60007ffe0ff */
[----:B0-----:R-:W-:-:S05]  /*1600*/  IMAD.WIDE.U32 R4, R7, 0x4, R4 ;  /* 0x0000000407047825 */ /* 0x001fca00078e0004 */
[----:B------:R1:W-:Y:S02]  /*1610*/  STG.E desc[UR4][R4.64], R13 ;  /* 0x0000000d04007986 */ /* 0x0003e4000c101904 */
.L_x_2655:
        /* <DEDUP_REMOVED lines=8> */
.L_x_2656:
[----:B------:R-:W-:Y:S05]  /*16a0*/  BSYNC B1 ;  /* 0x0000000000017941 */ /* 0x000fea0003800000 */
.L_x_2652:
[----:B------:R-:W-:-:S13]  /*16b0*/  ISETP.GE.AND P0, PT, R3, R2, PT ;  /* 0x000000020300720c */ /* 0x000fda0003f06270 */
[----:B012---:R-:W0:Y:S01]  /*16c0*/  @!P0 LDC.64 R4, c[0x0][0x218] ;  /* 0x00008600ff048b82 */ /* 0x007e220000000a00 */
[----:B------:R-:W-:Y:S02]  /*16d0*/  @!P0 IADD3 R7, R0, R3, RZ ;  /* 0x0000000300078210 */ /* 0x000fe40007ffe0ff */
[----:B------:R-:W-:-:S03]  /*16e0*/  @!P0 IADD3 R3, R3, 0x80, RZ ;  /* 0x0000008003038810 */ /* 0x000fc60007ffe0ff */
[----:B0-----:R-:W-:-:S05]  /*16f0*/  @!P0 IMAD.WIDE.U32 R4, R7, 0x4, R4 ;  /* 0x0000000407048825 */ /* 0x001fca00078e0004 */
[----:B------:R2:W-:Y:S02]  /*1700*/  @!P0 STG.E desc[UR4][R4.64], R24 ;  /* 0x0000001804008986 */ /* 0x0005e4000c101904 */
.L_x_2657:
[----:B------:R-:W-:Y:S05]  /*1710*/  BSYNC B0 ;  /* 0x0000000000007941 */ /* 0x000fea0003800000 */
.L_x_2651:
        /* <DEDUP_REMOVED lines=8> */
.L_x_2658:
        /* <DEDUP_REMOVED lines=14> */
.L_x_7360:


//--------------------- .text._ZN2at6native29vectorized_elementwise_kernelILi8EZZZNS0_62_GLOBAL__N__e6aa1b1b_29_ActivationLogSigmoidKernel_cu_9d16a0dc27log_sigmoid_backward_kernelERNS_14TensorIteratorEENKUlvE_clEvENKUlvE0_clEvEUlffE_St5arrayIPcLm3EEEEviT0_T1_ --------------------------
	.section	.text._ZN2at6native29vectorized_elementwise_kernelILi8EZZZNS0_62_GLOBAL__N__e6aa1b1b_29_ActivationLogSigmoidKernel_cu_9d16a0dc27log_sigmoid_backward_kernelERNS_14TensorIteratorEENKUlvE_clEvENKUlvE0_clEvEUlffE_St5arrayIPcLm3EEEEviT0_T1_,"ax",@progbits
	.align	128
        .global         _ZN2at6native29vectorized_elementwise_kernelILi8EZZZNS0_62_GLOBAL__N__e6aa1b1b_29_ActivationLogSigmoidKernel_cu_9d16a0dc27log_sigmoid_backward_kernelERNS_14TensorIteratorEENKUlvE_clEvENKUlvE0_clEvEUlffE_St5arrayIPcLm3EEEEviT0_T1_
        .type           _ZN2at6native29vectorized_elementwise_kernelILi8EZZZNS0_62_GLOBAL__N__e6aa1b1b_29_ActivationLogSigmoidKernel_cu_9d16a0dc27log_sigmoid_backward_kernelERNS_14TensorIteratorEENKUlvE_clEvENKUlvE0_clEvEUlffE_St5arrayIPcLm3EEEEviT0_T1_,@function
        .size           _ZN2at6native29vectorized_elementwise_kernelILi8EZZZNS0_62_GLOBAL__N__e6aa1b1b_29_ActivationLogSigmoidKernel_cu_9d16a0dc27log_sigmoid_backward_kernelERNS_14TensorIteratorEENKUlvE_clEvENKUlvE0_clEvEUlffE_St5arrayIPcLm3EEEEviT0_T1_,(.L_x_7361 - _ZN2at6native29vectorized_elementwise_kernelILi8EZZZNS0_62_GLOBAL__N__e6aa1b1b_29_ActivationLogSigmoidKernel_cu_9d16a0dc27log_sigmoid_backward_kernelERNS_14TensorIteratorEENKUlvE_clEvENKUlvE0_clEvEUlffE_St5arrayIPcLm3EEEEviT0_T1_)
        .other          _ZN2at6native29vectorized_elementwise_kernelILi8EZZZNS0_62_GLOBAL__N__e6aa1b1b_29_ActivationLogSigmoidKernel_cu_9d16a0dc27log_sigmoid_backward_kernelERNS_14TensorIteratorEENKUlvE_clEvENKUlvE0_clEvEUlffE_St5arrayIPcLm3EEEEviT0_T1_,@"STO_CUDA_ENTRY STV_DEFAULT"
_ZN2at6native29vectorized_elementwise_kernelILi8EZZZNS0_62_GLOBAL__N__e6aa1b1b_29_ActivationLogSigmoidKernel_cu_9d16a0dc27log_sigmoid_backward_kernelERNS_14TensorIteratorEENKUlvE_clEvENKUlvE0_clEvEUlffE_St5arrayIPcLm3EEEEviT0_T1_:
.text._ZN2at6native29vectorized_elementwise_kernelILi8EZZZNS0_62_GLOBAL__N__e6aa1b1b_29_ActivationLogSigmoidKernel_cu_9d16a0dc27log_sigmoid_backward_kernelERNS_14TensorIteratorEENKUlvE_clEvENKUlvE0_clEvEUlffE_St5arrayIPcLm3EEEEviT0_T1_:
        /* <DEDUP_REMOVED lines=106> */
.L_x_2659:
        /* <DEDUP_REMOVED lines=100> */
.L_x_2661:
[----:B------:R-:W-:Y:S05]  /*0ce0*/  BSYNC B0 ;  /* 0x0000000000007941 */ /* 0x000fea0003800000 */
.L_x_2660:
        /* <DEDUP_REMOVED lines=15> */
.L_x_2663:
[----:B------:R-:W-:Y:S05]  /*0de0*/  BSYNC B0 ;  /* 0x0000000000007941 */ /* 0x000fea0003800000 */
.L_x_2662:
        /* <DEDUP_REMOVED lines=15> */
.L_x_2665:
[----:B------:R-:W-:Y:S05]  /*0ee0*/  BSYNC B0 ;  /* 0x0000000000007941 */ /* 0x000fea0003800000 */
.L_x_2664:
        /* <DEDUP_REMOVED lines=26> */
.L_x_2667:
[----:B------:R-:W-:Y:S05]  /*1090*/  BSYNC B0 ;  /* 0x0000000000007941 */ /* 0x000fea0003800000 */
.L_x_2666:
        /* <DEDUP_REMOVED lines=13> */
.L_x_2669:
[----:B------:R-:W-:Y:S05]  /*1170*/  BSYNC B0 ;  /* 0x0000000000007941 */ /* 0x000fea0003800000 */
.L_x_2668:
        /* <DEDUP_REMOVED lines=13> */
.L_x_2671:
[----:B------:R-:W-:Y:S05]  /*1250*/  BSYNC B0 ;  /* 0x0000000000007941 */ /* 0x000fea0003800000 */
.L_x_2670:
        /* <DEDUP_REMOVED lines=13> */
.L_x_2673:
[----:B------:R-:W-:Y:S05]  /*1330*/  BSYNC B0 ;  /* 0x0000000000007941 */ /* 0x000fea0003800000 */
.L_x_2672:
        /* <DEDUP_REMOVED lines=13> */
.L_x_2675:
[----:B------:R-:W-:Y:S05]  /*1410*/  BSYNC B0 ;  /* 0x0000000000007941 */ /* 0x000fea0003800000 */
.L_x_2674:
        /* <DEDUP_REMOVED lines=18> */
.L_x_2678:
[----:B------:R-:W-:-:S13]  /*1540*/  ISETP.GE.AND P0, PT, R3, R2, PT ;  /* 0x000000020300720c */ /* 0x000fda0003f06270 */
[----:B------:R-:W-:Y:S05]  /*1550*/  @P0 BRA `(.L_x_2680) ;  /* 0x0000000000300947 */ /* 0x000fea0003800000 */
[----:B0-----:R-:W0:Y:S01]  /*1560*/  LDC.64 R4, c[0x0][0x218] ;  /* 0x00008600ff047b82 */ /* 0x001e220000000a00 */
[----:B------:R-:W-:Y:S02]  /*1570*/  IADD3 R7, R0, R3, RZ ;  /* 0x0000000300077210 */ /* 0x000fe40007ffe0ff */
[----:B------:R-:W-:-:S03]  /*1580*/  IADD3 R3, R3, 0x80, RZ ;  /* 0x0000008003037810 */ /* 0x000fc60007ffe0ff */
[----:B0-----:R-:W-:-:S05]  /*1590*/  IMAD.WIDE.U32 R4, R7, 0x4, R4 ;  /* 0x0000000407047825 */ /* 0x001fca00078e0004 */
[----:B------:R1:W-:Y:S02]  /*15a0*/  STG.E desc[UR4][R4.64], R11 ;  /* 0x0000000b04007986 */ /* 0x0003e4000c101904 */
.L_x_2679:
[----:B------:R-:W-:-:S13]  /*15b0*/  ISETP.GE.AND P0, PT, R3, R2, PT ;  /* 0x000000020300720c */ /* 0x000fda0003f06270 */
[----:B------:R-:W-:Y:S05]  /*15c0*/  @P0 BRA `(.L_x_2681) ;  /* 0x0000000000340947 */ /* 0x000fea0003800000 */
[----:B01----:R-:W0:Y:S01]  /*15d0*/  LDC.64 R4, c[0x0][0x218] ;  /* 0x00008600ff047b82 */ /* 0x003e220000000a00 */
[----:B------:R-:W-:Y:S02]  /*15e0*/  IADD3 R7, R0, R3, RZ ;  /* 0x0000000300077210 */ /* 0x000fe40007ffe0ff */
[----:B------:R-:W-:-:S03]  /*15f0*/  IADD3 R3, R3, 0x80, RZ ;  /* 0x0000008003037810 */ /* 0x000fc60007ffe0ff */
[----:B0-----:R-:W-:-:S05]  /*1600*/  IMAD.WIDE.U32 R4, R7, 0x4, R4 ;  /* 0x0000000407047825 */ /* 0x001fca00078e0004 */
[----:B------:R1:W-:Y:S02]  /*1610*/  STG.E desc[UR4][R4.64], R13 ;  /* 0x0000000d04007986 */ /* 0x0003e4000c101904 */
.L_x_2680:
        /* <DEDUP_REMOVED lines=8> */
.L_x_2681:
[----:B------:R-:W-:Y:S05]  /*16a0*/  BSYNC B1 ;  /* 0x0000000000017941 */ /* 0x000fea0003800000 */
.L_x_2677:
[----:B------:R-:W-:-:S13]  /*16b0*/  ISETP.GE.AND P0, PT, R3, R2, PT ;  /* 0x000000020300720c */ /* 0x000fda0003f06270 */
[----:B012---:R-:W0:Y:S01]  /*16c0*/  @!P0 LDC.64 R4, c[0x0][0x218] ;  /* 0x00008600ff048b82 */ /* 0x007e220000000a00 */
[----:B------:R-:W-:Y:S02]  /*16d0*/  @!P0 IADD3 R7, R0, R3, RZ ;  /* 0x0000000300078210 */ /* 0x000fe40007ffe0ff */
[----:B------:R-:W-:-:S03]  /*16e0*/  @!P0 IADD3 R3, R3, 0x80, RZ ;  /* 0x0000008003038810 */ /* 0x000fc60007ffe0ff */
[----:B0-----:R-:W-:-:S05]  /*16f0*/  @!P0 IMAD.WIDE.U32 R4, R7, 0x4, R4 ;  /* 0x0000000407048825 */ /* 0x001fca00078e0004 */
[----:B------:R2:W-:Y:S02]  /*1700*/  @!P0 STG.E desc[UR4][R4.64], R24 ;  /* 0x0000001804008986 */ /* 0x0005e4000c101904 */
.L_x_2682:
[----:B------:R-:W-:Y:S05]  /*1710*/  BSYNC B0 ;  /* 0x0000000000007941 */ /* 0x000fea0003800000 */
.L_x_2676:
        /* <DEDUP_REMOVED lines=8> */
.L_x_2683:
        /* <DEDUP_REMOVED lines=14> */
.L_x_7361:


//--------------------- .text._ZN2at6native18elementwise_kernelILi128ELi4EZNS0_15gpu_kernel_implIZZZNS0_62_GLOBAL__N__e6aa1b1b_29_ActivationLogSigmoidKernel_cu_9d16a0dc27log_sigmoid_backward_kernelERNS_14TensorIteratorEENKUlvE_clEvENKUlvE_clEvEUlddE_EEvRNS_18TensorIteratorBaseERKT_EUliE_EEviT1_ --------------------------
	.section	.text._ZN2at6native18elementwise_kernelILi128ELi4EZNS0_15gpu_kernel_implIZZZNS0_62_GLOBAL__N__e6aa1b1b_29_ActivationLogSigmoidKernel_cu_9d16a0dc27log_sigmoid_backward_kernelERNS_14TensorIteratorEENKUlvE_clEvENKUlvE_clEvEUlddE_EEvRNS_18TensorIteratorBaseERKT_EUliE_EEviT1_,"ax",@progbits
	.align	128
        .global         _ZN2at6native18elementwise_kernelILi128ELi4EZNS0_15gpu_kernel_implIZZZNS0_62_GLOBAL__N__e6aa1b1b_29_ActivationLogSigmoidKernel_cu_9d16a0dc27log_sigmoid_backward_kernelERNS_14TensorIteratorEENKUlvE_clEvENKUlvE_clEvEUlddE_EEvRNS_18TensorIteratorBaseERKT_EUliE_EEviT1_
        .type           _ZN2at6native18elementwise_kernelILi128ELi4EZNS0_15gpu_kernel_implIZZZNS0_62_GLOBAL__N__e6aa1b1b_29_ActivationLogSigmoidKernel_cu_9d16a0dc27log_sigmoid_backward_kernelERNS_14TensorIteratorEENKUlvE_clEvENKUlvE_clEvEUlddE_EEvRNS_18TensorIteratorBaseERKT_EUliE_EEviT1_,@function
        .size           _ZN2at6native18elementwise_kernelILi128ELi4EZNS0_15gpu_kernel_implIZZZNS0_62_GLOBAL__N__e6aa1b1b_29_ActivationLogSigmoidKernel_cu_9d16a0dc27log_sigmoid_backward_kernelERNS_14TensorIteratorEENKUlvE_clEvENKUlvE_clEvEUlddE_EEvRNS_18TensorIteratorBaseERKT_EUliE_EEviT1_,(.L_x_7327 - _ZN2at6native18elementwise_kernelILi128ELi4EZNS0_15gpu_kernel_implIZZZNS0_62_GLOBAL__N__e6aa1b1b_29_ActivationLogSigmoidKernel_cu_9d16a0dc27log_sigmoid_backward_kernelERNS_14TensorIteratorEENKUlvE_clEvENKUlvE_clEvEUlddE_EEvRNS_18TensorIteratorBaseERKT_EUliE_EEviT1_)
        .other          _ZN2at6native18elementwise_kernelILi128ELi4EZNS0_15gpu_kernel_implIZZZNS0_62_GLOBAL__N__e6aa1b1b_29_ActivationLogSigmoidKernel_cu_9d16a0dc27log_sigmoid_backward_kernelERNS_14TensorIteratorEENKUlvE_clEvENKUlvE_clEvEUlddE_EEvRNS_18TensorIteratorBaseERKT_EUliE_EEviT1_,@"STO_CUDA_ENTRY STV_DEFAULT"
_ZN2at6native18elementwise_kernelILi128ELi4EZNS0_15gpu_kernel_implIZZZNS0_62_GLOBAL__N__e6aa1b1b_29_ActivationLogSigmoidKernel_cu_9d16a0dc27log_sigmoid_backward_kernelERNS_14TensorIteratorEENKUlvE_clEvENKUlvE_clEvEUlddE_EEvRNS_18TensorIteratorBaseERKT_EUliE_EEviT1_:
.text._ZN2at6native18elementwise_kernelILi128ELi4EZNS0_15gpu_kernel_implIZZZNS0_62_GLOBAL__N__e6aa1b1b_29_ActivationLogSigmoidKernel_cu_9d16a0dc27log_sigmoid_backward_kernelERNS_14TensorIteratorEENKUlvE_clEvENKUlvE_clEvEUlddE_EEvRNS_18TensorIteratorBaseERKT_EUliE_EEviT1_:
        /* <DEDUP_REMOVED lines=353> */
[----:B------:R-:W-:-:S03]  /*1610*/  ULDC UR6, c[0x0][0x470] ;  /* 0x00011c0000067ab9 */ /* 0x000fc60000000800 */
        /* <DEDUP_REMOVED lines=9> */
.L_x_2686:
        /* <DEDUP_REMOVED lines=19> */
[----:B--2---:R0:W1:Y:S01]  /*17e0*/  I2F.F64.S16 R18, R4 ;  /* 0x0000000400127312 */ /* 0x0040620000101c00 */
[----:B------:R-:W-:Y:S05]  /*17f0*/  BRA `(.L_x_2692) ;  /* 0x0000000c007c7947 */ /* 0x000fea0003800000 */
.L_x_2690:
[----:B------:R-:W2:Y:S02]  /*1800*/  LDG.E.U8 R4, desc[UR36][R4.64] ;  /* 0x0000002404047981 */ /* 0x000ea4000c1e1100 */
[----:B--2---:R0:W1:Y:S01]  /*1810*/  I2F.F64.U16 R18, R4 ;  /* 0x0000000400127312 */ /* 0x0040620000101800 */
[----:B------:R-:W-:Y:S05]  /*1820*/  BRA `(.L_x_2692) ;  /* 0x0000000c00707947 */ /* 0x000fea0003800000 */
.L_x_2689:
[----:B------:R-:W-:-:S13]  /*1830*/  ISETP.NE.AND P0, PT, R3, 0x2, PT ;  /* 0x000000020300780c */ /* 0x000fda0003f05270 */
[----:B------:R-:W-:Y:S05]  /*1840*/  @!P0 BRA `(.L_x_2693) ;  /* 0x0000000000288947 */ /* 0x000fea0003800000 */
[----:B------:R-:W-:-:S13]  /*1850*/  ISETP.NE.AND P0, PT, R3, 0x3, PT ;  /* 0x000000030300780c */ /* 0x000fda0003f05270 */
[----:B------:R-:W-:Y:S05]  /*1860*/  @!P0 BRA `(.L_x_2694) ;  /* 0x0000000000148947 */ /* 0x000fea0003800000 */
[----:B------:R-:W-:-:S13]  /*1870*/  ISETP.NE.AND P0, PT, R3, 0x4, PT ;  /* 0x000000040300780c */ /* 0x000fda0003f05270 */
[----:B------:R-:W-:Y:S05]  /*1880*/  @P0 BRA `(.L_x_2691) ;  /* 0x0000000800fc0947 */ /* 0x000fea0003800000 */
[----:B------:R-:W2:Y:S02]  /*1890*/  LDG.E.64 R18, desc[UR36][R4.64] ;  /* 0x0000002404127981 */ /* 0x000ea4000c1e1b00 */
[----:B--2---:R-:W0:Y:S01]  /*18a0*/  I2F.F64.S64 R18, R18 ;  /* 0x0000001200127312 */ /* 0x004e220000301c00 */
[----:B------:R-:W-:Y:S05]  /*18b0*/  BRA `(.L_x_2692) ;  /* 0x0000000c004c7947 */ /* 0x000fea0003800000 */
.L_x_2694:
[----:B------:R-:W2:Y:S02]  /*18c0*/  LDG.E R4, desc[UR36][R4.64] ;  /* 0x0000002404047981 */ /* 0x000ea4000c1e1900 */
[----:B--2---:R0:W1:Y:S01]  /*18d0*/  I2F.F64 R18, R4 ;  /* 0x0000000400127312 */ /* 0x0040620000201c00 */
[----:B------:R-:W-:Y:S05]  /*18e0*/  BRA `(.L_x_2692) ;  /* 0x0000000c00407947 */ /* 0x000fea0003800000 */
.L_x_2693:
[----:B------:R-:W2:Y:S02]  /*18f0*/  LDG.E.U16 R4, desc[UR36][R4.64] ;  /* 0x0000002404047981 */ /* 0x000ea4000c1e1500 */
[----:B--2---:R0:W1:Y:S01]  /*1900*/  I2F.F64.S16 R18, R4 ;  /* 0x0000000400127312 */ /* 0x0040620000101c00 */
[----:B------:R-:W-:Y:S05]  /*1910*/  BRA `(.L_x_2692) ;  /* 0x0000000c00347947 */ /* 0x000fea0003800000 */
.L_x_2688:
[----:B------:R-:W-:-:S13]  /*1920*/  ISETP.GT.AND P0, PT, R3, 0x6, PT ;  /* 0x000000060300780c */ /* 0x000fda0003f04270 */
[----:B------:R-:W-:Y:S05]  /*1930*/  @P0 BRA `(.L_x_2695) ;  /* 0x0000000000340947 */ /* 0x000fea0003800000 */
[----:B------:R-:W-:-:S13]  /*1940*/  ISETP.NE.AND P0, PT, R3, 0x5, PT ;  /* 0x000000050300780c */ /* 0x000fda0003f05270 */
[----:B------:R-:W-:Y:S05]  /*1950*/  @!P0 BRA `(.L_x_2696) ;  /* 0x0000000000188947 */ /* 0x000fea0003800000 */
[----:B------:R-:W-:-:S13]  /*1960*/  ISETP.NE.AND P0, PT, R3, 0x6, PT ;  /* 0x000000060300780c */ /* 0x000fda0003f05270 */
[----:B------:R-:W-:Y:S05]  /*1970*/  @P0 BRA `(.L_x_2691) ;  /* 0x0000000800c00947 */ /* 0x000fea0003800000 */
[----:B------:R-:W2:Y:S02]  /*1980*/  LDG.E R18, desc[UR36][R4.64] ;  /* 0x0000002404127981 */ /* 0x000ea4000c1e1900 */
[----:B--2---:R-:W-:-:S06]  /*1990*/  FMUL.FTZ R18, R18, 1 ;  /* 0x3f80000012127820 */ /* 0x004fcc0000410000 */
[----:B------:R-:W0:Y:S01]  /*19a0*/  F2F.F64.F32 R18, R18 ;  /* 0x0000001200127310 */ /* 0x000e220000201800 */
[----:B------:R-:W-:Y:S05]  /*19b0*/  BRA `(.L_x_2692) ;  /* 0x0000000c000c7947 */ /* 0x000fea0003800000 */
.L_x_2696:
[----:B------:R-:W2:Y:S02]  /*19c0*/  LDG.E.U16 R0, desc[UR36][R4.64] ;  /* 0x0000002404007981 */ /* 0x000ea4000c1e1500 */
[----:B--2---:R-:W-:-:S05]  /*19d0*/  HADD2.F32 R0, -RZ, R0.H0_H0 ;  /* 0x20000000ff007230 */ /* 0x004fca0000004100 */
[----:B------:R-:W-:-:S04]  /*19e0*/  FMUL.FTZ R0, R0, 1 ;  /* 0x3f80000000007820 */ /* 0x000fc80000410000 */
[----:B------:R0:W1:Y:S01]  /*19f0*/  F2F.F64.F32 R18, R0 ;  /* 0x0000000000127310 */ /* 0x0000620000201800 */
[----:B------:R-:W-:Y:S05]  /*1a00*/  BRA `(.L_x_2692) ;  /* 0x0000000800f87947 */ /* 0x000fea0003800000 */
.L_x_2695:
[----:B------:R-:W-:-:S13]  /*1a10*/  ISETP.NE.AND P0, PT, R3, 0x7, PT ;  /* 0x000000070300780c */ /* 0x000fda0003f05270 */
[----:B------:R-:W-:Y:S05]  /*1a20*/  @!P0 BRA `(.L_x_2697) ;  /* 0x0000000000348947 */ /* 0x000fea0003800000 */
        /* <DEDUP_REMOVED lines=8> */
.L_x_2698:
[----:B------:R-:W2:Y:S02]  /*1ab0*/  LDG.E.U16 R4, desc[UR36][R4.64] ;  /* 0x0000002404047981 */ /* 0x000ea4000c1e1500 */
[----:B--2---:R-:W-:-:S05]  /*1ac0*/  HADD2.F32 R0, -RZ, R4.H0_H0 ;  /* 0x20000004ff007230 */ /* 0x004fca0000004100 */
[----:B------:R-:W-:-:S04]  /*1ad0*/  FMUL.FTZ R0, R0, 1 ;  /* 0x3f80000000007820 */ /* 0x000fc80000410000 */
[----:B------:R0:W1:Y:S01]  /*1ae0*/  F2F.F64.F32 R18, R0 ;  /* 0x0000000000127310 */ /* 0x0000620000201800 */
[----:B------:R-:W-:Y:S05]  /*1af0*/  BRA `(.L_x_2692) ;  /* 0x0000000800bc7947 */ /* 0x000fea0003800000 */
.L_x_2697:
[----:B------:R0:W5:Y:S01]  /*1b00*/  LDG.E.64 R18, desc[UR36][R4.64] ;  /* 0x0000002404127981 */ /* 0x000162000c1e1b00 */
[----:B------:R-:W-:Y:S05]  /*1b10*/  BRA `(.L_x_2692) ;  /* 0x0000000800b47947 */ /* 0x000fea0003800000 */
.L_x_2687:
        /* <DEDUP_REMOVED lines=8> */
[----:B------:R-:W2:Y:S01]  /*1ba0*/  LDG.E.U8 R4, desc[UR36][R4.64] ;  /* 0x0000002404047981 */ /* 0x000ea2000c1e1100 */
[----:B------:R-:W-:Y:S01]  /*1bb0*/  IMAD.MOV.U32 R18, RZ, RZ, RZ ;  /* 0x000000ffff127224 */ /* 0x000fe200078e00ff */
[----:B--2---:R-:W-:-:S04]  /*1bc0*/  ISETP.NE.AND P0, PT, R4, RZ, PT ;  /* 0x000000ff0400720c */ /* 0x004fc80003f05270 */
[----:B------:R-:W-:Y:S01]  /*1bd0*/  FSEL R19, RZ, 1.875, !P0 ;  /* 0x3ff00000ff137808 */ /* 0x000fe20004000000 */
[----:B------:R-:W-:Y:S08]  /*1be0*/  BRA `(.L_x_2692) ;  /* 0x0000000800807947 */ /* 0x000ff00003800000 */
.L_x_2701:
[----:B------:R0:W5:Y:S01]  /*1bf0*/  LDG.E.64 R18, desc[UR36][R4.64] ;  /* 0x0000002404127981 */ /* 0x000162000c1e1b00 */
[----:B------:R-:W-:Y:S05]  /*1c00*/  BRA `(.L_x_2692) ;  /* 0x0000000800787947 */ /* 0x000fea0003800000 */
.L_x_2700:
        /* <DEDUP_REMOVED lines=24> */
[----:B------:R-:W-:-:S05]  /*1d90*/  LOP3.LUT R7, R7, 0x80000000, R0, 0xf8, !PT ;  /* 0x8000000007077812 */ /* 0x000fca00078ef800 */
[----:B------:R-:W-:-:S04]  /*1da0*/  FMUL.FTZ R7, R7, 1 ;  /* 0x3f80000007077820 */ /* 0x000fc80000410000 */
[----:B------:R0:W1:Y:S01]  /*1db0*/  F2F.F64.F32 R18, R7 ;  /* 0x0000000700127310 */ /* 0x0000620000201800 */
[----:B------:R-:W-:Y:S05]  /*1dc0*/  BRA `(.L_x_2692) ;  /* 0x0000000800087947 */ /* 0x000fea0003800000 */
.L_x_2703:
        /* <DEDUP_REMOVED lines=11> */
[----:B------:R-:W-:-:S05]  /*1e80*/  LOP3.LUT R0, R3, 0x80000000, R0, 0xf8, !PT ;  /* 0x8000000003007812 */ /* 0x000fca00078ef800 */
[----:B------:R-:W-:-:S04]  /*1e90*/  FMUL.FTZ R0, R0, 1 ;  /* 0x3f80000000007820 */ /* 0x000fc80000410000 */
[----:B------:R0:W1:Y:S01]  /*1ea0*/  F2F.F64.F32 R18, R0 ;  /* 0x0000000000127310 */ /* 0x0000620000201800 */
[----:B------:R-:W-:Y:S05]  /*1eb0*/  BRA `(.L_x_2692) ;  /* 0x0000000400cc7947 */ /* 0x000fea0003800000 */
.L_x_2702:
[----:B------:R-:W2:Y:S02]  /*1ec0*/  LDG.E.U16 R0, desc[UR36][R4.64] ;  /* 0x0000002404007981 */ /* 0x000ea4000c1e1500 */
[----:B--2---:R-:W-:-:S04]  /*1ed0*/  IMAD.U32 R0, R0, 0x10000, RZ ;  /* 0x0001000000007824 */ /* 0x004fc800078e00ff */
[----:B------:R-:W-:-:S04]  /*1ee0*/  FMUL.FTZ R0, R0, 1 ;  /* 0x3f80000000007820 */ /* 0x000fc80000410000 */
[----:B------:R0:W1:Y:S01]  /*1ef0*/  F2F.F64.F32 R18, R0 ;  /* 0x0000000000127310 */ /* 0x0000620000201800 */
[----:B------:R-:W-:Y:S05]  /*1f00*/  BRA `(.L_x_2692) ;  /* 0x0000000400b87947 */ /* 0x000fea0003800000 */
.L_x_2699:
        /* <DEDUP_REMOVED lines=9> */
[----:B--2---:R0:W1:Y:S01]  /*1fa0*/  I2F.F64.U16 R18, R4 ;  /* 0x0000000400127312 */ /* 0x0040620000101800 */
[----:B------:R-:W-:Y:S05]  /*1fb0*/  BRA `(.L_x_2692) ;  /* 0x00000004008c7947 */ /* 0x000fea0003800000 */
.L_x_2706:
        /* <DEDUP_REMOVED lines=21> */
.L_x_2710:
[----:B------:R-:W-:Y:S05]  /*2110*/  BSYNC B1 ;  /* 0x0000000000017941 */ /* 0x000fea0003800000 */
.L_x_2709:
[----:B------:R-:W-:Y:S01]  /*2120*/  LEA R5, R0, 0x3b800000, 0x17 ;  /* 0x3b80000000057811 */ /* 0x000fe200078eb8ff */
[----:B------:R-:W-:-:S05]  /*2130*/  IMAD.SHL.U32 R0, R3, 0x100000, RZ ;  /* 0x0010000003007824 */ /* 0x000fca00078e00ff */
[----:B------:R-:W-:-:S07]  /*2140*/  LOP3.LUT R0, R5, R0, R6, 0xfe, !PT ;  /* 0x0000000005007212 */ /* 0x000fce00078efe06 */
.L_x_2708:
[----:B------:R-:W-:Y:S05]  /*2150*/  BSYNC B0 ;  /* 0x0000000000007941 */ /* 0x000fea0003800000 */
.L_x_2707:
[----:B------:R-:W-:-:S04]  /*2160*/  FMUL.FTZ R0, R0, 1 ;  /* 0x3f80000000007820 */ /* 0x000fc80000410000 */
[----:B------:R2:W3:Y:S01]  /*2170*/  F2F.F64.F32 R18, R0 ;  /* 0x0000000000127310 */ /* 0x0004e20000201800 */
[----:B------:R-:W-:Y:S05]  /*2180*/  BRA `(.L_x_2692) ;  /* 0x0000000400187947 */ /* 0x000fea0003800000 */
.L_x_2705:
        /* <DEDUP_REMOVED lines=21> */
.L_x_2714:
[----:B------:R-:W-:Y:S05]  /*22e0*/  BSYNC B1 ;  /* 0x0000000000017941 */ /* 0x000fea0003800000 */
.L_x_2713:
[----:B------:R-:W-:Y:S01]  /*22f0*/  LEA R5, R0, 0x37800000, 0x17 ;  /* 0x3780000000057811 */ /* 0x000fe200078eb8ff */
[----:B------:R-:W-:-:S05]  /*2300*/  IMAD.SHL.U32 R0, R3, 0x200000, RZ ;  /* 0x0020000003007824 */ /* 0x000fca00078e00ff */
[----:B------:R-:W-:-:S07]  /*2310*/  LOP3.LUT R0, R5, R0, R6, 0xfe, !PT ;  /* 0x0000000005007212 */ /* 0x000fce00078efe06 */
.L_x_2712:
[----:B------:R-:W-:Y:S05]  /*2320*/  BSYNC B0 ;  /* 0x0000000000007941 */ /* 0x000fea0003800000 */
.L_x_2711:
[----:B------:R-:W-:-:S04]  /*2330*/  FMUL.FTZ R0, R0, 1 ;  /* 0x3f80000000007820 */ /* 0x000fc80000410000 */
[----:B------:R4:W0:Y:S01]  /*2340*/  F2F.F64.F32 R18, R0 ;  /* 0x0000000000127310 */ /* 0x0008220000201800 */
[----:B------:R-:W-:Y:S05]  /*2350*/  BRA `(.L_x_2692) ;  /* 0x0000000000a47947 */ /* 0x000fea0003800000 */
.L_x_2704:
        /* <DEDUP_REMOVED lines=12> */
[----:B------:R-:W-:Y:S01]  /*2420*/  @!P0 MOV R0, 0x7f800001 ;  /* 0x7f80000100008802 */ /* 0x000fe20000000f00 */
[----:B------:R-:W-:-:S07]  /*2430*/  @P0 IMAD.SHL.U32 R0, R4, 0x800000, RZ ;  /* 0x0080000004000824 */ /* 0x000fce00078e00ff */
.L_x_2718:
[----:B------:R-:W-:Y:S05]  /*2440*/  BSYNC B0 ;  /* 0x0000000000007941 */ /* 0x000fea0003800000 */
.L_x_2717:
[----:B------:R-:W-:-:S04]  /*2450*/  FMUL.FTZ R0, R0, 1 ;  /* 0x3f80000000007820 */ /* 0x000fc80000410000 */
[----:B------:R0:W1:Y:S01]  /*2460*/  F2F.F64.F32 R18, R0 ;  /* 0x0000000000127310 */ /* 0x0000620000201800 */
[----:B------:R-:W-:Y:S05]  /*2470*/  BRA `(.L_x_2692) ;  /* 0x00000000005c7947 */ /* 0x000fea0003800000 */
.L_x_2691:
        /* <DEDUP_REMOVED lines=16> */
.L_x_2719:
[----:B------:R-:W-:Y:S01]  /*2580*/  CS2R R18, SRZ ;  /* 0x0000000000127805 */ /* 0x000fe2000001ff00 */
[----:B------:R-:W-:Y:S06]  /*2590*/  BRA `(.L_x_2692) ;  /* 0x0000000000147947 */ /* 0x000fec0003800000 */
.L_x_2716:
[----:B------:R-:W2:Y:S02]  /*25a0*/  LDG.E.64 R18, desc[UR36][R4.64] ;  /* 0x0000002404127981 */ /* 0x000ea4000c1e1b00 */
[----:B--2---:R-:W0:Y:S01]  /*25b0*/  I2F.F64.U64 R18, R18 ;  /* 0x0000001200127312 */ /* 0x004e220000301800 */
[----:B------:R-:W-:Y:S05]  /*25c0*/  BRA `(.L_x_2692) ;  /* 0x0000000000087947 */ /* 0x000fea0003800000 */
.L_x_2715:
[----:B------:R-:W2:Y:S02]  /*25d0*/  LDG.E R4, desc[UR36][R4.64] ;  /* 0x0000002404047981 */ /* 0x000ea4000c1e1900 */
[----:B--2---:R0:W1:Y:S02]  /*25e0*/  I2F.F64.U32 R18, R4 ;  /* 0x0000000400127312 */ /* 0x0040640000201800 */
.L_x_2692:
[----:B------:R-:W2:Y:S01]  /*25f0*/  LDC.U8 R3, c[0x0][0x493] ;  /* 0x000124c0ff037b82 */ /* 0x000ea20000000000 */
[----:B------:R-:W-:Y:S02]  /*2600*/  ULDC.64 UR4, c[0x0][0x488] ;  /* 0x0001220000047ab9 */ /* 0x000fe40000000a00 */
[----:B0-----:R-:W-:-:S05]  /*2610*/  IADD3 R4, P1, R22, UR4, RZ ;  /* 0x0000000416047c10 */ /* 0x001fca000ff3e0ff */
[----:B------:R-:W-:Y:S01]  /*2620*/  IMAD.X R5, RZ, RZ, UR5, P1 ;  /* 0x00000005ff057e24 */ /* 0x000fe200088e06ff */
[----:B--2-4-:R-:W-:-:S04]  /*2630*/  PRMT R0, R3, 0x9910, RZ ;  /* 0x0000991003007816 */ /* 0x014fc800000000ff */
        /* <DEDUP_REMOVED lines=11> */
[----:B--2---:R0:W2:Y:S01]  /*26f0*/  I2F.F64.S16 R28, R4 ;  /* 0x00000004001c7312 */ /* 0x0040a20000101c00 */
[----:B------:R-:W-:Y:S05]  /*2700*/  BRA `(.L_x_2725) ;  /* 0x0000000c007c7947 */ /* 0x000fea0003800000 */
.L_x_2723:
[----:B------:R-:W2:Y:S02]  /*2710*/  LDG.E.U8 R4, desc[UR36][R4.64] ;  /* 0x0000002404047981 */ /* 0x000ea4000c1e1100 */
[----:B--2---:R0:W2:Y:S01]  /*2720*/  I2F.F64.U16 R28, R4 ;  /* 0x00000004001c7312 */ /* 0x0040a20000101800 */
[----:B------:R-:W-:Y:S05]  /*2730*/  BRA `(.L_x_2725) ;  /* 0x0000000c00707947 */ /* 0x000fea0003800000 */
.L_x_2722:
        /* <DEDUP_REMOVED lines=9> */
.L_x_2727:
[----:B------:R-:W2:Y:S02]  /*27d0*/  LDG.E R4, desc[UR36][R4.64] ;  /* 0x0000002404047981 */ /* 0x000ea4000c1e1900 */
[----:B--2---:R2:W4:Y:S01]  /*27e0*/  I2F.F64 R28, R4 ;  /* 0x00000004001c7312 */ /* 0x0045220000201c00 */
[----:B------:R-:W-:Y:S05]  /*27f0*/  BRA `(.L_x_2725) ;  /* 0x0000000c00407947 */ /* 0x000fea0003800000 */
.L_x_2726:
[----:B------:R-:W2:Y:S02]  /*2800*/  LDG.E.U16 R4, desc[UR36][R4.64] ;  /* 0x0000002404047981 */ /* 0x000ea4000c1e1500 */
[----:B--2---:R0:W2:Y:S01]  /*2810*/  I2F.F64.S16 R28, R4 ;  /* 0x00000004001c7312 */ /* 0x0040a20000101c00 */
[----:B------:R-:W-:Y:S05]  /*2820*/  BRA `(.L_x_2725) ;  /* 0x0000000c00347947 */ /* 0x000fea0003800000 */
.L_x_2721:
        /* <DEDUP_REMOVED lines=10> */
.L_x_2729:
[----:B------:R-:W2:Y:S02]  /*28d0*/  LDG.E.U16 R0, desc[UR36][R4.64] ;  /* 0x0000002404007981 */ /* 0x000ea4000c1e1500 */
[----:B--2---:R-:W-:-:S05]  /*28e0*/  HADD2.F32 R0, -RZ, R0.H0_H0 ;  /* 0x20000000ff007230 */ /* 0x004fca0000004100 */
[----:B------:R-:W-:-:S04]  /*28f0*/  FMUL.FTZ R0, R0, 1 ;  /* 0x3f80000000007820 */ /* 0x000fc80000410000 */
[----:B------:R0:W2:Y:S01]  /*2900*/  F2F.F64.F32 R28, R0 ;  /* 0x00000000001c7310 */ /* 0x0000a20000201800 */
[----:B------:R-:W-:Y:S05]  /*2910*/  BRA `(.L_x_2725) ;  /* 0x0000000800f87947 */ /* 0x000fea0003800000 */
.L_x_2728:
        /* <DEDUP_REMOVED lines=10> */
.L_x_2731:
[----:B------:R-:W2:Y:S02]  /*29c0*/  LDG.E.U16 R4, desc[UR36][R4.64] ;  /* 0x0000002404047981 */ /* 0x000ea4000c1e1500 */
[----:B--2---:R-:W-:-:S05]  /*29d0*/  HADD2.F32 R0, -RZ, R4.H0_H0 ;  /* 0x20000004ff007230 */ /* 0x004fca0000004100 */
[----:B------:R-:W-:-:S04]  /*29e0*/  FMUL.FTZ R0, R0, 1 ;  /* 0x3f80000000007820 */ /* 0x000fc80000410000 */
[----:B------:R0:W2:Y:S01]  /*29f0*/  F2F.F64.F32 R28, R0 ;  /* 0x00000000001c7310 */ /* 0x0000a20000201800 */
[----:B------:R-:W-:Y:S05]  /*2a00*/  BRA `(.L_x_2725) ;  /* 0x0000000800bc7947 */ /* 0x000fea0003800000 */
.L_x_2730:
[----:B------:R0:W5:Y:S01]  /*2a10*/  LDG.E.64 R28, desc[UR36][R4.64] ;  /* 0x00000024041c7981 */ /* 0x000162000c1e1b00 */
[----:B------:R-:W-:Y:S05]  /*2a20*/  BRA `(.L_x_2725) ;  /* 0x0000000800b47947 */ /* 0x000fea0003800000 */
.L_x_2720:
        /* <DEDUP_REMOVED lines=13> */
.L_x_2734:
[----:B------:R0:W5:Y:S01]  /*2b00*/  LDG.E.64 R28, desc[UR36][R4.64] ;  /* 0x00000024041c7981 */ /* 0x000162000c1e1b00 */
[----:B------:R-:W-:Y:S05]  /*2b10*/  BRA `(.L_x_2725) ;  /* 0x0000000800787947 */ /* 0x000fea0003800000 */
.L_x_2733:
        /* <DEDUP_REMOVED lines=26> */
[----:B------:R0:W2:Y:S01]  /*2cc0*/  F2F.F64.F32 R28, R7 ;  /* 0x00000007001c7310 */ /* 0x0000a20000201800 */
[----:B------:R-:W-:Y:S05]  /*2cd0*/  BRA `(.L_x_2725) ;  /* 0x0000000800087947 */ /* 0x000fea0003800000 */
.L_x_2736:
        /* <DEDUP_REMOVED lines=13> */
[----:B------:R0:W2:Y:S01]  /*2db0*/  F2F.F64.F32 R28, R0 ;  /* 0x00000000001c7310 */ /* 0x0000a20000201800 */
[----:B------:R-:W-:Y:S05]  /*2dc0*/  BRA `(.L_x_2725) ;  /* 0x0000000400cc7947 */ /* 0x000fea0003800000 */
.L_x_2735:
[----:B------:R-:W2:Y:S02]  /*2dd0*/  LDG.E.U16 R0, desc[UR36][R4.64] ;  /* 0x0000002404007981 */ /* 0x000ea4000c1e1500 */
[----:B--2---:R-:W-:-:S04]  /*2de0*/  IMAD.U32 R0, R0, 0x10000, RZ ;  /* 0x0001000000007824 */ /* 0x004fc800078e00ff */
[----:B------:R-:W-:-:S04]  /*2df0*/  FMUL.FTZ R0, R0, 1 ;  /* 0x3f80000000007820 */ /* 0x000fc80000410000 */
[----:B------:R0:W2:Y:S01]  /*2e00*/  F2F.F64.F32 R28, R0 ;  /* 0x00000000001c7310 */ /* 0x0000a20000201800 */
[----:B------:R-:W-:Y:S05]  /*2e10*/  BRA `(.L_x_2725) ;  /* 0x0000000400b87947 */ /* 0x000fea0003800000 */
.L_x_2732:
        /* <DEDUP_REMOVED lines=9> */
[----:B--2---:R0:W2:Y:S01]  /*2eb0*/  I2F.F64.U16 R28, R4 ;  /* 0x00000004001c7312 */ /* 0x0040a20000101800 */
[----:B------:R-:W-:Y:S05]  /*2ec0*/  BRA `(.L_x_2725) ;  /* 0x00000004008c7947 */ /* 0x000fea0003800000 */
.L_x_2739:
        /* <DEDUP_REMOVED lines=17> */
[----:B------:R-:W-:Y:S02]  /*2fe0*/  IADD3 R4, R5, -0x1c, RZ ;  /* 0xffffffe405047810 */ /* 0x000fe40007ffe0ff */
[----:B------:R-:W-:Y:S02]  /*2ff0*/  IADD3 R0, R0, 0x1d, -R5 ;  /* 0x0000001d00007810 */ /* 0x000fe40007ffe805 */
[----:B------:R-:W-:-:S04]  /*3000*/  SHF.L.U32 R4, R3, R4, RZ ;  /* 0x0000000403047219 */ /* 0x000fc800000006ff */
[----:B------:R-:W-:-:S07]  /*3010*/  LOP3.LUT R3, R4, 0x7, RZ, 0xc0, !PT ;  /* 0x0000000704037812 */ /* 0x000fce00078ec0ff */
.L_x_2743:
[----:B------:R-:W-:Y:S05]  /*3020*/  BSYNC B1 ;  /* 0x0000000000017941 */ /* 0x000fea0003800000 */
.L_x_2742:
[----:B------:R-:W-:Y:S01]  /*3030*/  LEA R5, R0, 0x3b800000, 0x17 ;  /* 0x3b80000000057811 */ /* 0x000fe200078eb8ff */
[----:B------:R-:W-:-:S05]  /*3040*/  IMAD.SHL.U32 R0, R3, 0x100000, RZ ;  /* 0x0010000003007824 */ /* 0x000fca00078e00ff */
[----:B------:R-:W-:-:S07]  /*3050*/  LOP3.LUT R0, R5, R0, R6, 0xfe, !PT ;  /* 0x0000000005007212 */ /* 0x000fce00078efe06 */
.L_x_2741:
[----:B------:R-:W-:Y:S05]  /*3060*/  BSYNC B0 ;  /* 0x0000000000007941 */ /* 0x000fea0003800000 */
.L_x_2740:
[----:B------:R-:W-:-:S04]  /*3070*/  FMUL.FTZ R0, R0, 1 ;  /* 0x3f80000000007820 */ /* 0x000fc80000410000 */
[----:B------:R0:W2:Y:S01]  /*3080*/  F2F.F64.F32 R28, R0 ;  /* 0x00000000001c7310 */ /* 0x0000a20000201800 */
[----:B------:R-:W-:Y:S05]  /*3090*/  BRA `(.L_x_2725) ;  /* 0x0000000400187947 */ /* 0x000fea0003800000 */
.L_x_2738:
        /* <DEDUP_REMOVED lines=21> */
.L_x_2747:
[----:B------:R-:W-:Y:S05]  /*31f0*/  BSYNC B1 ;  /* 0x0000000000017941 */ /* 0x000fea0003800000 */
.L_x_2746:
[----:B------:R-:W-:Y:S01]  /*3200*/  LEA R5, R0, 0x37800000, 0x17 ;  /* 0x3780000000057811 */ /* 0x000fe200078eb8ff */
[----:B------:R-:W-:-:S05]  /*3210*/  IMAD.SHL.U32 R0, R3, 0x200000, RZ ;  /* 0x0020000003007824 */ /* 0x000fca00078e00ff */
[----:B------:R-:W-:-:S07]  /*3220*/  LOP3.LUT R0, R5, R0, R6, 0xfe, !PT ;  /* 0x0000000005007212 */ /* 0x000fce00078efe06 */
.L_x_2745:
[----:B------:R-:W-:Y:S05]  /*3230*/  BSYNC B0 ;  /* 0x0000000000007941 */ /* 0x000fea0003800000 */
.L_x_2744:
[----:B------:R-:W-:-:S04]  /*3240*/  FMUL.FTZ R0, R0, 1 ;  /* 0x3f80000000007820 */ /* 0x000fc80000410000 */
[----:B------:R0:W2:Y:S01]  /*3250*/  F2F.F64.F32 R28, R0 ;  /* 0x00000000001c7310 */ /* 0x0000a20000201800 */
[----:B------:R-:W-:Y:S05]  /*3260*/  BRA `(.L_x_2725) ;  /* 0x0000000000a47947 */ /* 0x000fea0003800000 */
.L_x_2737:
        /* <DEDUP_REMOVED lines=14> */
.L_x_2751:
[----:B------:R-:W-:Y:S05]  /*3350*/  BSYNC B0 ;  /* 0x0000000000007941 */ /* 0x000fea0003800000 */
.L_x_2750:
[----:B------:R-:W-:-:S04]  /*3360*/  FMUL.FTZ R0, R0, 1 ;  /* 0x3f80000000007820 */ /* 0x000fc80000410000 */
[----:B------:R0:W2:Y:S01]  /*3370*/  F2F.F64.F32 R28, R0 ;  /* 0x00000000001c7310 */ /* 0x0000a20000201800 */
[----:B------:R-:W-:Y:S05]  /*3380*/  BRA `(.L_x_2725) ;  /* 0x00000000005c7947 */ /* 0x000fea0003800000 */
.L_x_2724:
        /* <DEDUP_REMOVED lines=16> */
.L_x_2752:
[----:B------:R-:W-:Y:S01]  /*3490*/  CS2R R28, SRZ ;  /* 0x00000000001c7805 */ /* 0x000fe2000001ff00 */
[----:B------:R-:W-:Y:S06]  /*34a0*/  BRA `(.L_x_2725) ;  /* 0x0000000000147947 */ /* 0x000fec0003800000 */
.L_x_2749:
[----:B------:R-:W2:Y:S02]  /*34b0*/  LDG.E.64 R28, desc[UR36][R4.64] ;  /* 0x00000024041c7981 */ /* 0x000ea4000c1e1b00 */
[----:B--2---:R-:W0:Y:S01]  /*34c0*/  I2F.F64.U64 R28, R28 ;  /* 0x0000001c001c7312 */ /* 0x004e220000301800 */
[----:B------:R-:W-:Y:S05]  /*34d0*/  BRA `(.L_x_2725) ;  /* 0x0000000000087947 */ /* 0x000fea0003800000 */
.L_x_2748:
[----:B------:R-:W2:Y:S02]  /*34e0*/  LDG.E R4, desc[UR36][R4.64] ;  /* 0x0000002404047981 */ /* 0x000ea4000c1e1900 */
[----:B--2---:R0:W2:Y:S02]  /*34f0*/  I2F.F64.U32 R28, R4 ;  /* 0x00000004001c7312 */ /* 0x0040a40000201800 */
.L_x_2725:
[----:B0-2---:R-:W-:Y:S01]  /*3500*/  IMAD.MOV.U32 R4, RZ, RZ, 0x652b82fe ;  /* 0x652b82feff047424 */ /* 0x005fe200078e00ff */
[----:B------:R-:W-:Y:S01]  /*3510*/  UMOV UR4, 0xfefa39ef ;  /* 0xfefa39ef00047882 */ /* 0x000fe20000000000 */
[----:B------:R-:W-:Y:S01]  /*3520*/  IMAD.MOV.U32 R5, RZ, RZ, 0x3ff71547 ;  /* 0x3ff71547ff057424 */ /* 0x000fe200078e00ff */
[----:B------:R-:W-:Y:S01]  /*3530*/  UMOV UR5, 0x3fe62e42 ;  /* 0x3fe62e4200057882 */ /* 0x000fe20000000000 */
[----:B-1-3-5:R-:W-:Y:S01]  /*3540*/  DADD R10, -RZ, -|R18| ;  /* 0x00000000ff0a7229 */ /* 0x02afe20000000d12 */
[----:B------:R-:W-:Y:S03]  /*3550*/  BSSY B0, `(.L_x_2753) ;  /* 0x0000037000007945 */ /* 0x000fe60003800000 */
[----:B------:R-:W-:-:S06]  /*3560*/  DFMA R4, -|R18|, R4, 6.75539944105574400000e+15 ;  /* 0x433800001204742b */ /* 0x000fcc0000000304 */
[----:B------:R-:W-:Y:S02]  /*3570*/  FSETP.GEU.FTZ.AND P0, PT, |R11|, 4.1917929649353027344, PT ;  /* 0x4086232b0b00780b */ /* 0x000fe40003f1e200 */
[----:B------:R-:W-:-:S08]  /*3580*/  DADD R6, R4, -6.75539944105574400000e+15 ;  /* 0xc338000004067429 */ /* 0x000fd00000000000 */
[----:B------:R-:W-:Y:S01]  /*3590*/  DFMA R8, R6, -UR4, -|R18| ;  /* 0x8000000406087c2b */ /* 0x000fe20008000c12 */
[----:B------:R-:W-:Y:S01]  /*35a0*/  UMOV UR4, 0x3b39803f ;  /* 0x3b39803f00047882 */ /* 0x000fe20000000000 */
[----:B------:R-:W-:-:S06]  /*35b0*/  UMOV UR5, 0x3c7abc9e ;  /* 0x3c7abc9e00057882 */ /* 0x000fcc0000000000 */
[----:B------:R-:W-:Y:S01]  /*35c0*/  DFMA R6, R6, -UR4, R8 ;  /* 0x8000000406067c2b */ /* 0x000fe20008000008 */
[----:B------:R-:W-:Y:S01]  /*35d0*/  UMOV UR4, 0x69ce2bdf ;  /* 0x69ce2bdf00047882 */ /* 0x000fe20000000000 */
[----:B------:R-:W-:Y:S01]  /*35e0*/  IMAD.MOV.U32 R8, RZ, RZ, -0x35dec16 ;  /* 0xfca213eaff087424 */ /* 0x000fe200078e00ff */
[----:B------:R-:W-:Y:S01]  /*35f0*/  UMOV UR5, 0x3e5ade15 ;  /* 0x3e5ade1500057882 */ /* 0x000fe20000000000 */
[----:B------:R-:W-:-:S06]  /*3600*/  IMAD.MOV.U32 R9, RZ, RZ, 0x3e928af3 ;  /* 0x3e928af3ff097424 */ /* 0x000fcc00078e00ff */
[----:B------:R-:W-:Y:S01]  /*3610*/  DFMA R8, R6, UR4, R8 ;  /* 0x0000000406087c2b */ /* 0x000fe20008000008 */
[----:B------:R-:W-:Y:S01]  /*3620*/  UMOV UR4, 0x62401315 ;  /* 0x6240131500047882 */ /* 0x000fe20000000000 */
[----:B------:R-:W-:-:S06]  /*3630*/  UMOV UR5, 0x3ec71dee ;  /* 0x3ec71dee00057882 */ /* 0x000fcc0000000000 */
[----:B------:R-:W-:Y:S01]  /*3640*/  DFMA R8, R6, R8, UR4 ;  /* 0x0000000406087e2b */ /* 0x000fe20008000008 */
        /* <DEDUP_REMOVED lines=20> */
[----:B------:R-:W-:-:S08]  /*3790*/  DFMA R8, R6, R8, UR4 ;  /* 0x0000000406087e2b */ /* 0x000fd00008000008 */
[----:B------:R-:W-:-:S08]  /*37a0*/  DFMA R8, R6, R8, 1 ;  /* 0x3ff000000608742b */ /* 0x000fd00000000008 */
[----:B------:R-:W-:-:S10]  /*37b0*/  DFMA R8, R6, R8, 1 ;  /* 0x3ff000000608742b */ /* 0x000fd40000000008 */
[----:B------:R-:W-:Y:S02]  /*37c0*/  IMAD R7, R4, 0x100000, R9 ;  /* 0x0010000004077824 */ /* 0x000fe400078e0209 */
[----:B------:R-:W-:Y:S01]  /*37d0*/  IMAD.MOV.U32 R6, RZ, RZ, R8 ;  /* 0x000000ffff067224 */ /* 0x000fe200078e0008 */
[----:B------:R-:W-:Y:S06]  /*37e0*/  @!P0 BRA `(.L_x_2754) ;  /* 0x0000000000348947 */ /* 0x000fec0003800000 */
[----:B------:R-:W-:Y:S01]  /*37f0*/  FSETP.GEU.FTZ.AND P1, PT, |R11|, 4.2275390625, PT ;  /* 0x408748000b00780b */ /* 0x000fe20003f3e200 */
[C---:B------:R-:W-:Y:S02]  /*3800*/  DADD R6, -|R18|.reuse, +INF ;  /* 0x7ff0000012067429 */ /* 0x040fe40000000300 */
[----:B------:R-:W-:-:S08]  /*3810*/  DSETP.GT.AND P0, PT, |R18|, RZ, PT ;  /* 0x000000ff1200722a */ /* 0x000fd00003f04200 */
[----:B------:R-:W-:Y:S02]  /*3820*/  FSEL R6, R6, RZ, !P0 ;  /* 0x000000ff06067208 */ /* 0x000fe40004000000 */
[----:B------:R-:W-:Y:S02]  /*3830*/  @!P1 LEA.HI R0, R4, R4, RZ, 0x1 ;  /* 0x0000000404009211 */ /* 0x000fe400078f08ff */
[----:B------:R-:W-:Y:S02]  /*3840*/  FSEL R7, R7, RZ, !P0 ;  /* 0x000000ff07077208 */ /* 0x000fe40004000000 */
[----:B------:R-:W-:-:S05]  /*3850*/  @!P1 SHF.R.S32.HI R5, RZ, 0x1, R0 ;  /* 0x00000001ff059819 */ /* 0x000fca0000011400 */
[----:B------:R-:W-:Y:S01]  /*3860*/  @!P1 IMAD.IADD R4, R4, 0x1, -R5 ;  /* 0x0000000104049824 */ /* 0x000fe200078e0a05 */
[----:B------:R-:W-:-:S04]  /*3870*/  @!P1 LEA R5, R5, R9, 0x14 ;  /* 0x0000000905059211 */ /* 0x000fc800078ea0ff */
[----:B------:R-:W-:Y:S01]  /*3880*/  @!P1 LEA R9, R4, 0x3ff00000, 0x14 ;  /* 0x3ff0000004099811 */ /* 0x000fe200078ea0ff */
[----:B------:R-:W-:Y:S02]  /*3890*/  @!P1 IMAD.MOV.U32 R4, RZ, RZ, R8 ;  /* 0x000000ffff049224 */ /* 0x000fe400078e0008 */
[----:B------:R-:W-:-:S06]  /*38a0*/  @!P1 IMAD.MOV.U32 R8, RZ, RZ, RZ ;  /* 0x000000ffff089224 */ /* 0x000fcc00078e00ff */
[----:B------:R-:W-:-:S11]  /*38b0*/  @!P1 DMUL R6, R4, R8 ;  /* 0x0000000804069228 */ /* 0x000fd60000000000 */
.L_x_2754:
[----:B------:R-:W-:Y:S05]  /*38c0*/  BSYNC B0 ;  /* 0x0000000000007941 */ /* 0x000fea0003800000 */
.L_x_2753:
[----:B------:R-:W-:Y:S01]  /*38d0*/  DADD R8, R6, 1 ;  /* 0x3ff0000006087429 */ /* 0x000fe20000000000 */
[----:B------:R-:W-:Y:S01]  /*38e0*/  IMAD.MOV.U32 R4, RZ, RZ, 0x1 ;  /* 0x00000001ff047424 */ /* 0x000fe200078e00ff */
[----:B------:R-:W-:Y:S01]  /*38f0*/  FSETP.GEU.AND P1, PT, |R7|, 6.5827683646048100446e-37, PT ;  /* 0x036000000700780b */ /* 0x000fe20003f2e200 */
[----:B------:R-:W-:Y:S01]  /*3900*/  BSSY B0, `(.L_x_2755) ;  /* 0x0000013000007945 */ /* 0x000fe20003800000 */
[----:B------:R-:W-:Y:S02]  /*3910*/  DSETP.GEU.AND P4, PT, R18, RZ, PT ;  /* 0x000000ff1200722a */ /* 0x000fe40003f8e000 */
[----:B------:R-:W0:Y:S02]  /*3920*/  MUFU.RCP64H R5, R9 ;  /* 0x0000000900057308 */ /* 0x000e240000001800 */
[----:B0-----:R-:W-:-:S08]  /*3930*/  DFMA R10, -R8, R4, 1 ;  /* 0x3ff00000080a742b */ /* 0x001fd00000000104 */
[----:B------:R-:W-:-:S08]  /*3940*/  DFMA R10, R10, R10, R10 ;  /* 0x0000000a0a0a722b */ /* 0x000fd0000000000a */
[----:B------:R-:W-:-:S08]  /*3950*/  DFMA R10, R4, R10, R4 ;  /* 0x0000000a040a722b */ /* 0x000fd00000000004 */
[----:B------:R-:W-:-:S08]  /*3960*/  DFMA R4, -R8, R10, 1 ;  /* 0x3ff000000804742b */ /* 0x000fd0000000010a */
[----:B------:R-:W-:-:S08]  /*3970*/  DFMA R4, R10, R4, R10 ;  /* 0x000000040a04722b */ /* 0x000fd0000000000a */
[----:B------:R-:W-:-:S08]  /*3980*/  DMUL R10, R4, R6 ;  /* 0x00000006040a7228 */ /* 0x000fd00000000000 */
[----:B------:R-:W-:-:S08]  /*3990*/  DFMA R12, -R8, R10, R6 ;  /* 0x0000000a080c722b */ /* 0x000fd00000000106 */
[----:B------:R-:W-:-:S10]  /*39a0*/  DFMA R4, R4, R12, R10 ;  /* 0x0000000c0404722b */ /* 0x000fd4000000000a */
[----:B------:R-:W-:-:S05]  /*39b0*/  FFMA R0, RZ, R9, R5 ;  /* 0x00000009ff007223 */ /* 0x000fca0000000005 */
[----:B------:R-:W-:-:S13]  /*39c0*/  FSETP.GT.AND P0, PT, |R0|, 1.469367938527859385e-39, PT ;  /* 0x001000000000780b */ /* 0x000fda0003f04200 */
[----:B------:R-:W-:Y:S05]  /*39d0*/  @P0 BRA P1, `(.L_x_2756) ;  /* 0x0000000000140947 */ /* 0x000fea0000800000 */
[----:B------:R-:W-:Y:S01]  /*39e0*/  IMAD.MOV.U32 R4, RZ, RZ, R8 ;  /* 0x000000ffff047224 */ /* 0x000fe200078e0008 */
[----:B------:R-:W-:Y:S01]  /*39f0*/  MOV R14, 0x3a20 ;  /* 0x00003a20000e7802 */ /* 0x000fe20000000f00 */
[----:B------:R-:W-:-:S07]  /*3a00*/  IMAD.MOV.U32 R5, RZ, RZ, R9 ;  /* 0x000000ffff057224 */ /* 0x000fce00078e0009 */
[----:B----4-:R-:W-:Y:S05]  /*3a10*/  CALL.REL.NOINC `($__internal_0_$__cuda_sm20_div_rn_f64_full) ;  /* 0x000000f400007944 */ /* 0x010fea0003c00000 */
[----:B------:R-:W-:-:S07]  /*3a20*/  IMAD.MOV.U32 R5, RZ, RZ, R3 ;  /* 0x000000ffff057224 */ /* 0x000fce00078e0003 */
.L_x_2756:
[----:B------:R-:W-:Y:S05]  /*3a30*/  BSYNC B0 ;  /* 0x0000000000007941 */ /* 0x000fea0003800000 */
.L_x_2755:
[----:B------:R-:W0:Y:S01]  /*3a40*/  LDC.U8 R3, c[0x0][0x491] ;  /* 0x00012440ff037b82 */ /* 0x000e220000000000 */
[----:B------:R-:W-:Y:S01]  /*3a50*/  IMAD.MOV.U32 R6, RZ, RZ, 0x3ff00000 ;  /* 0x3ff00000ff067424 */ /* 0x000fe200078e00ff */
[----:B------:R-:W-:Y:S01]  /*3a60*/  FSEL R9, RZ, 1.875, P4 ;  /* 0x3ff00000ff097808 */ /* 0x000fe20002000000 */
[----:B------:R-:W-:-:S03]  /*3a70*/  IMAD.MOV.U32 R8, RZ, RZ, RZ ;  /* 0x000000ffff087224 */ /* 0x000fc600078e00ff */
[----:B------:R-:W-:Y:S01]  /*3a80*/  FSEL R7, R6, -1.875, !P4 ;  /* 0xbff0000006077808 */ /* 0x000fe20006000000 */
[----:B------:R-:W-:-:S06]  /*3a90*/  IMAD.MOV.U32 R6, RZ, RZ, RZ ;  /* 0x000000ffff067224 */ /* 0x000fcc00078e00ff */
[----:B------:R-:W-:-:S08]  /*3aa0*/  DFMA R4, R4, -R6, R8 ;  /* 0x800000060404722b */ /* 0x000fd00000000008 */
[----:B----4-:R-:W-:Y:S01]  /*3ab0*/  DMUL R28, R4, R28 ;  /* 0x0000001c041c7228 */ /* 0x010fe20000000000 */
        /* <DEDUP_REMOVED lines=11> */
[----:B------:R-:W0:Y:S02]  /*3b70*/  F2I.F64.TRUNC R29, R28 ;  /* 0x0000001c001d7311 */ /* 0x000e24000030d100 */
[----:B0-----:R0:W-:Y:S01]  /*3b80*/  STG.E.U8 desc[UR36][R16.64], R29 ;  /* 0x0000001d10007986 */ /* 0x0011e2000c101124 */
[----:B------:R-:W-:Y:S05]  /*3b90*/  BRA `(.L_x_2762) ;  /* 0x0000001000087947 */ /* 0x000fea0003800000 */
.L_x_2760:
[----:B------:R-:W0:Y:S02]  /*3ba0*/  F2I.S64.F64.TRUNC R28, R28 ;  /* 0x0000001c001c7311 */ /* 0x000e24000030d900 */
[----:B0-----:R-:W-:-:S05]  /*3bb0*/  IMAD.MOV.U32 R3, RZ, RZ, R28 ;  /* 0x000000ffff037224 */ /* 0x001fca00078e001c */
[----:B------:R1:W-:Y:S01]  /*3bc0*/  STG.E.U8 desc[UR36][R16.64], R3 ;  /* 0x0000000310007986 */ /* 0x0003e2000c101124 */
[----:B------:R-:W-:Y:S05]  /*3bd0*/  BRA `(.L_x_2762) ;  /* 0x0000000c00f87947 */ /* 0x000fea0003800000 */
.L_x_2759:
[----:B------:R-:W-:-:S13]  /*3be0*/  ISETP.NE.AND P0, PT, R0, 0x2, PT ;  /* 0x000000020000780c */ /* 0x000fda0003f05270 */
[----:B------:R-:W-:Y:S05]  /*3bf0*/  @!P0 BRA `(.L_x_2763) ;  /* 0x0000000000288947 */ /* 0x000fea0003800000 */
[----:B------:R-:W-:-:S13]  /*3c00*/  ISETP.NE.AND P0, PT, R0, 0x3, PT ;  /* 0x000000030000780c */ /* 0x000fda0003f05270 */
[----:B------:R-:W-:Y:S05]  /*3c10*/  @!P0 BRA `(.L_x_2764) ;  /* 0x0000000000148947 */ /* 0x000fea0003800000 */
[----:B------:R-:W-:-:S13]  /*3c20*/  ISETP.NE.AND P0, PT, R0, 0x4, PT ;  /* 0x000000040000780c */ /* 0x000fda0003f05270 */
[----:B------:R-:W-:Y:S05]  /*3c30*/  @P0 BRA `(.L_x_2761) ;  /* 0x0000000c00880947 */ /* 0x000fea0003800000 */
[----:B------:R-:W0:Y:S02]  /*3c40*/  F2I.S64.F64.TRUNC R28, R28 ;  /* 0x0000001c001c7311 */ /* 0x000e24000030d900 */
[----:B0-----:R4:W-:Y:S01]  /*3c50*/  STG.E.64 desc[UR36][R16.64], R28 ;  /* 0x0000001c10007986 */ /* 0x0019e2000c101b24 */
[----:B------:R-:W-:Y:S05]  /*3c60*/  BRA `(.L_x_2762) ;  /* 0x0000000c00d47947 */ /* 0x000fea0003800000 */
.L_x_2764:
[----:B------:R-:W0:Y:S02]  /*3c70*/  F2I.F64.TRUNC R29, R28 ;  /* 0x0000001c001d7311 */ /* 0x000e24000030d100 */
[----:B0-----:R3:W-:Y:S01]  /*3c80*/  STG.E desc[UR36][R16.64], R29 ;  /* 0x0000001d10007986 */ /* 0x0017e2000c101924 */
[----:B------:R-:W-:Y:S05]  /*3c90*/  BRA `(.L_x_2762) ;  /* 0x0000000c00c87947 */ /* 0x000fea0003800000 */
.L_x_2763:
[----:B------:R-:W0:Y:S02]  /*3ca0*/  F2I.F64.TRUNC R29, R28 ;  /* 0x0000001c001d7311 */ /* 0x000e24000030d100 */
[----:B0-----:R2:W-:Y:S01]  /*3cb0*/  STG.E.U16 desc[UR36][R16.64], R29 ;  /* 0x0000001d10007986 */ /* 0x0015e2000c101524 */
[----:B------:R-:W-:Y:S05]  /*3cc0*/  BRA `(.L_x_2762) ;  /* 0x0000000c00bc7947 */ /* 0x000fea0003800000 */
.L_x_2758:
[----:B------:R-:W-:-:S13]  /*3cd0*/  ISETP.GT.AND P0, PT, R0, 0x6, PT ;  /* 0x000000060000780c */ /* 0x000fda0003f04270 */
[----:B------:R-:W-:Y:S05]  /*3ce0*/  @P0 BRA `(.L_x_2765) ;  /* 0x00000000004c0947 */ /* 0x000fea0003800000 */
[----:B------:R-:W-:-:S13]  /*3cf0*/  ISETP.NE.AND P0, PT, R0, 0x5, PT ;  /* 0x000000050000780c */ /* 0x000fda0003f05270 */
[----:B------:R-:W-:Y:S05]  /*3d00*/  @!P0 BRA `(.L_x_2766) ;  /* 0x0000000000248947 */ /* 0x000fea0003800000 */
[----:B------:R-:W-:-:S13]  /*3d10*/  ISETP.NE.AND P0, PT, R0, 0x6, PT ;  /* 0x000000060000780c */ /* 0x000fda0003f05270 */
[----:B------:R-:W-:Y:S05]  /*3d20*/  @P0 BRA `(.L_x_2761) ;  /* 0x0000000c004c0947 */ /* 0x000fea0003800000 */
[----:B------:R-:W-:Y:S01]  /*3d30*/  UMOV UR4, 0xf0000000 ;  /* 0xf000000000047882 */ /* 0x000fe20000000000 */
[----:B------:R-:W-:Y:S01]  /*3d40*/  UMOV UR5, 0x380fffff ;  /* 0x380fffff00057882 */ /* 0x000fe20000000000 */
[----:B------:R-:W0:Y:S01]  /*3d50*/  F2F.F32.F64 R3, R28 ;  /* 0x0000001c00037310 */ /* 0x000e220000301000 */
[----:B------:R-:W-:-:S14]  /*3d60*/  DSETP.GEU.AND P0, PT, |R28|, UR4, PT ;  /* 0x000000041c007e2a */ /* 0x000fdc000bf0e200 */
[----:B0-----:R-:W-:-:S05]  /*3d70*/  @!P0 FMUL R3, R3, 1.175494350822287508e-38 ;  /* 0x0080000003038820 */ /* 0x001fca0000400000 */
[----:B------:R0:W-:Y:S01]  /*3d80*/  STG.E desc[UR36][R16.64], R3 ;  /* 0x0000000310007986 */ /* 0x0001e2000c101924 */
[----:B------:R-:W-:Y:S05]  /*3d90*/  BRA `(.L_x_2762) ;  /* 0x0000000c00887947 */ /* 0x000fea0003800000 */
.L_x_2766:
[----:B------:R-:W-:Y:S01]  /*3da0*/  UMOV UR4, 0xf0000000 ;  /* 0xf000000000047882 */ /* 0x000fe20000000000 */
[----:B------:R-:W-:Y:S01]  /*3db0*/  UMOV UR5, 0x380fffff ;  /* 0x380fffff00057882 */ /* 0x000fe20000000000 */
[----:B------:R-:W0:Y:S01]  /*3dc0*/  F2F.F32.F64 R0, R28 ;  /* 0x0000001c00007310 */ /* 0x000e220000301000 */
[----:B------:R-:W-:-:S14]  /*3dd0*/  DSETP.GEU.AND P0, PT, |R28|, UR4, PT ;  /* 0x000000041c007e2a */ /* 0x000fdc000bf0e200 */
[----:B0-----:R-:W-:-:S05]  /*3de0*/  @!P0 FMUL R0, R0, 1.175494350822287508e-38 ;  /* 0x0080000000008820 */ /* 0x001fca0000400000 */
[----:B------:R-:W-:-:S05]  /*3df0*/  F2FP.F16.F32.PACK_AB R0, RZ, R0 ;  /* 0x00000000ff00723e */ /* 0x000fca00000000ff */
[----:B------:R0:W-:Y:S01]  /*3e00*/  STG.E.U16 desc[UR36][R16.64], R0 ;  /* 0x0000000010007986 */ /* 0x0001e2000c101524 */
[----:B------:R-:W-:Y:S05]  /*3e10*/  BRA `(.L_x_2762) ;  /* 0x0000000c00687947 */ /* 0x000fea0003800000 */
.L_x_2765:
[----:B------:R-:W-:-:S13]  /*3e20*/  ISETP.NE.AND P0, PT, R0, 0x7, PT ;  /* 0x000000070000780c */ /* 0x000fda0003f05270 */
[----:B------:R-:W-:Y:S05]  /*3e30*/  @!P0 BRA `(.L_x_2767) ;  /* 0x0000000000548947 */ /* 0x000fea0003800000 */
[----:B------:R-:W-:-:S13]  /*3e40*/  ISETP.NE.AND P0, PT, R0, 0x8, PT ;  /* 0x000000080000780c */ /* 0x000fda0003f05270 */
[----:B------:R-:W-:Y:S05]  /*3e50*/  @!P0 BRA `(.L_x_2768) ;  /* 0x0000000000288947 */ /* 0x000fea0003800000 */
[----:B------:R-:W-:-:S13]  /*3e60*/  ISETP.NE.AND P0, PT, R0, 0x9, PT ;  /* 0x000000090000780c */ /* 0x000fda0003f05270 */
[----:B------:R-:W-:Y:S05]  /*3e70*/  @P0 BRA `(.L_x_2761) ;  /* 0x0000000800f80947 */ /* 0x000fea0003800000 */
[----:B------:R-:W-:Y:S01]  /*3e80*/  UMOV UR4, 0xf0000000 ;  /* 0xf000000000047882 */ /* 0x000fe20000000000 */
[----:B------:R-:W-:Y:S01]  /*3e90*/  UMOV UR5, 0x380fffff ;  /* 0x380fffff00057882 */ /* 0x000fe20000000000 */
[----:B------:R-:W0:Y:S01]  /*3ea0*/  F2F.F32.F64 R4, R28 ;  /* 0x0000001c00047310 */ /* 0x000e220000301000 */
[----:B------:R-:W-:Y:S01]  /*3eb0*/  DSETP.GEU.AND P0, PT, |R28|, UR4, PT ;  /* 0x000000041c007e2a */ /* 0x000fe2000bf0e200 */
[----:B------:R-:W-:-:S13]  /*3ec0*/  IMAD.MOV.U32 R5, RZ, RZ, RZ ;  /* 0x000000ffff057224 */ /* 0x000fda00078e00ff */
[----:B0-----:R-:W-:-:S05]  /*3ed0*/  @!P0 FMUL R4, R4, 1.175494350822287508e-38 ;  /* 0x0080000004048820 */ /* 0x001fca0000400000 */
[----:B------:R0:W-:Y:S01]  /*3ee0*/  STG.E.64 desc[UR36][R16.64], R4 ;  /* 0x0000000410007986 */ /* 0x0001e2000c101b24 */
[----:B------:R-:W-:Y:S05]  /*3ef0*/  BRA `(.L_x_2762) ;  /* 0x0000000c00307947 */ /* 0x000fea0003800000 */
.L_x_2768:
[----:B------:R-:W-:Y:S01]  /*3f00*/  UMOV UR4, 0xf0000000 ;  /* 0xf000000000047882 */ /* 0x000fe20000000000 */
[----:B------:R-:W-:Y:S01]  /*3f10*/  UMOV UR5, 0x380fffff ;  /* 0x380fffff00057882 */ /* 0x000fe20000000000 */
[----:B------:R-:W0:Y:S01]  /*3f20*/  F2F.F32.F64 R0, R28 ;  /* 0x0000001c00007310 */ /* 0x000e220000301000 */
[----:B------:R-:W-:-:S14]  /*3f30*/  DSETP.GEU.AND P0, PT, |R28|, UR4, PT ;  /* 0x000000041c007e2a */ /* 0x000fdc000bf0e200 */
[----:B0-----:R-:W-:-:S05]  /*3f40*/  @!P0 FMUL R0, R0, 1.175494350822287508e-38 ;  /* 0x0080000000008820 */ /* 0x001fca0000400000 */
[----:B------:R-:W-:-:S04]  /*3f50*/  F2FP.F16.F32.PACK_AB R3, RZ, R0 ;  /* 0x00000000ff03723e */ /* 0x000fc800000000ff */
[----:B------:R-:W-:-:S05]  /*3f60*/  PRMT R3, R3, 0x5410, RZ ;  /* 0x0000541003037816 */ /* 0x000fca00000000ff */
[----:B------:R0:W-:Y:S01]  /*3f70*/  STG.E desc[UR36][R16.64], R3 ;  /* 0x0000000310007986 */ /* 0x0001e2000c101924 */
[----:B------:R-:W-:Y:S05]  /*3f80*/  BRA `(.L_x_2762) ;  /* 0x0000000c000c7947 */ /* 0x000fea0003800000 */
.L_x_2767:
[----:B------:R0:W-:Y:S01]  /*3f90*/  STG.E.64 desc[UR36][R16.64], R28 ;  /* 0x0000001c10007986 */ /* 0x0001e2000c101b24 */
[----:B------:R-:W-:Y:S05]  /*3fa0*/  BRA `(.L_x_2762) ;  /* 0x0000000c00047947 */ /* 0x000fea0003800000 */
.L_x_2757:
        /* <DEDUP_REMOVED lines=8> */
[----:B------:R-:W-:-:S06]  /*4030*/  DSETP.NEU.AND P0, PT, R28, RZ, PT ;  /* 0x000000ff1c00722a */ /* 0x000fcc0003f0d000 */
[----:B------:R-:W-:-:S05]  /*4040*/  SEL R3, RZ, 0x1, !P0 ;  /* 0x00000001ff037807 */ /* 0x000fca0004000000 */
[----:B------:R0:W-:Y:S01]  /*4050*/  STG.E.U8 desc[UR36][R16.64], R3 ;  /* 0x0000000310007986 */ /* 0x0001e2000c101124 */
[----:B------:R-:W-:Y:S05]  /*4060*/  BRA `(.L_x_2762) ;  /* 0x0000000800d47947 */ /* 0x000fea0003800000 */
.L_x_2771:
[----:B------:R-:W-:-:S05]  /*4070*/  CS2R R30, SRZ ;  /* 0x00000000001e7805 */ /* 0x000fca000001ff00 */
[----:B------:R0:W-:Y:S01]  /*4080*/  STG.E.128 desc[UR36][R16.64], R28 ;  /* 0x0000001c10007986 */ /* 0x0001e2000c101d24 */
[----:B------:R-:W-:Y:S05]  /*4090*/  BRA `(.L_x_2762) ;  /* 0x0000000800c87947 */ /* 0x000fea0003800000 */
.L_x_2770:
        /* <DEDUP_REMOVED lines=10> */
[----:B------:R-:W-:-:S13]  /*4140*/  BSSY B0, `(.L_x_2774) ;  /* 0x000000f000007945 */ /* 0x000fda0003800000 */
[----:B0-----:R-:W-:-:S05]  /*4150*/  @!P0 FMUL R7, R7, 1.175494350822287508e-38 ;  /* 0x0080000007078820 */ /* 0x001fca0000400000 */
        /* <DEDUP_REMOVED lines=13> */
.L_x_2775:
[----:B------:R-:W-:Y:S05]  /*4230*/  BSYNC B0 ;  /* 0x0000000000007941 */ /* 0x000fea0003800000 */
.L_x_2774:
[----:B------:R-:W-:-:S05]  /*4240*/  LOP3.LUT R5, R0, R5, RZ, 0xfc, !PT ;  /* 0x0000000500057212 */ /* 0x000fca00078efcff */
[----:B------:R0:W-:Y:S01]  /*4250*/  STG.E.U8 desc[UR36][R16.64], R5 ;  /* 0x0000000510007986 */ /* 0x0001e2000c101124 */
[----:B------:R-:W-:Y:S05]  /*4260*/  BRA `(.L_x_2762) ;  /* 0x0000000800547947 */ /* 0x000fea0003800000 */
.L_x_2773:
[----:B------:R-:W-:Y:S01]  /*4270*/  UMOV UR4, 0xf0000000 ;  /* 0xf000000000047882 */ /* 0x000fe20000000000 */
[----:B------:R-:W-:Y:S01]  /*4280*/  UMOV UR5, 0x380fffff ;  /* 0x380fffff00057882 */ /* 0x000fe20000000000 */
[----:B------:R-:W0:Y:S01]  /*4290*/  F2F.F32.F64 R5, R28 ;  /* 0x0000001c00057310 */ /* 0x000e220000301000 */
[----:B------:R-:W-:Y:S01]  /*42a0*/  DSETP.GEU.AND P0, PT, |R28|, UR4, PT ;  /* 0x000000041c007e2a */ /* 0x000fe2000bf0e200 */
[----:B------:R-:W-:-:S13]  /*42b0*/  BSSY B0, `(.L_x_2776) ;  /* 0x0000010000007945 */ /* 0x000fda0003800000 */
[----:B0-----:R-:W-:-:S05]  /*42c0*/  @!P0 FMUL R5, R5, 1.175494350822287508e-38 ;  /* 0x0080000005058820 */ /* 0x001fca0000400000 */
        /* <DEDUP_REMOVED lines=11> */
.L_x_2777:
[----:B------:R-:W-:Y:S01]  /*4380*/  IMAD.MOV.U32 R0, RZ, RZ, 0x7f ;  /* 0x0000007fff007424 */ /* 0x000fe200078e00ff */
[----:B------:R-:W-:-:S04]  /*4390*/  ISETP.GT.U32.AND P0, PT, R3, 0x7f800000, PT ;  /* 0x7f8000000300780c */ /* 0x000fc80003f04070 */
[----:B------:R-:W-:-:S09]  /*43a0*/  SEL R0, R0, 0x7c, P0 ;  /* 0x0000007c00007807 */ /* 0x000fd20000000000 */
.L_x_2778:
[----:B------:R-:W-:Y:S05]  /*43b0*/  BSYNC B0 ;  /* 0x0000000000007941 */ /* 0x000fea0003800000 */
.L_x_2776:
[----:B------:R-:W-:-:S04]  /*43c0*/  LOP3.LUT R3, R5, 0x80000000, RZ, 0xc0, !PT ;  /* 0x8000000005037812 */ /* 0x000fc800078ec0ff */
[----:B------:R-:W-:-:S04]  /*43d0*/  SHF.R.U32.HI R3, RZ, 0x18, R3 ;  /* 0x00000018ff037819 */ /* 0x000fc80000011603 */
[----:B------:R-:W-:-:S05]  /*43e0*/  LOP3.LUT R3, R0, R3, RZ, 0xfc, !PT ;  /* 0x0000000300037212 */ /* 0x000fca00078efcff */
[----:B------:R0:W-:Y:S01]  /*43f0*/  STG.E.U8 desc[UR36][R16.64], R3 ;  /* 0x0000000310007986 */ /* 0x0001e2000c101124 */
[----:B------:R-:W-:Y:S05]  /*4400*/  BRA `(.L_x_2762) ;  /* 0x0000000400ec7947 */ /* 0x000fea0003800000 */
.L_x_2772:
[----:B------:R-:W-:Y:S01]  /*4410*/  UMOV UR4, 0xf0000000 ;  /* 0xf000000000047882 */ /* 0x000fe20000000000 */
[----:B------:R-:W-:Y:S01]  /*4420*/  UMOV UR5, 0x380fffff ;  /* 0x380fffff00057882 */ /* 0x000fe20000000000 */
[----:B------:R-:W0:Y:S01]  /*4430*/  F2F.F32.F64 R0, R28 ;  /* 0x0000001c00007310 */ /* 0x000e220000301000 */
[----:B------:R-:W-:-:S14]  /*4440*/  DSETP.GEU.AND P0, PT, |R28|, UR4, PT ;  /* 0x000000041c007e2a */ /* 0x000fdc000bf0e200 */
[----:B0-----:R-:W-:-:S05]  /*4450*/  @!P0 FMUL R0, R0, 1.175494350822287508e-38 ;  /* 0x0080000000008820 */ /* 0x001fca0000400000 */
[----:B------:R-:W-:-:S05]  /*4460*/  F2FP.BF16.F32.PACK_AB R0, RZ, R0 ;  /* 0x00000000ff00723e */ /* 0x000fca00000010ff */
[----:B------:R0:W-:Y:S01]  /*4470*/  STG.E.U16 desc[UR36][R16.64], R0 ;  /* 0x0000000010007986 */ /* 0x0001e2000c101524 */
[----:B------:R-:W-:Y:S05]  /*4480*/  BRA `(.L_x_2762) ;  /* 0x0000000400cc7947 */ /* 0x000fea0003800000 */
.L_x_2769:
        /* <DEDUP_REMOVED lines=8> */
[----:B------:R-:W0:Y:S02]  /*4510*/  F2I.U32.F64.TRUNC R29, R28 ;  /* 0x0000001c001d7311 */ /* 0x000e24000030d000 */
[----:B0-----:R0:W-:Y:S01]  /*4520*/  STG.E.U16 desc[UR36][R16.64], R29 ;  /* 0x0000001d10007986 */ /* 0x0011e2000c101524 */
[----:B------:R-:W-:Y:S05]  /*4530*/  BRA `(.L_x_2762) ;  /* 0x0000000400a07947 */ /* 0x000fea0003800000 */
.L_x_2781:
[----:B------:R-:W-:Y:S01]  /*4540*/  UMOV UR4, 0xf0000000 ;  /* 0xf000000000047882 */ /* 0x000fe20000000000 */
[----:B------:R-:W-:Y:S01]  /*4550*/  UMOV UR5, 0x380fffff ;  /* 0x380fffff00057882 */ /* 0x000fe20000000000 */
[----:B------:R-:W0:Y:S01]  /*4560*/  F2F.F32.F64 R5, R28 ;  /* 0x0000001c00057310 */ /* 0x000e220000301000 */
[----:B------:R-:W-:Y:S01]  /*4570*/  DSETP.GEU.AND P0, PT, |R28|, UR4, PT ;  /* 0x000000041c007e2a */ /* 0x000fe2000bf0e200 */
[----:B------:R-:W-:Y:S01]  /*4580*/  BSSY B0, `(.L_x_2782) ;  /* 0x0000015000007945 */ /* 0x000fe20003800000 */
[----:B------:R-:W-:-:S12]  /*4590*/  IMAD.MOV.U32 R8, RZ, RZ, 0x80 ;  /* 0x00000080ff087424 */ /* 0x000fd800078e00ff */
[----:B0-----:R-:W-:-:S05]  /*45a0*/  @!P0 FMUL R5, R5, 1.175494350822287508e-38 ;  /* 0x0080000005058820 */ /* 0x001fca0000400000 */
        /* <DEDUP_REMOVED lines=14> */
.L_x_2784:
[----:B------:R-:W-:-:S04]  /*4690*/  LOP3.LUT R3, R5, 0x80000000, RZ, 0xc0, !PT ;  /* 0x8000000005037812 */ /* 0x000fc800078ec0ff */
[----:B------:R-:W-:-:S04]  /*46a0*/  SHF.R.U32.HI R3, RZ, 0x18, R3 ;  /* 0x00000018ff037819 */ /* 0x000fc80000011603 */
[----:B------:R-:W-:-:S04]  /*46b0*/  LOP3.LUT R0, R0, R3, RZ, 0xfc, !PT ;  /* 0x0000000300007212 */ /* 0x000fc800078efcff */
[----:B------:R-:W-:-:S07]  /*46c0*/  PRMT R8, R0, 0x7610, R8 ;  /* 0x0000761000087816 */ /* 0x000fce0000000008 */
.L_x_2783:
[----:B------:R-:W-:Y:S05]  /*46d0*/  BSYNC B0 ;  /* 0x0000000000007941 */ /* 0x000fea0003800000 */
.L_x_2782:
[----:B------:R0:W-:Y:S01]  /*46e0*/  STG.E.U8 desc[UR36][R16.64], R8 ;  /* 0x0000000810007986 */ /* 0x0001e2000c101124 */
[----:B------:R-:W-:Y:S05]  /*46f0*/  BRA `(.L_x_2762) ;  /* 0x0000000400307947 */ /* 0x000fea0003800000 */
.L_x_2780:
        /* <DEDUP_REMOVED lines=21> */
.L_x_2787:
[----:B------:R-:W-:-:S04]  /*4850*/  LOP3.LUT R3, R5, 0x80000000, RZ, 0xc0, !PT ;  /* 0x8000000005037812 */ /* 0x000fc800078ec0ff */
[----:B------:R-:W-:-:S04]  /*4860*/  SHF.R.U32.HI R3, RZ, 0x18, R3 ;  /* 0x00000018ff037819 */ /* 0x000fc80000011603 */
[----:B------:R-:W-:-:S04]  /*4870*/  LOP3.LUT R0, R0, R3, RZ, 0xfc, !PT ;  /* 0x0000000300007212 */ /* 0x000fc800078efcff */
[----:B------:R-:W-:-:S07]  /*4880*/  PRMT R8, R0, 0x7610, R8 ;  /* 0x0000761000087816 */ /* 0x000fce0000000008 */
.L_x_2786:
[----:B------:R-:W-:Y:S05]  /*4890*/  BSYNC B0 ;  /* 0x0000000000007941 */ /* 0x000fea0003800000 */
.L_x_2785:
[----:B------:R0:W-:Y:S01]  /*48a0*/  STG.E.U8 desc[UR36][R16.64], R8 ;  /* 0x0000000810007986 */ /* 0x0001e2000c101124 */
[----:B------:R-:W-:Y:S05]  /*48b0*/  BRA `(.L_x_2762) ;  /* 0x0000000000c07947 */ /* 0x000fea0003800000 */
.L_x_2779:
        /* <DEDUP_REMOVED lines=26> */
.L_x_2761:
[----:B------:R-:W-:Y:S01]  /*4a60*/  MOV R14, 0x0 ;  /* 0x00000000000e7802 */ /* 0x000fe20000000f00 */
[----:B------:R-:W-:Y:S01]  /*4a70*/  ULDC.64 UR4, c[0x4][0x128] ;  /* 0x01004a0000047ab9 */ /* 0x000fe20000000a00 */
[----:B------:R-:W-:Y:S01]  /*4a80*/  ULDC.64 UR6, c[0x4][0x130] ;  /* 0x01004c0000067ab9 */ /* 0x000fe20000000a00 */
[----:B------:R-:W-:Y:S02]  /*4a90*/  IMAD.U32 R4, RZ, RZ, UR4 ;  /* 0x00000004ff047e24 */ /* 0x000fe4000f8e00ff */
[----:B------:R-:W-:Y:S01]  /*4aa0*/  IMAD.U32 R5, RZ, RZ, UR5 ;  /* 0x00000005ff057e24 */ /* 0x000fe2000f8e00ff */
[----:B------:R-:W0:Y:S01]  /*4ab0*/  LDC.64 R14, c[0x4][R14] ;  /* 0x010000000e0e7b82 */ /* 0x000e220000000a00 */
[----:B------:R-:W-:Y:S01]  /*4ac0*/  ULDC.64 UR4, c[0x4][0x10] ;  /* 0x0100040000047ab9 */ /* 0x000fe20000000a00 */
[----:B------:R-:W-:Y:S01]  /*4ad0*/  IMAD.U32 R6, RZ, RZ, UR6 ;  /* 0x00000006ff067e24 */ /* 0x000fe2000f8e00ff */
[----:B------:R-:W-:Y:S01]  /*4ae0*/  MOV R10, UR4 ;  /* 0x00000004000a7c02 */ /* 0x000fe20008000f00 */
[----:B------:R-:W-:-:S02]  /*4af0*/  IMAD.U32 R7, RZ, RZ, UR7 ;  /* 0x00000007ff077e24 */ /* 0x000fc4000f8e00ff */
[----:B------:R-:W-:Y:S02]  /*4b00*/  IMAD.U32 R11, RZ, RZ, UR5 ;  /* 0x00000005ff0b7e24 */ /* 0x000fe4000f8e00ff */
[----:B------:R-:W-:Y:S02]  /*4b10*/  IMAD.MOV.U32 R8, RZ, RZ, 0x65 ;  /* 0x00000065ff087424 */ /* 0x000fe400078e00ff */
[----:B------:R-:W-:Y:S02]  /*4b20*/  IMAD.MOV.U32 R12, RZ, RZ, 0x1 ;  /* 0x00000001ff0c7424 */ /* 0x000fe400078e00ff */
[----:B------:R-:W-:-:S07]  /*4b30*/  IMAD.MOV.U32 R13, RZ, RZ, RZ ;  /* 0x000000ffff0d7224 */ /* 0x000fce00078e00ff */
[----:B------:R-:W-:-:S07]  /*4b40*/  LEPC R20, `(.L_x_2790) ;  /* 0x000000001014794e */ /* 0x000fce0000000000 */
[----:B0-----:R-:W-:Y:S05]  /*4b50*/  CALL.ABS.NOINC R14 ;  /* 0x000000000e007343 */ /* 0x001fea0003c00000 */
.L_x_2790:
[----:B------:R-:W-:Y:S05]  /*4b60*/  BRA `(.L_x_2762) ;  /* 0x0000000000147947 */ /* 0x000fea0003800000 */
.L_x_2789:
[----:B------:R-:W0:Y:S02]  /*4b70*/  F2I.U64.F64.TRUNC R28, R28 ;  /* 0x0000001c001c7311 */ /* 0x000e24000030d800 */
[----:B0-----:R0:W-:Y:S01]  /*4b80*/  STG.E.64 desc[UR36][R16.64], R28 ;  /* 0x0000001c10007986 */ /* 0x0011e2000c101b24 */
[----:B------:R-:W-:Y:S05]  /*4b90*/  BRA `(.L_x_2762) ;  /* 0x0000000000087947 */ /* 0x000fea0003800000 */
.L_x_2788:
[----:B------:R-:W0:Y:S02]  /*4ba0*/  F2I.U32.F64.TRUNC R29, R28 ;  /* 0x0000001c001d7311 */ /* 0x000e24000030d000 */
[----:B0-----:R0:W-:Y:S02]  /*4bb0*/  STG.E desc[UR36][R16.64], R29 ;  /* 0x0000001d10007986 */ /* 0x0011e4000c101924 */
.L_x_2762:
[----:B------:R-:W-:-:S04]  /*4bc0*/  IMAD R2, R2, 0x200, R23 ;  /* 0x0000020002027824 */ /* 0x000fc800078e0217 */
[----:B------:R-:W-:-:S07]  /*4bd0*/  VIADD R19, R2, 0x80 ;  /* 0x0000008002137836 */ /* 0x000fce0000000000 */
.L_x_2685:
[----:B------:R-:W-:Y:S05]  /*4be0*/  BSYNC B6 ;  /* 0x0000000000067941 */ /* 0x000fea0003800000 */
.L_x_2684:
[----:B------:R-:W-:Y:S01]  /*4bf0*/  ULDC UR4, c[0x0][0x210] ;  /* 0x0000840000047ab9 */ /* 0x000fe20000000800 */
[----:B------:R-:W-:Y:S01]  /*4c00*/  BSSY B6, `(.L_x_2791) ;  /* 0x00004b5000067945 */ /* 0x000fe20003800000 */
[----:B------:R-:W-:-:S13]  /*4c10*/  ISETP.GE.AND P0, PT, R19, UR4, PT ;  /* 0x0000000413007c0c */ /* 0x000fda000bf06270 */
[----:B------:R-:W-:Y:S05]  /*4c20*/  @P0 BRA `(.L_x_2792) ;  /* 0x0000004800c80947 */ /* 0x000fea0003800000 */
[----:B------:R-:W5:Y:S01]  /*4c30*/  LDC R6, c[0x0][0x218] ;  /* 0x00008600ff067b82 */ /* 0x000f620000000800 */
[----:B------:R-:W-:Y:S02]  /*4c40*/  IMAD.MOV.U32 R18, RZ, RZ, RZ ;  /* 0x000000ffff127224 */ /* 0x000fe400078e00ff */
[----:B0-----:R-:W-:Y:S02]  /*4c50*/  IMAD.MOV.U32 R0, RZ, RZ, RZ ;  /* 0x000000ffff007224 */ /* 0x001fe400078e00ff */
[----:B-1234-:R-:W-:Y:S01]  /*4c60*/  IMAD.MOV.U32 R16, RZ, RZ, RZ ;  /* 0x000000ffff107224 */ /* 0x01efe200078e00ff */
[----:B-----5:R-:W-:-:S13]  /*4c70*/  ISETP.NE.AND P0, PT, R6, RZ, PT ;  /* 0x000000ff0600720c */ /* 0x020fda0003f05270 */
        /* <DEDUP_REMOVED lines=349> */
.L_x_2793:
        /* <DEDUP_REMOVED lines=21> */
.L_x_2797:
[----:B------:R-:W2:Y:S02]  /*63a0*/  LDG.E.U8 R2, desc[UR36][R2.64] ;  /* 0x0000002402027981 */ /* 0x000ea4000c1e1100 */
[----:B--2---:R0:W1:Y:S01]  /*63b0*/  I2F.F64.U16 R24, R2 ;  /* 0x0000000200187312 */ /* 0x0040620000101800 */
[----:B------:R-:W-:Y:S05]  /*63c0*/  BRA `(.L_x_2799) ;  /* 0x0000000c00707947 */ /* 0x000fea0003800000 */
.L_x_2796:
        /* <DEDUP_REMOVED lines=9> */
.L_x_2801:
[----:B------:R-:W2:Y:S02]  /*6460*/  LDG.E R2, desc[UR36][R2.64] ;  /* 0x0000002402027981 */ /* 0x000ea4000c1e1900 */
[----:B--2---:R0:W1:Y:S01]  /*6470*/  I2F.F64 R24, R2 ;  /* 0x0000000200187312 */ /* 0x0040620000201c00 */
[----:B------:R-:W-:Y:S05]  /*6480*/  BRA `(.L_x_2799) ;  /* 0x0000000c00407947 */ /* 0x000fea0003800000 */
.L_x_2800:
[----:B------:R-:W2:Y:S02]  /*6490*/  LDG.E.U16 R2, desc[UR36][R2.64] ;  /* 0x0000002402027981 */ /* 0x000ea4000c1e1500 */
[----:B--2---:R0:W1:Y:S01]  /*64a0*/  I2F.F64.S16 R24, R2 ;  /* 0x0000000200187312 */ /* 0x0040620000101c00 */
[----:B------:R-:W-:Y:S05]  /*64b0*/  BRA `(.L_x_2799) ;  /* 0x0000000c00347947 */ /* 0x000fea0003800000 */
.L_x_2795:
        /* <DEDUP_REMOVED lines=10> */
.L_x_2803:
[----:B------:R-:W2:Y:S02]  /*6560*/  LDG.E.U16 R0, desc[UR36][R2.64] ;  /* 0x0000002402007981 */ /* 0x000ea4000c1e1500 */
[----:B--2---:R-:W-:-:S05]  /*6570*/  HADD2.F32 R0, -RZ, R0.H0_H0 ;  /* 0x20000000ff007230 */ /* 0x004fca0000004100 */
[----:B------:R-:W-:-:S04]  /*6580*/  FMUL.FTZ R0, R0, 1 ;  /* 0x3f80000000007820 */ /* 0x000fc80000410000 */
[----:B------:R0:W1:Y:S01]  /*6590*/  F2F.F64.F32 R24, R0 ;  /* 0x0000000000187310 */ /* 0x0000620000201800 */
[----:B------:R-:W-:Y:S05]  /*65a0*/  BRA `(.L_x_2799) ;  /* 0x0000000800f87947 */ /* 0x000fea0003800000 */
.L_x_2802:
        /* <DEDUP_REMOVED lines=10> */
.L_x_2805:
[----:B------:R-:W2:Y:S02]  /*6650*/  LDG.E.U16 R2, desc[UR36][R2.64] ;  /* 0x0000002402027981 */ /* 0x000ea4000c1e1500 */
[----:B--2---:R-:W-:-:S05]  /*6660*/  HADD2.F32 R0, -RZ, R2.H0_H0 ;  /* 0x20000002ff007230 */ /* 0x004fca0000004100 */
[----:B------:R-:W-:-:S04]  /*6670*/  FMUL.FTZ R0, R0, 1 ;  /* 0x3f80000000007820 */ /* 0x000fc80000410000 */
[----:B------:R0:W1:Y:S01]  /*6680*/  F2F.F64.F32 R24, R0 ;  /* 0x0000000000187310 */ /* 0x0000620000201800 */
[----:B------:R-:W-:Y:S05]  /*6690*/  BRA `(.L_x_2799) ;  /* 0x0000000800bc7947 */ /* 0x000fea0003800000 */
.L_x_2804:
[----:B------:R0:W5:Y:S01]  /*66a0*/  LDG.E.64 R24, desc[UR36][R2.64] ;  /* 0x0000002402187981 */ /* 0x000162000c1e1b00 */
[----:B------:R-:W-:Y:S05]  /*66b0*/  BRA `(.L_x_2799) ;  /* 0x0000000800b47947 */ /* 0x000fea0003800000 */
.L_x_2794:
        /* <DEDUP_REMOVED lines=13> */
.L_x_2808:
[----:B------:R0:W5:Y:S01]  /*6790*/  LDG.E.64 R24, desc[UR36][R2.64] ;  /* 0x0000002402187981 */ /* 0x000162000c1e1b00 */
[----:B------:R-:W-:Y:S05]  /*67a0*/  BRA `(.L_x_2799) ;  /* 0x0000000800787947 */ /* 0x000fea0003800000 */
.L_x_2807:
        /* <DEDUP_REMOVED lines=26> */
[----:B------:R3:W4:Y:S01]  /*6950*/  F2F.F64.F32 R24, R5 ;  /* 0x0000000500187310 */ /* 0x0007220000201800 */
[----:B------:R-:W-:Y:S05]  /*6960*/  BRA `(.L_x_2799) ;  /* 0x0000000800087947 */ /* 0x000fea0003800000 */
.L_x_2810:
        /* <DEDUP_REMOVED lines=11> */
[----:B------:R-:W-:-:S05]  /*6a20*/  LOP3.LUT R4, R4, 0x80000000, R5, 0xf8, !PT ;  /* 0x8000000004047812 */ /* 0x000fca00078ef805 */
[----:B------:R-:W-:-:S04]  /*6a30*/  FMUL.FTZ R4, R4, 1 ;  /* 0x3f80000004047820 */ /* 0x000fc80000410000 */
[----:B------:R1:W2:Y:S01]  /*6a40*/  F2F.F64.F32 R24, R4 ;  /* 0x0000000400187310 */ /* 0x0002a20000201800 */
[----:B------:R-:W-:Y:S05]  /*6a50*/  BRA `(.L_x_2799) ;  /* 0x0000000400cc7947 */ /* 0x000fea0003800000 */
.L_x_2809:
[----:B------:R-:W2:Y:S02]  /*6a60*/  LDG.E.U16 R0, desc[UR36][R2.64] ;  /* 0x0000002402007981 */ /* 0x000ea4000c1e1500 */
[----:B--2---:R-:W-:-:S04]  /*6a70*/  IMAD.U32 R0, R0, 0x10000, RZ ;  /* 0x0001000000007824 */ /* 0x004fc800078e00ff */
[----:B------:R-:W-:-:S04]  /*6a80*/  FMUL.FTZ R0, R0, 1 ;  /* 0x3f80000000007820 */ /* 0x000fc80000410000 */
[----:B------:R0:W1:Y:S01]  /*6a90*/  F2F.F64.F32 R24, R0 ;  /* 0x0000000000187310 */ /* 0x0000620000201800 */
[----:B------:R-:W-:Y:S05]  /*6aa0*/  BRA `(.L_x_2799) ;  /* 0x0000000400b87947 */ /* 0x000fea0003800000 */
.L_x_2806:
        /* <DEDUP_REMOVED lines=11> */
.L_x_2813:
        /* <DEDUP_REMOVED lines=21> */
.L_x_2817:
[----:B------:R-:W-:Y:S05]  /*6cb0*/  BSYNC B1 ;  /* 0x0000000000017941 */ /* 0x000fea0003800000 */
.L_x_2816:
[----:B------:R-:W-:Y:S01]  /*6cc0*/  LEA R3, R0, 0x3b800000, 0x17 ;  /* 0x3b80000000037811 */ /* 0x000fe200078eb8ff */
[----:B------:R-:W-:-:S05]  /*6cd0*/  IMAD.SHL.U32 R0, R2, 0x100000, RZ ;  /* 0x0010000002007824 */ /* 0x000fca00078e00ff */
[----:B------:R-:W-:-:S07]  /*6ce0*/  LOP3.LUT R0, R3, R0, R4, 0xfe, !PT ;  /* 0x0000000003007212 */ /* 0x000fce00078efe04 */
.L_x_2815:
[----:B------:R-:W-:Y:S05]  /*6cf0*/  BSYNC B0 ;  /* 0x0000000000007941 */ /* 0x000fea0003800000 */
.L_x_2814:
[----:B------:R-:W-:-:S04]  /*6d00*/  FMUL.FTZ R0, R0, 1 ;  /* 0x3f80000000007820 */ /* 0x000fc80000410000 */
[----:B------:R0:W1:Y:S01]  /*6d10*/  F2F.F64.F32 R24, R0 ;  /* 0x0000000000187310 */ /* 0x0000620000201800 */
[----:B------:R-:W-:Y:S05]  /*6d20*/  BRA `(.L_x_2799) ;  /* 0x0000000400187947 */ /* 0x000fea0003800000 */
.L_x_2812:
[----:B------:R-:W2:Y:S01]  /*6d30*/  LDG.E.U8 R2, desc[UR36][R2.64] ;  /* 0x0000002402027981 */ /* 0x000ea2000c1e1100 */
[----:B------:R-:W-:Y:S01]  /*6d40*/  BSSY B0, `(.L_x_2818) ;  /* 0x0000018000007945 */ /* 0x000fe20003800000 */
[----:B------:R-:W-:Y:S01]  /*6d50*/  HFMA2.MMA R0, -RZ, RZ, 0, 0 ;  /* 0x00000000ff007435 */ /* 0x000fe200000001ff */
        /* <DEDUP_REMOVED lines=18> */
.L_x_2821:
[----:B------:R-:W-:Y:S05]  /*6e80*/  BSYNC B1 ;  /* 0x0000000000017941 */ /* 0x000fea0003800000 */
.L_x_2820:
[----:B------:R-:W-:Y:S01]  /*6e90*/  LEA R3, R0, 0x37800000, 0x17 ;  /* 0x3780000000037811 */ /* 0x000fe200078eb8ff */
[----:B------:R-:W-:-:S05]  /*6ea0*/  IMAD.SHL.U32 R0, R2, 0x200000, RZ ;  /* 0x0020000002007824 */ /* 0x000fca00078e00ff */
[----:B------:R-:W-:-:S07]  /*6eb0*/  LOP3.LUT R0, R3, R0, R4, 0xfe, !PT ;  /* 0x0000000003007212 */ /* 0x000fce00078efe04 */
.L_x_2819:
[----:B------:R-:W-:Y:S05]  /*6ec0*/  BSYNC B0 ;  /* 0x0000000000007941 */ /* 0x000fea0003800000 */
.L_x_2818:
[----:B------:R-:W-:-:S04]  /*6ed0*/  FMUL.FTZ R0, R0, 1 ;  /* 0x3f80000000007820 */ /* 0x000fc80000410000 */
[----:B------:R0:W1:Y:S01]  /*6ee0*/  F2F.F64.F32 R24, R0 ;  /* 0x0000000000187310 */ /* 0x0000620000201800 */
[----:B------:R-:W-:Y:S05]  /*6ef0*/  BRA `(.L_x_2799) ;  /* 0x0000000000a47947 */ /* 0x000fea0003800000 */
.L_x_2811:
        /* <DEDUP_REMOVED lines=14> */
.L_x_2825:
[----:B------:R-:W-:Y:S05]  /*6fe0*/  BSYNC B0 ;  /* 0x0000000000007941 */ /* 0x000fea0003800000 */
.L_x_2824:
[----:B------:R-:W-:-:S04]  /*6ff0*/  FMUL.FTZ R0, R0, 1 ;  /* 0x3f80000000007820 */ /* 0x000fc80000410000 */
[----:B------:R0:W1:Y:S01]  /*7000*/  F2F.F64.F32 R24, R0 ;  /* 0x0000000000187310 */ /* 0x0000620000201800 */
[----:B------:R-:W-:Y:S05]  /*7010*/  BRA `(.L_x_2799) ;  /* 0x00000000005c7947 */ /* 0x000fea0003800000 */
.L_x_2798:
        /* <DEDUP_REMOVED lines=16> */
.L_x_2826:
[----:B------:R-:W-:Y:S01]  /*7120*/  CS2R R24, SRZ ;  /* 0x0000000000187805 */ /* 0x000fe2000001ff00 */
[----:B------:R-:W-:Y:S06]  /*7130*/  BRA `(.L_x_2799) ;  /* 0x0000000000147947 */ /* 0x000fec0003800000 */
.L_x_2823:
[----:B------:R-:W2:Y:S02]  /*7140*/  LDG.E.64 R24, desc[UR36][R2.64] ;  /* 0x0000002402187981 */ /* 0x000ea4000c1e1b00 */
[----:B--2---:R-:W0:Y:S01]  /*7150*/  I2F.F64.U64 R24, R24 ;  /* 0x0000001800187312 */ /* 0x004e220000301800 */
[----:B------:R-:W-:Y:S05]  /*7160*/  BRA `(.L_x_2799) ;  /* 0x0000000000087947 */ /* 0x000fea0003800000 */
.L_x_2822:
[----:B------:R-:W2:Y:S02]  /*7170*/  LDG.E R2, desc[UR36][R2.64] ;  /* 0x0000002402027981 */ /* 0x000ea4000c1e1900 */
[----:B--2---:R0:W1:Y:S02]  /*7180*/  I2F.F64.U32 R24, R2 ;  /* 0x0000000200187312 */ /* 0x0040640000201800 */
.L_x_2799:
[----:B-1----:R-:W1:Y:S01]  /*7190*/  LDC.U8 R4, c[0x0][0x493] ;  /* 0x000124c0ff047b82 */ /* 0x002e620000000000 */
        /* <DEDUP_REMOVED lines=17> */
.L_x_2830:
[----:B------:R-:W2:Y:S02]  /*72b0*/  LDG.E.U8 R2, desc[UR36][R2.64] ;  /* 0x0000002402027981 */ /* 0x000ea4000c1e1100 */
[----:B--2---:R0:W1:Y:S01]  /*72c0*/  I2F.F64.U16 R22, R2 ;  /* 0x0000000200167312 */ /* 0x0040620000101800 */
[----:B------:R-:W-:Y:S05]  /*72d0*/  BRA `(.L_x_2832) ;  /* 0x0000000c00707947 */ /* 0x000fea0003800000 */
.L_x_2829:
[----:B------:R-:W-:-:S13]  /*72e0*/  ISETP.NE.AND P0, PT, R0, 0x2, PT ;  /* 0x000000020000780c */ /* 0x000fda0003f05270 */
[----:B------:R-:W-:Y:S05]  /*72f0*/  @!P0 BRA `(.L_x_2833) ;  /* 0x0000000000288947 */ /* 0x000fea0003800000 */
[----:B------:R-:W-:-:S13]  /*7300*/  ISETP.NE.AND P0, PT, R0, 0x3, PT ;  /* 0x000000030000780c */ /* 0x000fda0003f05270 */
[----:B------:R-:W-:Y:S05]  /*7310*/  @!P0 BRA `(.L_x_2834) ;  /* 0x0000000000148947 */ /* 0x000fea0003800000 */
[----:B------:R-:W-:-:S13]  /*7320*/  ISETP.NE.AND P0, PT, R0, 0x4, PT ;  /* 0x000000040000780c */ /* 0x000fda0003f05270 */
[----:B------:R-:W-:Y:S05]  /*7330*/  @P0 BRA `(.L_x_2831) ;  /* 0x0000000800fc0947 */ /* 0x000fea0003800000 */
[----:B------:R-:W2:Y:S02]  /*7340*/  LDG.E.64 R22, desc[UR36][R2.64] ;  /* 0x0000002402167981 */ /* 0x000ea4000c1e1b00 */
[----:B--2---:R-:W2:Y:S01]  /*7350*/  I2F.F64.S64 R22, R22 ;  /* 0x0000001600167312 */ /* 0x004ea20000301c00 */
[----:B------:R-:W-:Y:S05]  /*7360*/  BRA `(.L_x_2832) ;  /* 0x0000000c004c7947 */ /* 0x000fea0003800000 */
.L_x_2834:
[----:B------:R-:W2:Y:S02]  /*7370*/  LDG.E R2, desc[UR36][R2.64] ;  /* 0x0000002402027981 */ /* 0x000ea4000c1e1900 */
[----:B--2---:R0:W1:Y:S01]  /*7380*/  I2F.F64 R22, R2 ;  /* 0x0000000200167312 */ /* 0x0040620000201c00 */
[----:B------:R-:W-:Y:S05]  /*7390*/  BRA `(.L_x_2832) ;  /* 0x0000000c00407947 */ /* 0x000fea0003800000 */
.L_x_2833:
[----:B------:R-:W2:Y:S02]  /*73a0*/  LDG.E.U16 R2, desc[UR36][R2.64] ;  /* 0x0000002402027981 */ /* 0x000ea4000c1e1500 */
[----:B--2---:R0:W1:Y:S01]  /*73b0*/  I2F.F64.S16 R22, R2 ;  /* 0x0000000200167312 */ /* 0x0040620000101c00 */
[----:B------:R-:W-:Y:S05]  /*73c0*/  BRA `(.L_x_2832) ;  /* 0x0000000c00347947 */ /* 0x000fea0003800000 */
.L_x_2828:
        /* <DEDUP_REMOVED lines=10> */
.L_x_2836:
[----:B------:R-:W2:Y:S02]  /*7470*/  LDG.E.U16 R0, desc[UR36][R2.64] ;  /* 0x0000002402007981 */ /* 0x000ea4000c1e1500 */
[----:B--2---:R-:W-:-:S05]  /*7480*/  HADD2.F32 R0, -RZ, R0.H0_H0 ;  /* 0x20000000ff007230 */ /* 0x004fca0000004100 */
[----:B------:R-:W-:-:S04]  /*7490*/  FMUL.FTZ R0, R0, 1 ;  /* 0x3f80000000007820 */ /* 0x000fc80000410000 */
[----:B------:R0:W1:Y:S01]  /*74a0*/  F2F.F64.F32 R22, R0 ;  /* 0x0000000000167310 */ /* 0x0000620000201800 */
[----:B------:R-:W-:Y:S05]  /*74b0*/  BRA `(.L_x_2832) ;  /* 0x0000000800f87947 */ /* 0x000fea0003800000 */
.L_x_2835:
        /* <DEDUP_REMOVED lines=10> */
.L_x_2838:
[----:B------:R-:W2:Y:S02]  /*7560*/  LDG.E.U16 R2, desc[UR36][R2.64] ;  /* 0x0000002402027981 */ /* 0x000ea4000c1e1500 */
[----:B--2---:R-:W-:-:S05]  /*7570*/  HADD2.F32 R0, -RZ, R2.H0_H0 ;  /* 0x20000002ff007230 */ /* 0x004fca0000004100 */
[----:B------:R-:W-:-:S04]  /*7580*/  FMUL.FTZ R0, R0, 1 ;  /* 0x3f80000000007820 */ /* 0x000fc80000410000 */
[----:B------:R0:W1:Y:S01]  /*7590*/  F2F.F64.F32 R22, R0 ;  /* 0x0000000000167310 */ /* 0x0000620000201800 */
[----:B------:R-:W-:Y:S05]  /*75a0*/  BRA `(.L_x_2832) ;  /* 0x0000000800bc7947 */ /* 0x000fea0003800000 */
.L_x_2837:
[----:B------:R0:W5:Y:S01]  /*75b0*/  LDG.E.64 R22, desc[UR36][R2.64] ;  /* 0x0000002402167981 */ /* 0x000162000c1e1b00 */
[----:B------:R-:W-:Y:S05]  /*75c0*/  BRA `(.L_x_2832) ;  /* 0x0000000800b47947 */ /* 0x000fea0003800000 */
.L_x_2827:
        /* <DEDUP_REMOVED lines=13> */
.L_x_2841:
[----:B------:R0:W5:Y:S01]  /*76a0*/  LDG.E.64 R22, desc[UR36][R2.64] ;  /* 0x0000002402167981 */ /* 0x000162000c1e1b00 */
[----:B------:R-:W-:Y:S05]  /*76b0*/  BRA `(.L_x_2832) ;  /* 0x0000000800787947 */ /* 0x000fea0003800000 */
.L_x_2840:
        /* <DEDUP_REMOVED lines=10> */
[----:B---3--:R-:W0:Y:S01]  /*7760*/  FLO.U32 R5, R4 ;  /* 0x0000000400057300 */ /* 0x008e2200000e0000 */
        /* <DEDUP_REMOVED lines=17> */
.L_x_2843:
[----:B------:R-:W2:Y:S02]  /*7880*/  LDG.E.U8 R2, desc[UR36][R2.64] ;  /* 0x0000002402027981 */ /* 0x000ea4000c1e1100 */
[C---:B--2---:R-:W-:Y:S02]  /*7890*/  IMAD.SHL.U32 R0, R2.reuse, 0x2000000, RZ ;  /* 0x0200000002007824 */ /* 0x044fe400078e00ff */
[----:B---3--:R-:W-:-:S03]  /*78a0*/  IMAD.SHL.U32 R5, R2, 0x1000000, RZ ;  /* 0x0100000002057824 */ /* 0x008fc600078e00ff */
[----:B------:R-:W-:-:S13]  /*78b0*/  ISETP.GE.U32.AND P0, PT, R0, 0x8000000, PT ;  /* 0x080000000000780c */ /* 0x000fda0003f06070 */
[C---:B------:R-:W-:Y:S01]  /*78c0*/  @!P0 SHF.L.U32 R0, R2.reuse, 0x8, RZ ;  /* 0x0000000802008819 */ /* 0x040fe200000006ff */
        /* <DEDUP_REMOVED lines=8> */
[----:B------:R0:W1:Y:S01]  /*7950*/  F2F.F64.F32 R22, R4 ;  /* 0x0000000400167310 */ /* 0x0000620000201800 */
[----:B------:R-:W-:Y:S05]  /*7960*/  BRA `(.L_x_2832) ;  /* 0x0000000400cc7947 */ /* 0x000fea0003800000 */
.L_x_2842:
[----:B------:R-:W2:Y:S02]  /*7970*/  LDG.E.U16 R0, desc[UR36][R2.64] ;  /* 0x0000002402007981 */ /* 0x000ea4000c1e1500 */
[----:B--2---:R-:W-:-:S04]  /*7980*/  IMAD.U32 R0, R0, 0x10000, RZ ;  /* 0x0001000000007824 */ /* 0x004fc800078e00ff */
[----:B------:R-:W-:-:S04]  /*7990*/  FMUL.FTZ R0, R0, 1 ;  /* 0x3f80000000007820 */ /* 0x000fc80000410000 */
[----:B------:R0:W1:Y:S01]  /*79a0*/  F2F.F64.F32 R22, R0 ;  /* 0x0000000000167310 */ /* 0x0000620000201800 */
[----:B------:R-:W-:Y:S05]  /*79b0*/  BRA `(.L_x_2832) ;  /* 0x0000000400b87947 */ /* 0x000fea0003800000 */
.L_x_2839:
        /* <DEDUP_REMOVED lines=11> */
.L_x_2846:
        /* <DEDUP_REMOVED lines=18> */
[----:B---3--:R-:W-:-:S05]  /*7b90*/  VIADD R5, R3, 0xffffffe4 ;  /* 0xffffffe403057836 */ /* 0x008fca0000000000 */
[----:B------:R-:W-:-:S04]  /*7ba0*/  SHF.L.U32 R5, R2, R5, RZ ;  /* 0x0000000502057219 */ /* 0x000fc800000006ff */
[----:B------:R-:W-:-:S07]  /*7bb0*/  LOP3.LUT R2, R5, 0x7, RZ, 0xc0, !PT ;  /* 0x0000000705027812 */ /* 0x000fce00078ec0ff */
.L_x_2850:
[----:B------:R-:W-:Y:S05]  /*7bc0*/  BSYNC B1 ;  /* 0x0000000000017941 */ /* 0x000fea0003800000 */
.L_x_2849:
[----:B------:R-:W-:Y:S01]  /*7bd0*/  LEA R3, R0, 0x3b800000, 0x17 ;  /* 0x3b80000000037811 */ /* 0x000fe200078eb8ff */
[----:B------:R-:W-:-:S05]  /*7be0*/  IMAD.SHL.U32 R0, R2, 0x100000, RZ ;  /* 0x0010000002007824 */ /* 0x000fca00078e00ff */
[----:B------:R-:W-:-:S07]  /*7bf0*/  LOP3.LUT R0, R3, R0, R4, 0xfe, !PT ;  /* 0x0000000003007212 */ /* 0x000fce00078efe04 */
.L_x_2848:
[----:B------:R-:W-:Y:S05]  /*7c00*/  BSYNC B0 ;  /* 0x0000000000007941 */ /* 0x000fea0003800000 */
.L_x_2847:
[----:B------:R-:W-:-:S04]  /*7c10*/  FMUL.FTZ R0, R0, 1 ;  /* 0x3f80000000007820 */ /* 0x000fc80000410000 */
[----:B------:R0:W1:Y:S01]  /*7c20*/  F2F.F64.F32 R22, R0 ;  /* 0x0000000000167310 */ /* 0x0000620000201800 */
[----:B------:R-:W-:Y:S05]  /*7c30*/  BRA `(.L_x_2832) ;  /* 0x0000000400187947 */ /* 0x000fea0003800000 */
.L_x_2845:
        /* <DEDUP_REMOVED lines=21> */
.L_x_2854:
[----:B------:R-:W-:Y:S05]  /*7d90*/  BSYNC B1 ;  /* 0x0000000000017941 */ /* 0x000fea0003800000 */
.L_x_2853:
[----:B------:R-:W-:Y:S01]  /*7da0*/  LEA R3, R0, 0x37800000, 0x17 ;  /* 0x3780000000037811 */ /* 0x000fe200078eb8ff */
[----:B------:R-:W-:-:S05]  /*7db0*/  IMAD.SHL.U32 R0, R2, 0x200000, RZ ;  /* 0x0020000002007824 */ /* 0x000fca00078e00ff */
[----:B------:R-:W-:-:S07]  /*7dc0*/  LOP3.LUT R0, R3, R0, R4, 0xfe, !PT ;  /* 0x0000000003007212 */ /* 0x000fce00078efe04 */
.L_x_2852:
[----:B------:R-:W-:Y:S05]  /*7dd0*/  BSYNC B0 ;  /* 0x0000000000007941 */ /* 0x000fea0003800000 */
.L_x_2851:
[----:B------:R-:W-:-:S04]  /*7de0*/  FMUL.FTZ R0, R0, 1 ;  /* 0x3f80000000007820 */ /* 0x000fc80000410000 */
[----:B------:R0:W1:Y:S01]  /*7df0*/  F2F.F64.F32 R22, R0 ;  /* 0x0000000000167310 */ /* 0x0000620000201800 */
[----:B------:R-:W-:Y:S05]  /*7e00*/  BRA `(.L_x_2832) ;  /* 0x0000000000a47947 */ /* 0x000fea0003800000 */
.L_x_2844:
        /* <DEDUP_REMOVED lines=14> */
.L_x_2858:
[----:B------:R-:W-:Y:S05]  /*7ef0*/  BSYNC B0 ;  /* 0x0000000000007941 */ /* 0x000fea0003800000 */
.L_x_2857:
[----:B------:R-:W-:-:S04]  /*7f00*/  FMUL.FTZ R0, R0, 1 ;  /* 0x3f80000000007820 */ /* 0x000fc80000410000 */
[----:B------:R0:W1:Y:S01]  /*7f10*/  F2F.F64.F32 R22, R0 ;  /* 0x0000000000167310 */ /* 0x0000620000201800 */
[----:B------:R-:W-:Y:S05]  /*7f20*/  BRA `(.L_x_2832) ;  /* 0x00000000005c7947 */ /* 0x000fea0003800000 */
.L_x_2831:
[----:B------:R-:W-:Y:S01]  /*7f30*/  MOV R2, 0x0 ;  /* 0x0000000000027802 */ /* 0x000fe20000000f00 */
[----:B------:R-:W-:Y:S01]  /*7f40*/  ULDC.64 UR4, c[0x4][0x128] ;  /* 0x01004a0000047ab9 */ /* 0x000fe20000000a00 */
[----:B------:R-:W-:Y:S01]  /*7f50*/  ULDC.64 UR6, c[0x4][0x8] ;  /* 0x0100020000067ab9 */ /* 0x000fe20000000a00 */
[----:B------:R-:W-:Y:S02]  /*7f60*/  IMAD.U32 R4, RZ, RZ, UR4 ;  /* 0x00000004ff047e24 */ /* 0x000fe4000f8e00ff */
[----:B---3--:R-:W-:Y:S01]  /*7f70*/  IMAD.U32 R5, RZ, RZ, UR5 ;  /* 0x00000005ff057e24 */ /* 0x008fe2000f8e00ff */
        /* <DEDUP_REMOVED lines=11> */
.L_x_2859:
[----:B------:R-:W-:Y:S01]  /*8030*/  CS2R R22, SRZ ;  /* 0x0000000000167805 */ /* 0x000fe2000001ff00 */
[----:B------:R-:W-:Y:S06]  /*8040*/  BRA `(.L_x_2832) ;  /* 0x0000000000147947 */ /* 0x000fec0003800000 */
.L_x_2856:
[----:B------:R-:W2:Y:S02]  /*8050*/  LDG.E.64 R22, desc[UR36][R2.64] ;  /* 0x0000002402167981 */ /* 0x000ea4000c1e1b00 */
[----:B--2---:R-:W0:Y:S01]  /*8060*/  I2F.F64.U64 R22, R22 ;  /* 0x0000001600167312 */ /* 0x004e220000301800 */
[----:B------:R-:W-:Y:S05]  /*8070*/  BRA `(.L_x_2832) ;  /* 0x0000000000087947 */ /* 0x000fea0003800000 */
.L_x_2855:
[----:B------:R-:W2:Y:S02]  /*8080*/  LDG.E R2, desc[UR36][R2.64] ;  /* 0x0000002402027981 */ /* 0x000ea4000c1e1900 */
[----:B--2---:R0:W1:Y:S02]  /*8090*/  I2F.F64.U32 R22, R2 ;  /* 0x0000000200167312 */ /* 0x0040640000201800 */
.L_x_2832:
[----:B0-----:R-:W-:Y:S01]  /*80a0*/  HFMA2.MMA R3, -RZ, RZ, 1.9912109375, 0.00128841400146484375 ;  /* 0x3ff71547ff037435 */ /* 0x001fe200000001ff */
[----:B------:R-:W-:Y:S01]  /*80b0*/  IMAD.MOV.U32 R2, RZ, RZ, 0x652b82fe ;  /* 0x652b82feff027424 */ /* 0x000fe200078e00ff */
[----:B------:R-:W-:Y:S01]  /*80c0*/  UMOV UR4, 0xfefa39ef ;  /* 0xfefa39ef00047882 */ /* 0x000fe20000000000 */
[----:B------:R-:W-:Y:S01]  /*80d0*/  UMOV UR5, 0x3fe62e42 ;  /* 0x3fe62e4200057882 */ /* 0x000fe20000000000 */
[----:B--2-45:R-:W-:Y:S01]  /*80e0*/  DADD R8, -RZ, -|R24| ;  /* 0x00000000ff087229 */ /* 0x034fe20000000d18 */
[----:B------:R-:W-:Y:S03]  /*80f0*/  BSSY B0, `(.L_x_2860) ;  /* 0x0000037000007945 */ /* 0x000fe60003800000 */
[----:B------:R-:W-:-:S06]  /*8100*/  DFMA R2, -|R24|, R2, 6.75539944105574400000e+15 ;  /* 0x433800001802742b */ /* 0x000fcc0000000302 */
[----:B------:R-:W-:Y:S02]  /*8110*/  FSETP.GEU.FTZ.AND P0, PT, |R9|, 4.1917929649353027344, PT ;  /* 0x4086232b0900780b */ /* 0x000fe40003f1e200 */
[----:B---3--:R-:W-:-:S08]  /*8120*/  DADD R4, R2, -6.75539944105574400000e+15 ;  /* 0xc338000002047429 */ /* 0x008fd00000000000 */
        /* <DEDUP_REMOVED lines=45> */
[----:B------:R-:W-:Y:S02]  /*8400*/  @!P1 IMAD.IADD R2, R2, 0x1, -R3 ;  /* 0x0000000102029824 */ /* 0x000fe400078e0a03 */
[----:B------:R-:W-:-:S03]  /*8410*/  @!P1 IMAD R3, R3, 0x100000, R5 ;  /* 0x0010000003039824 */ /* 0x000fc600078e0205 */
[----:B------:R-:W-:Y:S01]  /*8420*/  @!P1 LEA R5, R2, 0x3ff00000, 0x14 ;  /* 0x3ff0000002059811 */ /* 0x000fe200078ea0ff */
[----:B------:R-:W-:Y:S02]  /*8430*/  @!P1 IMAD.MOV.U32 R2, RZ, RZ, R4 ;  /* 0x000000ffff029224 */ /* 0x000fe400078e0004 */
[----:B------:R-:W-:-:S06]  /*8440*/  @!P1 IMAD.MOV.U32 R4, RZ, RZ, RZ ;  /* 0x000000ffff049224 */ /* 0x000fcc00078e00ff */
[----:B------:R-:W-:-:S11]  /*8450*/  @!P1 DMUL R6, R2, R4 ;  /* 0x0000000402069228 */ /* 0x000fd60000000000 */
.L_x_2861:
[----:B------:R-:W-:Y:S05]  /*8460*/  BSYNC B0 ;  /* 0x0000000000007941 */ /* 0x000fea0003800000 */
.L_x_2860:
        /* <DEDUP_REMOVED lines=17> */
[----:B------:R-:W-:-:S07]  /*8580*/  MOV R14, 0x85a0 ;  /* 0x000085a0000e7802 */ /* 0x000fce0000000f00 */
[----:B-1----:R-:W-:Y:S05]  /*8590*/  CALL.REL.NOINC `($__internal_0_$__cuda_sm20_div_rn_f64_full) ;  /* 0x000000a800207944 */ /* 0x002fea0003c00000 */
[----:B------:R-:W-:-:S07]  /*85a0*/  IMAD.MOV.U32 R2, RZ, RZ, R4 ;  /* 0x000000ffff027224 */ /* 0x000fce00078e0004 */
.L_x_2863:
[----:B------:R-:W-:Y:S05]  /*85b0*/  BSYNC B0 ;  /* 0x0000000000007941 */ /* 0x000fea0003800000 */
.L_x_2862:
[----:B------:R-:W0:Y:S01]  /*85c0*/  LDC.U8 R8, c[0x0][0x491] ;  /* 0x00012440ff087b82 */ /* 0x000e220000000000 */
[----:B------:R-:W-:Y:S01]  /*85d0*/  IMAD.MOV.U32 R4, RZ, RZ, 0x3ff00000 ;  /* 0x3ff00000ff047424 */ /* 0x000fe200078e00ff */
[----:B------:R-:W-:Y:S01]  /*85e0*/  FSEL R7, RZ, 1.875, P4 ;  /* 0x3ff00000ff077808 */ /* 0x000fe20002000000 */
[----:B------:R-:W-:-:S03]  /*85f0*/  IMAD.MOV.U32 R6, RZ, RZ, RZ ;  /* 0x000000ffff067224 */ /* 0x000fc600078e00ff */
[----:B------:R-:W-:Y:S01]  /*8600*/  FSEL R5, R4, -1.875, !P4 ;  /* 0xbff0000004057808 */ /* 0x000fe20006000000 */
[----:B------:R-:W-:-:S06]  /*8610*/  IMAD.MOV.U32 R4, RZ, RZ, RZ ;  /* 0x000000ffff047224 */ /* 0x000fcc00078e00ff */
[----:B------:R-:W-:-:S08]  /*8620*/  DFMA R4, R2, -R4, R6 ;  /* 0x800000040204722b */ /* 0x000fd00000000006 */
[----:B-1----:R-:W-:Y:S01]  /*8630*/  DMUL R4, R4, R22 ;  /* 0x0000001604047228 */ /* 0x002fe20000000000 */
        /* <DEDUP_REMOVED lines=14> */
.L_x_2867:
[----:B------:R-:W0:Y:S02]  /*8720*/  F2I.S64.F64.TRUNC R4, R4 ;  /* 0x0000000400047311 */ /* 0x000e24000030d900 */
[----:B0-----:R-:W-:-:S05]  /*8730*/  IMAD.MOV.U32 R3, RZ, RZ, R4 ;  /* 0x000000ffff037224 */ /* 0x001fca00078e0004 */
[----:B------:R0:W-:Y:S01]  /*8740*/  STG.E.U8 desc[UR36][R16.64], R3 ;  /* 0x0000000310007986 */ /* 0x0001e2000c101124 */
[----:B------:R-:W-:Y:S05]  /*8750*/  BRA `(.L_x_2869) ;  /* 0x0000000c00f87947 */ /* 0x000fea0003800000 */
.L_x_2866:
        /* <DEDUP_REMOVED lines=9> */
.L_x_2871:
[----:B------:R-:W0:Y:S02]  /*87f0*/  F2I.F64.TRUNC R5, R4 ;  /* 0x0000000400057311 */ /* 0x000e24000030d100 */
[----:B0-----:R3:W-:Y:S01]  /*8800*/  STG.E desc[UR36][R16.64], R5 ;  /* 0x0000000510007986 */ /* 0x0017e2000c101924 */
[----:B------:R-:W-:Y:S05]  /*8810*/  BRA `(.L_x_2869) ;  /* 0x0000000c00c87947 */ /* 0x000fea0003800000 */
.L_x_2870:
[----:B------:R-:W0:Y:S02]  /*8820*/  F2I.F64.TRUNC R5, R4 ;  /* 0x0000000400057311 */ /* 0x000e24000030d100 */
[----:B0-----:R2:W-:Y:S01]  /*8830*/  STG.E.U16 desc[UR36][R16.64], R5 ;  /* 0x0000000510007986 */ /* 0x0015e2000c101524 */
[----:B------:R-:W-:Y:S05]  /*8840*/  BRA `(.L_x_2869) ;  /* 0x0000000c00bc7947 */ /* 0x000fea0003800000 */
.L_x_2865:
        /* <DEDUP_REMOVED lines=13> */
.L_x_2873:
        /* <DEDUP_REMOVED lines=8> */
.L_x_2872:
        /* <DEDUP_REMOVED lines=14> */
.L_x_2875:
        /* <DEDUP_REMOVED lines=9> */
.L_x_2874:
[----:B------:R0:W-:Y:S01]  /*8b10*/  STG.E.64 desc[UR36][R16.64], R4 ;  /* 0x0000000410007986 */ /* 0x0001e2000c101b24 */
[----:B------:R-:W-:Y:S05]  /*8b20*/  BRA `(.L_x_2869) ;  /* 0x0000000c00047947 */ /* 0x000fea0003800000 */
.L_x_2864:
        /* <DEDUP_REMOVED lines=12> */
.L_x_2878:
[----:B------:R-:W-:-:S05]  /*8bf0*/  CS2R R6, SRZ ;  /* 0x0000000000067805 */ /* 0x000fca000001ff00 */
[----:B------:R0:W-:Y:S01]  /*8c00*/  STG.E.128 desc[UR36][R16.64], R4 ;  /* 0x0000000410007986 */ /* 0x0001e2000c101d24 */
[----:B------:R-:W-:Y:S05]  /*8c10*/  BRA `(.L_x_2869) ;  /* 0x0000000800c87947 */ /* 0x000fea0003800000 */
.L_x_2877:
        /* <DEDUP_REMOVED lines=25> */
.L_x_2882:
[----:B------:R-:W-:Y:S05]  /*8db0*/  BSYNC B0 ;  /* 0x0000000000007941 */ /* 0x000fea0003800000 */
.L_x_2881:
[----:B------:R-:W-:-:S05]  /*8dc0*/  LOP3.LUT R3, R0, R3, RZ, 0xfc, !PT ;  /* 0x0000000300037212 */ /* 0x000fca00078efcff */
[----:B------:R0:W-:Y:S01]  /*8dd0*/  STG.E.U8 desc[UR36][R16.64], R3 ;  /* 0x0000000310007986 */ /* 0x0001e2000c101124 */
[----:B------:R-:W-:Y:S05]  /*8de0*/  BRA `(.L_x_2869) ;  /* 0x0000000800547947 */ /* 0x000fea0003800000 */
.L_x_2880:
        /* <DEDUP_REMOVED lines=17> */
.L_x_2884:
[----:B------:R-:W-:Y:S01]  /*8f00*/  IMAD.MOV.U32 R0, RZ, RZ, 0x7f ;  /* 0x0000007fff007424 */ /* 0x000fe200078e00ff */
[----:B------:R-:W-:-:S04]  /*8f10*/  ISETP.GT.U32.AND P0, PT, R2, 0x7f800000, PT ;  /* 0x7f8000000200780c */ /* 0x000fc80003f04070 */
[----:B------:R-:W-:-:S09]  /*8f20*/  SEL R0, R0, 0x7c, P0 ;  /* 0x0000007c00007807 */ /* 0x000fd20000000000 */
.L_x_2885:
[----:B------:R-:W-:Y:S05]  /*8f30*/  BSYNC B0 ;  /* 0x0000000000007941 */ /* 0x000fea0003800000 */
.L_x_2883:
[----:B------:R-:W-:-:S04]  /*8f40*/  LOP3.LUT R2, R3, 0x80000000, RZ, 0xc0, !PT ;  /* 0x8000000003027812 */ /* 0x000fc800078ec0ff */
[----:B------:R-:W-:-:S04]  /*8f50*/  SHF.R.U32.HI R3, RZ, 0x18, R2 ;  /* 0x00000018ff037819 */ /* 0x000fc80000011602 */
[----:B------:R-:W-:-:S05]  /*8f60*/  LOP3.LUT R3, R0, R3, RZ, 0xfc, !PT ;  /* 0x0000000300037212 */ /* 0x000fca00078efcff */
[----:B------:R0:W-:Y:S01]  /*8f70*/  STG.E.U8 desc[UR36][R16.64], R3 ;  /* 0x0000000310007986 */ /* 0x0001e2000c101124 */
[----:B------:R-:W-:Y:S05]  /*8f80*/  BRA `(.L_x_2869) ;  /* 0x0000000400ec7947 */ /* 0x000fea0003800000 */
.L_x_2879:
        /* <DEDUP_REMOVED lines=8> */
.L_x_2876:
        /* <DEDUP_REMOVED lines=11> */
.L_x_2888:
        /* <DEDUP_REMOVED lines=21> */
.L_x_2891:
[----:B------:R-:W-:-:S04]  /*9210*/  LOP3.LUT R2, R3, 0x80000000, RZ, 0xc0, !PT ;  /* 0x8000000003027812 */ /* 0x000fc800078ec0ff */
[----:B------:R-:W-:-:S04]  /*9220*/  SHF.R.U32.HI R3, RZ, 0x18, R2 ;  /* 0x00000018ff037819 */ /* 0x000fc80000011602 */
[----:B------:R-:W-:-:S04]  /*9230*/  LOP3.LUT R0, R0, R3, RZ, 0xfc, !PT ;  /* 0x0000000300007212 */ /* 0x000fc800078efcff */
[----:B------:R-:W-:-:S07]  /*9240*/  PRMT R8, R0, 0x7610, R8 ;  /* 0x0000761000087816 */ /* 0x000fce0000000008 */
.L_x_2890:
[----:B------:R-:W-:Y:S05]  /*9250*/  BSYNC B0 ;  /* 0x0000000000007941 */ /* 0x000fea0003800000 */
.L_x_2889:
[----:B------:R0:W-:Y:S01]  /*9260*/  STG.E.U8 desc[UR36][R16.64], R8 ;  /* 0x0000000810007986 */ /* 0x0001e2000c101124 */
[----:B------:R-:W-:Y:S05]  /*9270*/  BRA `(.L_x_2869) ;  /* 0x0000000400307947 */ /* 0x000fea0003800000 */
.L_x_2887:
        /* <DEDUP_REMOVED lines=21> */
.L_x_2894:
[----:B------:R-:W-:-:S04]  /*93d0*/  LOP3.LUT R2, R3, 0x80000000, RZ, 0xc0, !PT ;  /* 0x8000000003027812 */ /* 0x000fc800078ec0ff */
[----:B------:R-:W-:-:S04]  /*93e0*/  SHF.R.U32.HI R3, RZ, 0x18, R2 ;  /* 0x00000018ff037819 */ /* 0x000fc80000011602 */
[----:B------:R-:W-:-:S04]  /*93f0*/  LOP3.LUT R0, R0, R3, RZ, 0xfc, !PT ;  /* 0x0000000300007212 */ /* 0x000fc800078efcff */
[----:B------:R-:W-:-:S07]  /*9400*/  PRMT R8, R0, 0x7610, R8 ;  /* 0x0000761000087816 */ /* 0x000fce0000000008 */
.L_x_2893:
[----:B------:R-:W-:Y:S05]  /*9410*/  BSYNC B0 ;  /* 0x0000000000007941 */ /* 0x000fea0003800000 */
.L_x_2892:
[----:B------:R0:W-:Y:S01]  /*9420*/  STG.E.U8 desc[UR36][R16.64], R8 ;  /* 0x0000000810007986 */ /* 0x0001e2000c101124 */
[----:B------:R-:W-:Y:S05]  /*9430*/  BRA `(.L_x_2869) ;  /* 0x0000000000c07947 */ /* 0x000fea0003800000 */
.L_x_2886:
        /* <DEDUP_REMOVED lines=26> */
.L_x_2868:
[----:B------:R-:W-:Y:S01]  /*95e0*/  MOV R0, 0x0 ;  /* 0x0000000000007802 */ /* 0x000fe20000000f00 */
[----:B------:R-:W-:Y:S01]  /*95f0*/  ULDC.64 UR4, c[0x4][0x128] ;  /* 0x01004a0000047ab9 */ /* 0x000fe20000000a00 */
[----:B------:R-:W-:Y:S01]  /*9600*/  ULDC.64 UR6, c[0x4][0x10] ;  /* 0x0100040000067ab9 */ /* 0x000fe20000000a00 */
[----:B------:R-:W-:Y:S01]  /*9610*/  MOV R4, UR4 ;  /* 0x0000000400047c02 */ /* 0x000fe20008000f00 */
        /* <DEDUP_REMOVED lines=12> */
.L_x_2897:
[----:B------:R-:W-:Y:S05]  /*96e0*/  BRA `(.L_x_2869) ;  /* 0x0000000000147947 */ /* 0x000fea0003800000 */
.L_x_2896:
[----:B------:R-:W0:Y:S02]  /*96f0*/  F2I.U64.F64.TRUNC R4, R4 ;  /* 0x0000000400047311 */ /* 0x000e24000030d800 */
[----:B0-----:R0:W-:Y:S01]  /*9700*/  STG.E.64 desc[UR36][R16.64], R4 ;  /* 0x0000000410007986 */ /* 0x0011e2000c101b24 */
[----:B------:R-:W-:Y:S05]  /*9710*/  BRA `(.L_x_2869) ;  /* 0x0000000000087947 */ /* 0x000fea0003800000 */
.L_x_2895:
[----:B------:R-:W0:Y:S02]  /*9720*/  F2I.U32.F64.TRUNC R5, R4 ;  /* 0x0000000400057311 */ /* 0x000e24000030d000 */
[----:B0-----:R0:W-:Y:S02]  /*9730*/  STG.E desc[UR36][R16.64], R5 ;  /* 0x0000000510007986 */ /* 0x0011e4000c101924 */
.L_x_2869:
[----:B------:R-:W-:-:S07]  /*9740*/  VIADD R19, R19, 0x80 ;  /* 0x0000008013137836 */ /* 0x000fce0000000000 */
.L_x_2792:
[----:B------:R-:W-:Y:S05]  /*9750*/  BSYNC B6 ;  /* 0x0000000000067941 */ /* 0x000fea0003800000 */
.L_x_2791:
        /* <DEDUP_REMOVED lines=358> */
.L_x_2900:
        /* <DEDUP_REMOVED lines=21> */
.L_x_2904:
[----:B------:R-:W2:Y:S02]  /*af10*/  LDG.E.U8 R2, desc[UR36][R2.64] ;  /* 0x0000002402027981 */ /* 0x000ea4000c1e1100 */
[----:B--2---:R0:W1:Y:S01]  /*af20*/  I2F.F64.U16 R24, R2 ;  /* 0x0000000200187312 */ /* 0x0040620000101800 */
[----:B------:R-:W-:Y:S05]  /*af30*/  BRA `(.L_x_2906) ;  /* 0x0000000c00707947 */ /* 0x000fea0003800000 */
.L_x_2903:
        /* <DEDUP_REMOVED lines=9> */
.L_x_2908:
[----:B------:R-:W2:Y:S02]  /*afd0*/  LDG.E R2, desc[UR36][R2.64] ;  /* 0x0000002402027981 */ /* 0x000ea4000c1e1900 */
[----:B--2---:R0:W1:Y:S01]  /*afe0*/  I2F.F64 R24, R2 ;  /* 0x0000000200187312 */ /* 0x0040620000201c00 */
[----:B------:R-:W-:Y:S05]  /*aff0*/  BRA `(.L_x_2906) ;  /* 0x0000000c00407947 */ /* 0x000fea0003800000 */
.L_x_2907:
[----:B------:R-:W2:Y:S02]  /*b000*/  LDG.E.U16 R2, desc[UR36][R2.64] ;  /* 0x0000002402027981 */ /* 0x000ea4000c1e1500 */
[----:B--2---:R0:W1:Y:S01]  /*b010*/  I2F.F64.S16 R24, R2 ;  /* 0x0000000200187312 */ /* 0x0040620000101c00 */
[----:B------:R-:W-:Y:S05]  /*b020*/  BRA `(.L_x_2906) ;  /* 0x0000000c00347947 */ /* 0x000fea0003800000 */
.L_x_2902:
        /* <DEDUP_REMOVED lines=10> */
.L_x_2910:
[----:B------:R-:W2:Y:S02]  /*b0d0*/  LDG.E.U16 R0, desc[UR36][R2.64] ;  /* 0x0000002402007981 */ /* 0x000ea4000c1e1500 */
[----:B--2---:R-:W-:-:S05]  /*b0e0*/  HADD2.F32 R0, -RZ, R0.H0_H0 ;  /* 0x20000000ff007230 */ /* 0x004fca0000004100 */
[----:B------:R-:W-:-:S04]  /*b0f0*/  FMUL.FTZ R0, R0, 1 ;  /* 0x3f80000000007820 */ /* 0x000fc80000410000 */
[----:B------:R1:W2:Y:S01]  /*b100*/  F2F.F64.F32 R24, R0 ;  /* 0x0000000000187310 */ /* 0x0002a20000201800 */
[----:B------:R-:W-:Y:S05]  /*b110*/  BRA `(.L_x_2906) ;  /* 0x0000000800f87947 */ /* 0x000fea0003800000 */
.L_x_2909:
        /* <DEDUP_REMOVED lines=8> */
[----:B------:R-:W4:Y:S01]  /*b1a0*/  F2F.F64.F32 R24, R24 ;  /* 0x0000001800187310 */ /* 0x000f220000201800 */
[----:B------:R-:W-:Y:S05]  /*b1b0*/  BRA `(.L_x_2906) ;  /* 0x0000000800d07947 */ /* 0x000fea0003800000 */
.L_x_2912:
[----:B------:R-:W2:Y:S02]  /*b1c0*/  LDG.E.U16 R2, desc[UR36][R2.64] ;  /* 0x0000002402027981 */ /* 0x000ea4000c1e1500 */
[----:B--2---:R-:W-:-:S05]  /*b1d0*/  HADD2.F32 R0, -RZ, R2.H0_H0 ;  /* 0x20000002ff007230 */ /* 0x004fca0000004100 */
[----:B------:R-:W-:-:S04]  /*b1e0*/  FMUL.FTZ R0, R0, 1 ;  /* 0x3f80000000007820 */ /* 0x000fc80000410000 */
[----:B------:R0:W1:Y:S01]  /*b1f0*/  F2F.F64.F32 R24, R0 ;  /* 0x0000000000187310 */ /* 0x0000620000201800 */
[----:B------:R-:W-:Y:S05]  /*b200*/  BRA `(.L_x_2906) ;  /* 0x0000000800bc7947 */ /* 0x000fea0003800000 */
.L_x_2911:
[----:B------:R3:W5:Y:S01]  /*b210*/  LDG.E.64 R24, desc[UR36][R2.64] ;  /* 0x0000002402187981 */ /* 0x000762000c1e1b00 */
[----:B------:R-:W-:Y:S05]  /*b220*/  BRA `(.L_x_2906) ;  /* 0x0000000800b47947 */ /* 0x000fea0003800000 */
.L_x_2901:
        /* <DEDUP_REMOVED lines=13> */
.L_x_2915:
[----:B------:R0:W5:Y:S01]  /*b300*/  LDG.E.64 R24, desc[UR36][R2.64] ;  /* 0x0000002402187981 */ /* 0x000162000c1e1b00 */
[----:B------:R-:W-:Y:S05]  /*b310*/  BRA `(.L_x_2906) ;  /* 0x0000000800787947 */ /* 0x000fea0003800000 */
.L_x_2914:
        /* <DEDUP_REMOVED lines=28> */
.L_x_2917:
        /* <DEDUP_REMOVED lines=15> */
.L_x_2916:
[----:B------:R-:W2:Y:S02]  /*b5d0*/  LDG.E.U16 R0, desc[UR36][R2.64] ;  /* 0x0000002402007981 */ /* 0x000ea4000c1e1500 */
[----:B--2---:R-:W-:-:S04]  /*b5e0*/  IMAD.U32 R0, R0, 0x10000, RZ ;  /* 0x0001000000007824 */ /* 0x004fc800078e00ff */
[----:B------:R-:W-:-:S04]  /*b5f0*/  FMUL.FTZ R0, R0, 1 ;  /* 0x3f80000000007820 */ /* 0x000fc80000410000 */
[----:B------:R0:W1:Y:S01]  /*b600*/  F2F.F64.F32 R24, R0 ;  /* 0x0000000000187310 */ /* 0x0000620000201800 */
[----:B------:R-:W-:Y:S05]  /*b610*/  BRA `(.L_x_2906) ;  /* 0x0000000400b87947 */ /* 0x000fea0003800000 */
.L_x_2913:
        /* <DEDUP_REMOVED lines=11> */
.L_x_2920:
[----:B------:R-:W2:Y:S01]  /*b6d0*/  LDG.E.U8 R2, desc[UR36][R2.64] ;  /* 0x0000002402027981 */ /* 0x000ea2000c1e1100 */
[----:B------:R-:W-:Y:S01]  /*b6e0*/  BSSY B0, `(.L_x_2921) ;  /* 0x0000018000007945 */ /* 0x000fe20003800000 */
[----:B------:R-:W-:Y:S01]  /*b6f0*/  IMAD.MOV.U32 R0, RZ, RZ, RZ ;  /* 0x000000ffff007224 */ /* 0x000fe200078e00ff */
[----:B--2---:R-:W-:-:S13]  /*b700*/  ISETP.NE.AND P0, PT, R2, RZ, PT ;  /* 0x000000ff0200720c */ /* 0x004fda0003f05270 */
[----:B------:R-:W-:Y:S05]  /*b710*/  @!P0 BRA `(.L_x_2922) ;  /* 0x0000000000508947 */ /* 0x000fea0003800000 */
[----:B------:R-:W-:-:S13]  /*b720*/  ISETP.NE.AND P0, PT, R2, 0x80, PT ;  /* 0x000000800200780c */ /* 0x000fda0003f05270 */
[----:B------:R-:W-:Y:S01]  /*b730*/  @!P0 MOV R0, 0x7f800001 ;  /* 0x7f80000100008802 */ /* 0x000fe20000000f00 */
        /* <DEDUP_REMOVED lines=14> */
.L_x_2924:
[----:B------:R-:W-:Y:S05]  /*b820*/  BSYNC B1 ;  /* 0x0000000000017941 */ /* 0x000fea0003800000 */
.L_x_2923:
[----:B------:R-:W-:Y:S01]  /*b830*/  LEA R3, R0, 0x3b800000, 0x17 ;  /* 0x3b80000000037811 */ /* 0x000fe200078eb8ff */
[----:B------:R-:W-:-:S05]  /*b840*/  IMAD.SHL.U32 R0, R2, 0x100000, RZ ;  /* 0x0010000002007824 */ /* 0x000fca00078e00ff */
[----:B------:R-:W-:-:S07]  /*b850*/  LOP3.LUT R0, R3, R0, R4, 0xfe, !PT ;  /* 0x0000000003007212 */ /* 0x000fce00078efe04 */
.L_x_2922:
[----:B------:R-:W-:Y:S05]  /*b860*/  BSYNC B0 ;  /* 0x0000000000007941 */ /* 0x000fea0003800000 */
.L_x_2921:
[----:B------:R-:W-:-:S04]  /*b870*/  FMUL.FTZ R0, R0, 1 ;  /* 0x3f80000000007820 */ /* 0x000fc80000410000 */
[----:B------:R0:W1:Y:S01]  /*b880*/  F2F.F64.F32 R24, R0 ;  /* 0x0000000000187310 */ /* 0x0000620000201800 */
[----:B------:R-:W-:Y:S05]  /*b890*/  BRA `(.L_x_2906) ;  /* 0x0000000400187947 */ /* 0x000fea0003800000 */
.L_x_2919:
        /* <DEDUP_REMOVED lines=21> */
.L_x_2928:
[----:B------:R-:W-:Y:S05]  /*b9f0*/  BSYNC B1 ;  /* 0x0000000000017941 */ /* 0x000fea0003800000 */
.L_x_2927:
[----:B------:R-:W-:Y:S01]  /*ba00*/  LEA R3, R0, 0x37800000, 0x17 ;  /* 0x3780000000037811 */ /* 0x000fe200078eb8ff */
[----:B------:R-:W-:-:S05]  /*ba10*/  IMAD.SHL.U32 R0, R2, 0x200000, RZ ;  /* 0x0020000002007824 */ /* 0x000fca00078e00ff */
[----:B------:R-:W-:-:S07]  /*ba20*/  LOP3.LUT R0, R3, R0, R4, 0xfe, !PT ;  /* 0x0000000003007212 */ /* 0x000fce00078efe04 */
.L_x_2926:
[----:B------:R-:W-:Y:S05]  /*ba30*/  BSYNC B0 ;  /* 0x0000000000007941 */ /* 0x000fea0003800000 */
.L_x_2925:
[----:B------:R-:W-:-:S04]  /*ba40*/  FMUL.FTZ R0, R0, 1 ;  /* 0x3f80000000007820 */ /* 0x000fc80000410000 */
[----:B------:R0:W1:Y:S01]  /*ba50*/  F2F.F64.F32 R24, R0 ;  /* 0x0000000000187310 */ /* 0x0000620000201800 */
[----:B------:R-:W-:Y:S05]  /*ba60*/  BRA `(.L_x_2906) ;  /* 0x0000000000a47947 */ /* 0x000fea0003800000 */
.L_x_2918:
        /* <DEDUP_REMOVED lines=14> */
.L_x_2932:
[----:B------:R-:W-:Y:S05]  /*bb50*/  BSYNC B0 ;  /* 0x0000000000007941 */ /* 0x000fea0003800000 */
.L_x_2931:
[----:B------:R-:W-:-:S04]  /*bb60*/  FMUL.FTZ R0, R0, 1 ;  /* 0x3f80000000007820 */ /* 0x000fc80000410000 */
[----:B------:R0:W1:Y:S01]  /*bb70*/  F2F.F64.F32 R24, R0 ;  /* 0x0000000000187310 */ /* 0x0000620000201800 */
[----:B------:R-:W-:Y:S05]  /*bb80*/  BRA `(.L_x_2906) ;  /* 0x00000000005c7947 */ /* 0x000fea0003800000 */
.L_x_2905:
        /* <DEDUP_REMOVED lines=16> */
.L_x_2933:
[----:B------:R-:W-:Y:S01]  /*bc90*/  CS2R R24, SRZ ;  /* 0x0000000000187805 */ /* 0x000fe2000001ff00 */
[----:B------:R-:W-:Y:S06]  /*bca0*/  BRA `(.L_x_2906) ;  /* 0x0000000000147947 */ /* 0x000fec0003800000 */
.L_x_2930:
[----:B------:R-:W2:Y:S02]  /*bcb0*/  LDG.E.64 R24, desc[UR36][R2.64] ;  /* 0x0000002402187981 */ /* 0x000ea4000c1e1b00 */
[----:B--2---:R-:W0:Y:S01]  /*bcc0*/  I2F.F64.U64 R24, R24 ;  /* 0x0000001800187312 */ /* 0x004e220000301800 */
[----:B------:R-:W-:Y:S05]  /*bcd0*/  BRA `(.L_x_2906) ;  /* 0x0000000000087947 */ /* 0x000fea0003800000 */
.L_x_2929:
[----:B------:R-:W2:Y:S02]  /*bce0*/  LDG.E R2, desc[UR36][R2.64] ;  /* 0x0000002402027981 */ /* 0x000ea4000c1e1900 */
[----:B--2---:R0:W1:Y:S02]  /*bcf0*/  I2F.F64.U32 R24, R2 ;  /* 0x0000000200187312 */ /* 0x0040640000201800 */
.L_x_2906:
[----:B0-----:R-:W1:Y:S01]  /*bd00*/  LDC.U8 R4, c[0x0][0x493] ;  /* 0x000124c0ff047b82 */ /* 0x001e620000000000 */
[----:B------:R-:W-:Y:S02]  /*bd10*/  ULDC.64 UR4, c[0x0][0x488] ;  /* 0x0001220000047ab9 */ /* 0x000fe40000000a00 */
[----:B---3--:R-:W-:-:S05]  /*bd20*/  IADD3 R2, P0, R18, UR4, RZ ;  /* 0x0000000412027c10 */ /* 0x008fca000ff1e0ff */
        /* <DEDUP_REMOVED lines=12> */
[----:B------:R-:W3:Y:S02]  /*bdf0*/  LDG.E.S8 R2, desc[UR36][R2.64] ;  /* 0x0000002402027981 */ /* 0x000ee4000c1e1300 */
[----:B---3--:R0:W1:Y:S01]  /*be00*/  I2F.F64.S16 R22, R2 ;  /* 0x0000000200167312 */ /* 0x0080620000101c00 */
[----:B------:R-:W-:Y:S05]  /*be10*/  BRA `(.L_x_2939) ;  /* 0x0000000c007c7947 */ /* 0x000fea0003800000 */
.L_x_2937:
[----:B------:R-:W3:Y:S02]  /*be20*/  LDG.E.U8 R2, desc[UR36][R2.64] ;  /* 0x0000002402027981 */ /* 0x000ee4000c1e1100 */
[----:B---3--:R0:W1:Y:S01]  /*be30*/  I2F.F64.U16 R22, R2 ;  /* 0x0000000200167312 */ /* 0x0080620000101800 */
[----:B------:R-:W-:Y:S05]  /*be40*/  BRA `(.L_x_2939) ;  /* 0x0000000c00707947 */ /* 0x000fea0003800000 */
.L_x_2936:
[----:B------:R-:W-:-:S13]  /*be50*/  ISETP.NE.AND P0, PT, R0, 0x2, PT ;  /* 0x000000020000780c */ /* 0x000fda0003f05270 */
[----:B------:R-:W-:Y:S05]  /*be60*/  @!P0 BRA `(.L_x_2940) ;  /* 0x0000000000288947 */ /* 0x000fea0003800000 */
[----:B------:R-:W-:-:S13]  /*be70*/  ISETP.NE.AND P0, PT, R0, 0x3, PT ;  /* 0x000000030000780c */ /* 0x000fda0003f05270 */
[----:B------:R-:W-:Y:S05]  /*be80*/  @!P0 BRA `(.L_x_2941) ;  /* 0x0000000000148947 */ /* 0x000fea0003800000 */
[----:B------:R-:W-:-:S13]  /*be90*/  ISETP.NE.AND P0, PT, R0, 0x4, PT ;  /* 0x000000040000780c */ /* 0x000fda0003f05270 */
[----:B------:R-:W-:Y:S05]  /*bea0*/  @P0 BRA `(.L_x_2938) ;  /* 0x0000000800fc0947 */ /* 0x000fea0003800000 */
[----:B------:R-:W3:Y:S02]  /*beb0*/  LDG.E.64 R22, desc[UR36][R2.64] ;  /* 0x0000002402167981 */ /* 0x000ee4000c1e1b00 */
[----:B---3--:R-:W0:Y:S01]  /*bec0*/  I2F.F64.S64 R22, R22 ;  /* 0x0000001600167312 */ /* 0x008e220000301c00 */
[----:B------:R-:W-:Y:S05]  /*bed0*/  BRA `(.L_x_2939) ;  /* 0x0000000c004c7947 */ /* 0x000fea0003800000 */
.L_x_2941:
[----:B------:R-:W3:Y:S02]  /*bee0*/  LDG.E R2, desc[UR36][R2.64] ;  /* 0x0000002402027981 */ /* 0x000ee4000c1e1900 */
[----:B---3--:R0:W1:Y:S01]  /*bef0*/  I2F.F64 R22, R2 ;  /* 0x0000000200167312 */ /* 0x0080620000201c00 */
[----:B------:R-:W-:Y:S05]  /*bf00*/  BRA `(.L_x_2939) ;  /* 0x0000000c00407947 */ /* 0x000fea0003800000 */
.L_x_2940:
[----:B------:R-:W3:Y:S02]  /*bf10*/  LDG.E.U16 R2, desc[UR36][R2.64] ;  /* 0x0000002402027981 */ /* 0x000ee4000c1e1500 */
[----:B---3--:R0:W1:Y:S01]  /*bf20*/  I2F.F64.S16 R22, R2 ;  /* 0x0000000200167312 */ /* 0x0080620000101c00 */
[----:B------:R-:W-:Y:S05]  /*bf30*/  BRA `(.L_x_2939) ;  /* 0x0000000c00347947 */ /* 0x000fea0003800000 */
.L_x_2935:
[----:B------:R-:W-:-:S13]  /*bf40*/  ISETP.GT.AND P0, PT, R0, 0x6, PT ;  /* 0x000000060000780c */ /* 0x000fda0003f04270 */
[----:B------:R-:W-:Y:S05]  /*bf50*/  @P0 BRA `(.L_x_2942) ;  /* 0x0000000000340947 */ /* 0x000fea0003800000 */
[----:B------:R-:W-:-:S13]  /*bf60*/  ISETP.NE.AND P0, PT, R0, 0x5, PT ;  /* 0x000000050000780c */ /* 0x000fda0003f05270 */
[----:B------:R-:W-:Y:S05]  /*bf70*/  @!P0 BRA `(.L_x_2943) ;  /* 0x0000000000188947 */ /* 0x000fea0003800000 */
[----:B------:R-:W-:-:S13]  /*bf80*/  ISETP.NE.AND P0, PT, R0, 0x6, PT ;  /* 0x000000060000780c */ /* 0x000fda0003f05270 */
[----:B------:R-:W-:Y:S05]  /*bf90*/  @P0 BRA `(.L_x_2938) ;  /* 0x0000000800c00947 */ /* 0x000fea0003800000 */
[----:B------:R-:W3:Y:S02]  /*bfa0*/  LDG.E R22, desc[UR36][R2.64] ;  /* 0x0000002402167981 */ /* 0x000ee4000c1e1900 */
[----:B---3--:R-:W-:-:S06]  /*bfb0*/  FMUL.FTZ R22, R22, 1 ;  /* 0x3f80000016167820 */ /* 0x008fcc0000410000 */
[----:B------:R-:W3:Y:S01]  /*bfc0*/  F2F.F64.F32 R22, R22 ;  /* 0x0000001600167310 */ /* 0x000ee20000201800 */
[----:B------:R-:W-:Y:S05]  /*bfd0*/  BRA `(.L_x_2939) ;  /* 0x0000000c000c7947 */ /* 0x000fea0003800000 */
.L_x_2943:
[----:B------:R-:W3:Y:S02]  /*bfe0*/  LDG.E.U16 R0, desc[UR36][R2.64] ;  /* 0x0000002402007981 */ /* 0x000ee4000c1e1500 */
[----:B---3--:R-:W-:-:S05]  /*bff0*/  HADD2.F32 R0, -RZ, R0.H0_H0 ;  /* 0x20000000ff007230 */ /* 0x008fca0000004100 */
[----:B------:R-:W-:-:S04]  /*c000*/  FMUL.FTZ R0, R0, 1 ;  /* 0x3f80000000007820 */ /* 0x000fc80000410000 */
[----:B------:R0:W1:Y:S01]  /*c010*/  F2F.F64.F32 R22, R0 ;  /* 0x0000000000167310 */ /* 0x0000620000201800 */
[----:B------:R-:W-:Y:S05]  /*c020*/  BRA `(.L_x_2939) ;  /* 0x0000000800f87947 */ /* 0x000fea0003800000 */
.L_x_2942:
[----:B------:R-:W-:-:S13]  /*c030*/  ISETP.NE.AND P0, PT, R0, 0x7, PT ;  /* 0x000000070000780c */ /* 0x000fda0003f05270 */
[----:B------:R-:W-:Y:S05]  /*c040*/  @!P0 BRA `(.L_x_2944) ;  /* 0x0000000000348947 */ /* 0x000fea0003800000 */
[----:B------:R-:W-:-:S13]  /*c050*/  ISETP.NE.AND P0, PT, R0, 0x8, PT ;  /* 0x000000080000780c */ /* 0x000fda0003f05270 */
[----:B------:R-:W-:Y:S05]  /*c060*/  @!P0 BRA `(.L_x_2945) ;  /* 0x0000000000188947 */ /* 0x000fea0003800000 */
[----:B------:R-:W-:-:S13]  /*c070*/  ISETP.NE.AND P0, PT, R0, 0x9, PT ;  /* 0x000000090000780c */ /* 0x000fda0003f05270 */
[----:B------:R-:W-:Y:S05]  /*c080*/  @P0 BRA `(.L_x_2938) ;  /* 0x0000000800840947 */ /* 0x000fea0003800000 */
[----:B------:R-:W3:Y:S02]  /*c090*/  LDG.E R2, desc[UR36][R2.64] ;  /* 0x0000002402027981 */ /* 0x000ee4000c1e1900 */
[----:B---3--:R-:W-:-:S06]  /*c0a0*/  FMUL.FTZ R22, R2, 1 ;  /* 0x3f80000002167820 */ /* 0x008fcc0000410000 */
[----:B------:R-:W0:Y:S01]  /*c0b0*/  F2F.F64.F32 R22, R22 ;  /* 0x0000001600167310 */ /* 0x000e220000201800 */
[----:B------:R-:W-:Y:S05]  /*c0c0*/  BRA `(.L_x_2939) ;  /* 0x0000000800d07947 */ /* 0x000fea0003800000 */
.L_x_2945:
[----:B------:R-:W3:Y:S02]  /*c0d0*/  LDG.E.U16 R2, desc[UR36][R2.64] ;  /* 0x0000002402027981 */ /* 0x000ee4000c1e1500 */
[----:B---3--:R-:W-:-:S05]  /*c0e0*/  HADD2.F32 R0, -RZ, R2.H0_H0 ;  /* 0x20000002ff007230 */ /* 0x008fca0000004100 */
[----:B------:R-:W-:-:S04]  /*c0f0*/  FMUL.FTZ R0, R0, 1 ;  /* 0x3f80000000007820 */ /* 0x000fc80000410000 */
[----:B------:R0:W1:Y:S01]  /*c100*/  F2F.F64.F32 R22, R0 ;  /* 0x0000000000167310 */ /* 0x0000620000201800 */
[----:B------:R-:W-:Y:S05]  /*c110*/  BRA `(.L_x_2939) ;  /* 0x0000000800bc7947 */ /* 0x000fea0003800000 */
.L_x_2944:
[----:B------:R0:W5:Y:S01]  /*c120*/  LDG.E.64 R22, desc[UR36][R2.64] ;  /* 0x0000002402167981 */ /* 0x000162000c1e1b00 */
[----:B------:R-:W-:Y:S05]  /*c130*/  BRA `(.L_x_2939) ;  /* 0x0000000800b47947 */ /* 0x000fea0003800000 */
.L_x_2934:
        /* <DEDUP_REMOVED lines=8> */
[----:B------:R-:W3:Y:S01]  /*c1c0*/  LDG.E.U8 R2, desc[UR36][R2.64] ;  /* 0x0000002402027981 */ /* 0x000ee2000c1e1100 */
[----:B------:R-:W-:Y:S01]  /*c1d0*/  IMAD.MOV.U32 R22, RZ, RZ, RZ ;  /* 0x000000ffff167224 */ /* 0x000fe200078e00ff */
[----:B---3--:R-:W-:-:S04]  /*c1e0*/  ISETP.NE.AND P0, PT, R2, RZ, PT ;  /* 0x000000ff0200720c */ /* 0x008fc80003f05270 */
[----:B------:R-:W-:Y:S01]  /*c1f0*/  FSEL R23, RZ, 1.875, !P0 ;  /* 0x3ff00000ff177808 */ /* 0x000fe20004000000 */
[----:B------:R-:W-:Y:S08]  /*c200*/  BRA `(.L_x_2939) ;  /* 0x0000000800807947 */ /* 0x000ff00003800000 */
.L_x_2948:
[----:B------:R0:W5:Y:S01]  /*c210*/  LDG.E.64 R22, desc[UR36][R2.64] ;  /* 0x0000002402167981 */ /* 0x000162000c1e1b00 */
[----:B------:R-:W-:Y:S05]  /*c220*/  BRA `(.L_x_2939) ;  /* 0x0000000800787947 */ /* 0x000fea0003800000 */
.L_x_2947:
[----:B------:R-:W-:-:S13]  /*c230*/  ISETP.NE.AND P0, PT, R0, 0xf, PT ;  /* 0x0000000f0000780c */ /* 0x000fda0003f05270 */
[----:B------:R-:W-:Y:S05]  /*c240*/  @!P0 BRA `(.L_x_2949) ;  /* 0x0000000000a48947 */ /* 0x000fea0003800000 */
[----:B------:R-:W-:-:S13]  /*c250*/  ISETP.NE.AND P0, PT, R0, 0x17, PT ;  /* 0x000000170000780c */ /* 0x000fda0003f05270 */
[----:B------:R-:W-:Y:S05]  /*c260*/  @!P0 BRA `(.L_x_2950) ;  /* 0x0000000000608947 */ /* 0x000fea0003800000 */
[----:B------:R-:W-:-:S13]  /*c270*/  ISETP.NE.AND P0, PT, R0, 0x18, PT ;  /* 0x000000180000780c */ /* 0x000fda0003f05270 */
[----:B------:R-:W-:Y:S05]  /*c280*/  @P0 BRA `(.L_x_2938) ;  /* 0x0000000800040947 */ /* 0x000fea0003800000 */
[----:B------:R-:W3:Y:S01]  /*c290*/  LDG.E.U8 R0, desc[UR36][R2.64] ;  /* 0x0000002402007981 */ /* 0x000ee2000c1e1100 */
[----:B------:R-:W-:Y:S01]  /*c2a0*/  MOV R8, 0xff800000 ;  /* 0xff80000000087802 */ /* 0x000fe20000000f00 */
[----:B---3--:R-:W-:-:S05]  /*c2b0*/  IMAD.SHL.U32 R0, R0, 0x1000000, RZ ;  /* 0x0100000000007824 */ /* 0x008fca00078e00ff */
        /* <DEDUP_REMOVED lines=19> */
.L_x_2950:
[----:B------:R-:W3:Y:S02]  /*c3f0*/  LDG.E.U8 R2, desc[UR36][R2.64] ;  /* 0x0000002402027981 */ /* 0x000ee4000c1e1100 */
[C---:B---3--:R-:W-:Y:S02]  /*c400*/  IMAD.SHL.U32 R0, R2.reuse, 0x2000000, RZ ;  /* 0x0200000002007824 */ /* 0x048fe400078e00ff */
        /* <DEDUP_REMOVED lines=13> */
.L_x_2949:
[----:B------:R-:W3:Y:S02]  /*c4e0*/  LDG.E.U16 R0, desc[UR36][R2.64] ;  /* 0x0000002402007981 */ /* 0x000ee4000c1e1500 */
[----:B---3--:R-:W-:-:S04]  /*c4f0*/  IMAD.U32 R0, R0, 0x10000, RZ ;  /* 0x0001000000007824 */ /* 0x008fc800078e00ff */
[----:B------:R-:W-:-:S04]  /*c500*/  FMUL.FTZ R0, R0, 1 ;  /* 0x3f80000000007820 */ /* 0x000fc80000410000 */
[----:B------:R0:W1:Y:S01]  /*c510*/  F2F.F64.F32 R22, R0 ;  /* 0x0000000000167310 */ /* 0x0000620000201800 */
[----:B------:R-:W-:Y:S05]  /*c520*/  BRA `(.L_x_2939) ;  /* 0x0000000400b87947 */ /* 0x000fea0003800000 */
.L_x_2946:
        /* <DEDUP_REMOVED lines=8> */
[----:B------:R-:W3:Y:S02]  /*c5b0*/  LDG.E.U16 R2, desc[UR36][R2.64] ;  /* 0x0000002402027981 */ /* 0x000ee4000c1e1500 */
[----:B---3--:R0:W1:Y:S01]  /*c5c0*/  I2F.F64.U16 R22, R2 ;  /* 0x0000000200167312 */ /* 0x0080620000101800 */
[----:B------:R-:W-:Y:S05]  /*c5d0*/  BRA `(.L_x_2939) ;  /* 0x00000004008c7947 */ /* 0x000fea0003800000 */
.L_x_2953:
[----:B------:R-:W3:Y:S01]  /*c5e0*/  LDG.E.U8 R2, desc[UR36][R2.64] ;  /* 0x0000002402027981 */ /* 0x000ee2000c1e1100 */
[----:B------:R-:W-:Y:S01]  /*c5f0*/  BSSY B0, `(.L_x_2954) ;  /* 0x0000018000007945 */ /* 0x000fe20003800000 */
[----:B------:R-:W-:Y:S01]  /*c600*/  IMAD.MOV.U32 R0, RZ, RZ, RZ ;  /* 0x000000ffff007224 */ /* 0x000fe200078e00ff */
[----:B---3--:R-:W-:-:S13]  /*c610*/  ISETP.NE.AND P0, PT, R2, RZ, PT ;  /* 0x000000ff0200720c */ /* 0x008fda0003f05270 */
        /* <DEDUP_REMOVED lines=17> */
.L_x_2957:
[----:B------:R-:W-:Y:S05]  /*c730*/  BSYNC B1 ;  /* 0x0000000000017941 */ /* 0x000fea0003800000 */
.L_x_2956:
[----:B------:R-:W-:Y:S01]  /*c740*/  LEA R3, R0, 0x3b800000, 0x17 ;  /* 0x3b80000000037811 */ /* 0x000fe200078eb8ff */
[----:B------:R-:W-:-:S05]  /*c750*/  IMAD.SHL.U32 R0, R2, 0x100000, RZ ;  /* 0x0010000002007824 */ /* 0x000fca00078e00ff */
[----:B------:R-:W-:-:S07]  /*c760*/  LOP3.LUT R0, R3, R0, R4, 0xfe, !PT ;  /* 0x0000000003007212 */ /* 0x000fce00078efe04 */
.L_x_2955:
[----:B------:R-:W-:Y:S05]  /*c770*/  BSYNC B0 ;  /* 0x0000000000007941 */ /* 0x000fea0003800000 */
.L_x_2954:
[----:B------:R-:W-:-:S04]  /*c780*/  FMUL.FTZ R0, R0, 1 ;  /* 0x3f80000000007820 */ /* 0x000fc80000410000 */
[----:B------:R0:W1:Y:S01]  /*c790*/  F2F.F64.F32 R22, R0 ;  /* 0x0000000000167310 */ /* 0x0000620000201800 */
[----:B------:R-:W-:Y:S05]  /*c7a0*/  BRA `(.L_x_2939) ;  /* 0x0000000400187947 */ /* 0x000fea0003800000 */
.L_x_2952:
        /* <DEDUP_REMOVED lines=21> */
.L_x_2961:
[----:B------:R-:W-:Y:S05]  /*c900*/  BSYNC B1 ;  /* 0x0000000000017941 */ /* 0x000fea0003800000 */
.L_x_2960:
[----:B------:R-:W-:Y:S01]  /*c910*/  LEA R3, R0, 0x37800000, 0x17 ;  /* 0x3780000000037811 */ /* 0x000fe200078eb8ff */
[----:B------:R-:W-:-:S05]  /*c920*/  IMAD.SHL.U32 R0, R2, 0x200000, RZ ;  /* 0x0020000002007824 */ /* 0x000fca00078e00ff */
[----:B------:R-:W-:-:S07]  /*c930*/  LOP3.LUT R0, R3, R0, R4, 0xfe, !PT ;  /* 0x0000000003007212 */ /* 0x000fce00078efe04 */
.L_x_2959:
[----:B------:R-:W-:Y:S05]  /*c940*/  BSYNC B0 ;  /* 0x0000000000007941 */ /* 0x000fea0003800000 */
.L_x_2958:
[----:B------:R-:W-:-:S04]  /*c950*/  FMUL.FTZ R0, R0, 1 ;  /* 0x3f80000000007820 */ /* 0x000fc80000410000 */
[----:B------:R0:W1:Y:S01]  /*c960*/  F2F.F64.F32 R22, R0 ;  /* 0x0000000000167310 */ /* 0x0000620000201800 */
[----:B------:R-:W-:Y:S05]  /*c970*/  BRA `(.L_x_2939) ;  /* 0x0000000000a47947 */ /* 0x000fea0003800000 */
.L_x_2951:
[----:B------:R-:W-:-:S13]  /*c980*/  ISETP.NE.AND P0, PT, R0, 0x1c, PT ;  /* 0x0000001c0000780c */ /* 0x000fda0003f05270 */
[----:B------:R-:W-:Y:S05]  /*c990*/  @!P0 BRA `(.L_x_2962) ;  /* 0x0000000000948947 */ /* 0x000fea0003800000 */
[----:B------:R-:W-:-:S13]  /*c9a0*/  ISETP.NE.AND P0, PT, R0, 0x1d, PT ;  /* 0x0000001d0000780c */ /* 0x000fda0003f05270 */
[----:B------:R-:W-:Y:S05]  /*c9b0*/  @!P0 BRA `(.L_x_2963) ;  /* 0x0000000000808947 */ /* 0x000fea0003800000 */
[----:B------:R-:W-:-:S13]  /*c9c0*/  ISETP.NE.AND P0, PT, R0, 0x2c, PT ;  /* 0x0000002c0000780c */ /* 0x000fda0003f05270 */
[----:B------:R-:W-:Y:S05]  /*c9d0*/  @P0 BRA `(.L_x_2938) ;  /* 0x0000000000300947 */ /* 0x000fea0003800000 */
[----:B------:R-:W3:Y:S01]  /*c9e0*/  LDG.E.U8 R2, desc[UR36][R2.64] ;  /* 0x0000002402027981 */ /* 0x000ee2000c1e1100 */
[----:B------:R-:W-:Y:S01]  /*c9f0*/  BSSY B0, `(.L_x_2964) ;  /* 0x0000007000007945 */ /* 0x000fe20003800000 */
[----:B------:R-:W-:Y:S01]  /*ca00*/  IMAD.MOV.U32 R0, RZ, RZ, 0x400000 ;  /* 0x00400000ff007424 */ /* 0x000fe200078e00ff */
[----:B---3--:R-:W-:-:S13]  /*ca10*/  ISETP.NE.AND P0, PT, R2, RZ, PT ;  /* 0x000000ff0200720c */ /* 0x008fda0003f05270 */
[----:B------:R-:W-:Y:S05]  /*ca20*/  @!P0 BRA `(.L_x_2965) ;  /* 0x00000000000c8947 */ /* 0x000fea0003800000 */
[----:B------:R-:W-:-:S13]  /*ca30*/  ISETP.NE.AND P0, PT, R2, 0xff, PT ;  /* 0x000000ff0200780c */ /* 0x000fda0003f05270 */
[----:B------:R-:W-:Y:S02]  /*ca40*/  @!P0 IMAD.MOV.U32 R0, RZ, RZ, 0x7f800001 ;  /* 0x7f800001ff008424 */ /* 0x000fe400078e00ff */
[----:B------:R-:W-:-:S07]  /*ca50*/  @P0 IMAD.SHL.U32 R0, R2, 0x800000, RZ ;  /* 0x0080000002000824 */ /* 0x000fce00078e00ff */
.L_x_2965:
[----:B------:R-:W-:Y:S05]  /*ca60*/  BSYNC B0 ;  /* 0x0000000000007941 */ /* 0x000fea0003800000 */
.L_x_2964:
[----:B------:R-:W-:-:S04]  /*ca70*/  FMUL.FTZ R0, R0, 1 ;  /* 0x3f80000000007820 */ /* 0x000fc80000410000 */
[----:B------:R0:W1:Y:S01]  /*ca80*/  F2F.F64.F32 R22, R0 ;  /* 0x0000000000167310 */ /* 0x0000620000201800 */
[----:B------:R-:W-:Y:S05]  /*ca90*/  BRA `(.L_x_2939) ;  /* 0x00000000005c7947 */ /* 0x000fea0003800000 */
.L_x_2938:
[----:B------:R-:W-:Y:S01]  /*caa0*/  MOV R2, 0x0 ;  /* 0x0000000000027802 */ /* 0x000fe20000000f00 */
[----:B------:R-:W-:Y:S01]  /*cab0*/  ULDC.64 UR4, c[0x4][0x128] ;  /* 0x01004a0000047ab9 */ /* 0x000fe20000000a00 */
[----:B------:R-:W-:Y:S01]  /*cac0*/  ULDC.64 UR6, c[0x4][0x8] ;  /* 0x0100020000067ab9 */ /* 0x000fe20000000a00 */
[----:B------:R-:W-:Y:S01]  /*cad0*/  IMAD.U32 R4, RZ, RZ, UR4 ;  /* 0x00000004ff047e24 */ /* 0x000fe2000f8e00ff */
[----:B------:R-:W-:Y:S01]  /*cae0*/  MOV R10, UR6 ;  /* 0x00000006000a7c02 */ /* 0x000fe20008000f00 */
[----:B------:R-:W-:Y:S01]  /*caf0*/  IMAD.U32 R5, RZ, RZ, UR5 ;  /* 0x00000005ff057e24 */ /* 0x000fe2000f8e00ff */
[----:B------:R-:W0:Y:S01]  /*cb00*/  LDC.64 R2, c[0x4][R2] ;  /* 0x0100000002027b82 */ /* 0x000e220000000a00 */
[----:B------:R-:W-:Y:S01]  /*cb10*/  ULDC.64 UR4, c[0x4][0x130] ;  /* 0x01004c0000047ab9 */ /* 0x000fe20000000a00 */
[----:B------:R-:W-:Y:S02]  /*cb20*/  IMAD.U32 R11, RZ, RZ, UR7 ;  /* 0x00000007ff0b7e24 */ /* 0x000fe4000f8e00ff */
[----:B------:R-:W-:-:S02]  /*cb30*/  IMAD.U32 R6, RZ, RZ, UR4 ;  /* 0x00000004ff067e24 */ /* 0x000fc4000f8e00ff */
[----:B------:R-:W-:Y:S02]  /*cb40*/  IMAD.U32 R7, RZ, RZ, UR5 ;  /* 0x00000005ff077e24 */ /* 0x000fe4000f8e00ff */
[----:B------:R-:W-:Y:S02]  /*cb50*/  IMAD.MOV.U32 R8, RZ, RZ, 0x4e ;  /* 0x0000004eff087424 */ /* 0x000fe400078e00ff */
[----:B------:R-:W-:Y:S02]  /*cb60*/  IMAD.MOV.U32 R12, RZ, RZ, 0x1 ;  /* 0x00000001ff0c7424 */ /* 0x000fe400078e00ff */
[----:B------:R-:W-:-:S07]  /*cb70*/  IMAD.MOV.U32 R13, RZ, RZ, RZ ;  /* 0x000000ffff0d7224 */ /* 0x000fce00078e00ff */
[----:B------:R-:W-:-:S07]  /*cb80*/  LEPC R20, `(.L_x_2966) ;  /* 0x000000001014794e */ /* 0x000fce0000000000 */
[----:B0-2-45:R-:W-:Y:S05]  /*cb90*/  CALL.ABS.NOINC R2 ;  /* 0x0000000002007343 */ /* 0x035fea0003c00000 */
.L_x_2966:
[----:B------:R-:W-:Y:S01]  /*cba0*/  CS2R R22, SRZ ;  /* 0x0000000000167805 */ /* 0x000fe2000001ff00 */
[----:B------:R-:W-:Y:S06]  /*cbb0*/  BRA `(.L_x_2939) ;  /* 0x0000000000147947 */ /* 0x000fec0003800000 */
.L_x_2963:
[----:B------:R-:W3:Y:S02]  /*cbc0*/  LDG.E.64 R22, desc[UR36][R2.64] ;  /* 0x0000002402167981 */ /* 0x000ee4000c1e1b00 */
[----:B---3--:R-:W0:Y:S01]  /*cbd0*/  I2F.F64.U64 R22, R22 ;  /* 0x0000001600167312 */ /* 0x008e220000301800 */
[----:B------:R-:W-:Y:S05]  /*cbe0*/  BRA `(.L_x_2939) ;  /* 0x0000000000087947 */ /* 0x000fea0003800000 */
.L_x_2962:
[----:B------:R-:W3:Y:S02]  /*cbf0*/  LDG.E R2, desc[UR36][R2.64] ;  /* 0x0000002402027981 */ /* 0x000ee4000c1e1900 */
[----:B---3--:R0:W1:Y:S02]  /*cc00*/  I2F.F64.U32 R22, R2 ;  /* 0x0000000200167312 */ /* 0x0080640000201800 */
.L_x_2939:
[----:B0-----:R-:W-:Y:S01]  /*cc10*/  IMAD.MOV.U32 R2, RZ, RZ, 0x652b82fe ;  /* 0x652b82feff027424 */ /* 0x001fe200078e00ff */
[----:B------:R-:W-:Y:S01]  /*cc20*/  UMOV UR4, 0xfefa39ef ;  /* 0xfefa39ef00047882 */ /* 0x000fe20000000000 */
[----:B------:R-:W-:Y:S01]  /*cc30*/  IMAD.MOV.U32 R3, RZ, RZ, 0x3ff71547 ;  /* 0x3ff71547ff037424 */ /* 0x000fe200078e00ff */
[----:B------:R-:W-:Y:S01]  /*cc40*/  UMOV UR5, 0x3fe62e42 ;  /* 0x3fe62e4200057882 */ /* 0x000fe20000000000 */
[----:B--2-45:R-:W-:Y:S01]  /*cc50*/  DADD R8, -RZ, -|R24| ;  /* 0x00000000ff087229 */ /* 0x034fe20000000d18 */
        /* <DEDUP_REMOVED lines=55> */
.L_x_2968:
[----:B------:R-:W-:Y:S05]  /*cfd0*/  BSYNC B0 ;  /* 0x0000000000007941 */ /* 0x000fea0003800000 */
.L_x_2967:
        /* <DEDUP_REMOVED lines=18> */
[----:B-1-3--:R-:W-:Y:S05]  /*d100*/  CALL.REL.NOINC `($__internal_0_$__cuda_sm20_div_rn_f64_full) ;  /* 0x0000005c00447944 */ /* 0x00afea0003c00000 */
[----:B------:R-:W-:-:S07]  /*d110*/  IMAD.MOV.U32 R2, RZ, RZ, R4 ;  /* 0x000000ffff027224 */ /* 0x000fce00078e0004 */
.L_x_2970:
[----:B------:R-:W-:Y:S05]  /*d120*/  BSYNC B0 ;  /* 0x0000000000007941 */ /* 0x000fea0003800000 */
.L_x_2969:
[----:B------:R-:W0:Y:S01]  /*d130*/  LDC.U8 R8, c[0x0][0x491] ;  /* 0x00012440ff087b82 */ /* 0x000e220000000000 */
[----:B------:R-:W-:Y:S01]  /*d140*/  IMAD.MOV.U32 R4, RZ, RZ, 0x3ff00000 ;  /* 0x3ff00000ff047424 */ /* 0x000fe200078e00ff */
[----:B------:R-:W-:Y:S01]  /*d150*/  FSEL R7, RZ, 1.875, P4 ;  /* 0x3ff00000ff077808 */ /* 0x000fe20002000000 */
[----:B------:R-:W-:-:S03]  /*d160*/  IMAD.MOV.U32 R6, RZ, RZ, RZ ;  /* 0x000000ffff067224 */ /* 0x000fc600078e00ff */
[----:B------:R-:W-:Y:S01]  /*d170*/  FSEL R5, R4, -1.875, !P4 ;  /* 0xbff0000004057808 */ /* 0x000fe20006000000 */
[----:B------:R-:W-:-:S06]  /*d180*/  IMAD.MOV.U32 R4, RZ, RZ, RZ ;  /* 0x000000ffff047224 */ /* 0x000fcc00078e00ff */
[----:B------:R-:W-:-:S08]  /*d190*/  DFMA R4, R2, -R4, R6 ;  /* 0x800000040204722b */ /* 0x000fd00000000006 */
[----:B-1-3--:R-:W-:Y:S01]  /*d1a0*/  DMUL R4, R4, R22 ;  /* 0x0000001604047228 */ /* 0x00afe20000000000 */
        /* <DEDUP_REMOVED lines=14> */
.L_x_2974:
[----:B------:R-:W0:Y:S02]  /*d290*/  F2I.S64.F64.TRUNC R4, R4 ;  /* 0x0000000400047311 */ /* 0x000e24000030d900 */
[----:B0-----:R-:W-:-:S05]  /*d2a0*/  IMAD.MOV.U32 R3, RZ, RZ, R4 ;  /* 0x000000ffff037224 */ /* 0x001fca00078e0004 */
[----:B------:R0:W-:Y:S01]  /*d2b0*/  STG.E.U8 desc[UR36][R16.64], R3 ;  /* 0x0000000310007986 */ /* 0x0001e2000c101124 */
[----:B------:R-:W-:Y:S05]  /*d2c0*/  BRA `(.L_x_2976) ;  /* 0x0000000c00f87947 */ /* 0x000fea0003800000 */
.L_x_2973:
        /* <DEDUP_REMOVED lines=9> */
.L_x_2978:
[----:B------:R-:W0:Y:S02]  /*d360*/  F2I.F64.TRUNC R5, R4 ;  /* 0x0000000400057311 */ /* 0x000e24000030d100 */
[----:B0-----:R0:W-:Y:S01]  /*d370*/  STG.E desc[UR36][R16.64], R5 ;  /* 0x0000000510007986 */ /* 0x0011e2000c101924 */
[----:B------:R-:W-:Y:S05]  /*d380*/  BRA `(.L_x_2976) ;  /* 0x0000000c00c87947 */ /* 0x000fea0003800000 */
.L_x_2977:
[----:B------:R-:W0:Y:S02]  /*d390*/  F2I.F64.TRUNC R5, R4 ;  /* 0x0000000400057311 */ /* 0x000e24000030d100 */
[----:B0-----:R0:W-:Y:S01]  /*d3a0*/  STG.E.U16 desc[UR36][R16.64], R5 ;  /* 0x0000000510007986 */ /* 0x0011e2000c101524 */
[----:B------:R-:W-:Y:S05]  /*d3b0*/  BRA `(.L_x_2976) ;  /* 0x0000000c00bc7947 */ /* 0x000fea0003800000 */
.L_x_2972:
        /* <DEDUP_REMOVED lines=13> */
.L_x_2980:
        /* <DEDUP_REMOVED lines=8> */
.L_x_2979:
        /* <DEDUP_REMOVED lines=14> */
.L_x_2982:
        /* <DEDUP_REMOVED lines=9> */
.L_x_2981:
[----:B------:R0:W-:Y:S01]  /*d680*/  STG.E.64 desc[UR36][R16.64], R4 ;  /* 0x0000000410007986 */ /* 0x0001e2000c101b24 */
[----:B------:R-:W-:Y:S05]  /*d690*/  BRA `(.L_x_2976) ;  /* 0x0000000c00047947 */ /* 0x000fea0003800000 */
.L_x_2971:
        /* <DEDUP_REMOVED lines=12> */
.L_x_2985:
[----:B------:R-:W-:-:S05]  /*d760*/  CS2R R6, SRZ ;  /* 0x0000000000067805 */ /* 0x000fca000001ff00 */
[----:B------:R0:W-:Y:S01]  /*d770*/  STG.E.128 desc[UR36][R16.64], R4 ;  /* 0x0000000410007986 */ /* 0x0001e2000c101d24 */
[----:B------:R-:W-:Y:S05]  /*d780*/  BRA `(.L_x_2976) ;  /* 0x0000000800c87947 */ /* 0x000fea0003800000 */
.L_x_2984:
        /* <DEDUP_REMOVED lines=25> */
.L_x_2989:
[----:B------:R-:W-:Y:S05]  /*d920*/  BSYNC B0 ;  /* 0x0000000000007941 */ /* 0x000fea0003800000 */
.L_x_2988:
[----:B------:R-:W-:-:S05]  /*d930*/  LOP3.LUT R3, R0, R3, RZ, 0xfc, !PT ;  /* 0x0000000300037212 */ /* 0x000fca00078efcff */
[----:B------:R0:W-:Y:S01]  /*d940*/  STG.E.U8 desc[UR36][R16.64], R3 ;  /* 0x0000000310007986 */ /* 0x0001e2000c101124 */
[----:B------:R-:W-:Y:S05]  /*d950*/  BRA `(.L_x_2976) ;  /* 0x0000000800547947 */ /* 0x000fea0003800000 */
.L_x_2987:
        /* <DEDUP_REMOVED lines=17> */
.L_x_2991:
[----:B------:R-:W-:Y:S02]  /*da70*/  ISETP.GT.U32.AND P0, PT, R2, 0x7f800000, PT ;  /* 0x7f8000000200780c */ /* 0x000fe40003f04070 */
[----:B------:R-:W-:-:S04]  /*da80*/  MOV R0, 0x7f ;  /* 0x0000007f00007802 */ /* 0x000fc80000000f00 */
[----:B------:R-:W-:-:S07]  /*da90*/  SEL R0, R0, 0x7c, P0 ;  /* 0x0000007c00007807 */ /* 0x000fce0000000000 */
.L_x_2992:
[----:B------:R-:W-:Y:S05]  /*daa0*/  BSYNC B0 ;  /* 0x0000000000007941 */ /* 0x000fea0003800000 */
.L_x_2990:
[----:B------:R-:W-:-:S04]  /*dab0*/  LOP3.LUT R2, R3, 0x80000000, RZ, 0xc0, !PT ;  /* 0x8000000003027812 */ /* 0x000fc800078ec0ff */
[----:B------:R-:W-:-:S04]  /*dac0*/  SHF.R.U32.HI R3, RZ, 0x18, R2 ;  /* 0x00000018ff037819 */ /* 0x000fc80000011602 */
[----:B------:R-:W-:-:S05]  /*dad0*/  LOP3.LUT R3, R0, R3, RZ, 0xfc, !PT ;  /* 0x0000000300037212 */ /* 0x000fca00078efcff */
[----:B------:R0:W-:Y:S01]  /*dae0*/  STG.E.U8 desc[UR36][R16.64], R3 ;  /* 0x0000000310007986 */ /* 0x0001e2000c101124 */
[----:B------:R-:W-:Y:S05]  /*daf0*/  BRA `(.L_x_2976) ;  /* 0x0000000400ec7947 */ /* 0x000fea0003800000 */
.L_x_2986:
        /* <DEDUP_REMOVED lines=8> */
.L_x_2983:
        /* <DEDUP_REMOVED lines=11> */
.L_x_2995:
        /* <DEDUP_REMOVED lines=21> */
.L_x_2998:
[----:B------:R-:W-:-:S04]  /*dd80*/  LOP3.LUT R2, R3, 0x80000000, RZ, 0xc0, !PT ;  /* 0x8000000003027812 */ /* 0x000fc800078ec0ff */
[----:B------:R-:W-:-:S04]  /*dd90*/  SHF.R.U32.HI R3, RZ, 0x18, R2 ;  /* 0x00000018ff037819 */ /* 0x000fc80000011602 */
[----:B------:R-:W-:-:S04]  /*dda0*/  LOP3.LUT R0, R0, R3, RZ, 0xfc, !PT ;  /* 0x0000000300007212 */ /* 0x000fc800078efcff */
[----:B------:R-:W-:-:S07]  /*ddb0*/  PRMT R8, R0, 0x7610, R8 ;  /* 0x0000761000087816 */ /* 0x000fce0000000008 */
.L_x_2997:
[----:B------:R-:W-:Y:S05]  /*ddc0*/  BSYNC B0 ;  /* 0x0000000000007941 */ /* 0x000fea0003800000 */
.L_x_2996:
[----:B------:R3:W-:Y:S01]  /*ddd0*/  STG.E.U8 desc[UR36][R16.64], R8 ;  /* 0x0000000810007986 */ /* 0x0007e2000c101124 */
[----:B------:R-:W-:Y:S05]  /*dde0*/  BRA `(.L_x_2976) ;  /* 0x0000000400307947 */ /* 0x000fea0003800000 */
.L_x_2994:
        /* <DEDUP_REMOVED lines=21> */
.L_x_3001:
[----:B------:R-:W-:-:S04]  /*df40*/  LOP3.LUT R2, R3, 0x80000000, RZ, 0xc0, !PT ;  /* 0x8000000003027812 */ /* 0x000fc800078ec0ff */
[----:B------:R-:W-:-:S04]  /*df50*/  SHF.R.U32.HI R3, RZ, 0x18, R2 ;  /* 0x00000018ff037819 */ /* 0x000fc80000011602 */
[----:B------:R-:W-:-:S04]  /*df60*/  LOP3.LUT R0, R0, R3, RZ, 0xfc, !PT ;  /* 0x0000000300007212 */ /* 0x000fc800078efcff */
[----:B------:R-:W-:-:S07]  /*df70*/  PRMT R8, R0, 0x7610, R8 ;  /* 0x0000761000087816 */ /* 0x000fce0000000008 */
.L_x_3000:
[----:B------:R-:W-:Y:S05]  /*df80*/  BSYNC B0 ;  /* 0x0000000000007941 */ /* 0x000fea0003800000 */
.L_x_2999:
[----:B------:R0:W-:Y:S01]  /*df90*/  STG.E.U8 desc[UR36][R16.64], R8 ;  /* 0x0000000810007986 */ /* 0x0001e2000c101124 */
[----:B------:R-:W-:Y:S05]  /*dfa0*/  BRA `(.L_x_2976) ;  /* 0x0000000000c07947 */ /* 0x000fea0003800000 */
.L_x_2993:
        /* <DEDUP_REMOVED lines=26> */
.L_x_2975:
        /* <DEDUP_REMOVED lines=16> */
.L_x_3004:
[----:B------:R-:W-:Y:S05]  /*e250*/  BRA `(.L_x_2976) ;  /* 0x0000000000147947 */ /* 0x000fea0003800000 */
.L_x_3003:
[----:B------:R-:W0:Y:S02]  /*e260*/  F2I.U64.F64.TRUNC R4, R4 ;  /* 0x0000000400047311 */ /* 0x000e24000030d800 */
[----:B0-----:R1:W-:Y:S01]  /*e270*/  STG.E.64 desc[UR36][R16.64], R4 ;  /* 0x0000000410007986 */ /* 0x0013e2000c101b24 */
[----:B------:R-:W-:Y:S05]  /*e280*/  BRA `(.L_x_2976) ;  /* 0x0000000000087947 */ /* 0x000fea0003800000 */
.L_x_3002:
[----:B------:R-:W0:Y:S02]  /*e290*/  F2I.U32.F64.TRUNC R5, R4 ;  /* 0x0000000400057311 */ /* 0x000e24000030d000 */
[----:B0-----:R0:W-:Y:S02]  /*e2a0*/  STG.E desc[UR36][R16.64], R5 ;  /* 0x0000000510007986 */ /* 0x0011e4000c101924 */
.L_x_2976:
[----:B------:R-:W-:-:S07]  /*e2b0*/  VIADD R19, R19, 0x80 ;  /* 0x0000008013137836 */ /* 0x000fce0000000000 */
.L_x_2899:
[----:B------:R-:W-:Y:S05]  /*e2c0*/  BSYNC B6 ;  /* 0x0000000000067941 */ /* 0x000fea0003800000 */
.L_x_2898:
        /* <DEDUP_REMOVED lines=357> */
.L_x_3005:
        /* <DEDUP_REMOVED lines=21> */
.L_x_3009:
[----:B------:R-:W2:Y:S02]  /*fa70*/  LDG.E.U8 R2, desc[UR36][R2.64] ;  /* 0x0000002402027981 */ /* 0x000ea4000c1e1100 */
[----:B--2---:R0:W1:Y:S01]  /*fa80*/  I2F.F64.U16 R18, R2 ;  /* 0x0000000200127312 */ /* 0x0040620000101800 */
[----:B------:R-:W-:Y:S05]  /*fa90*/  BRA `(.L_x_3011) ;  /* 0x0000000c00707947 */ /* 0x000fea0003800000 */
.L_x_3008:
        /* <DEDUP_REMOVED lines=9> */
.L_x_3013:
[----:B------:R-:W2:Y:S02]  /*fb30*/  LDG.E R2, desc[UR36][R2.64] ;  /* 0x0000002402027981 */ /* 0x000ea4000c1e1900 */
[----:B--2---:R1:W2:Y:S01]  /*fb40*/  I2F.F64 R18, R2 ;  /* 0x0000000200127312 */ /* 0x0042a20000201c00 */
[----:B------:R-:W-:Y:S05]  /*fb50*/  BRA `(.L_x_3011) ;  /* 0x0000000c00407947 */ /* 0x000fea0003800000 */
.L_x_3012:
[----:B------:R-:W2:Y:S02]  /*fb60*/  LDG.E.U16 R2, desc[UR36][R2.64] ;  /* 0x0000002402027981 */ /* 0x000ea4000c1e1500 */
[----:B--2---:R3:W4:Y:S01]  /*fb70*/  I2F.F64.S16 R18, R2 ;  /* 0x0000000200127312 */ /* 0x0047220000101c00 */
[----:B------:R-:W-:Y:S05]  /*fb80*/  BRA `(.L_x_3011) ;  /* 0x0000000c00347947 */ /* 0x000fea0003800000 */
.L_x_3007:
        /* <DEDUP_REMOVED lines=10> */
.L_x_3015:
[----:B------:R-:W2:Y:S02]  /*fc30*/  LDG.E.U16 R0, desc[UR36][R2.64] ;  /* 0x0000002402007981 */ /* 0x000ea4000c1e1500 */
[----:B--2---:R-:W-:-:S05]  /*fc40*/  HADD2.F32 R0, -RZ, R0.H0_H0 ;  /* 0x20000000ff007230 */ /* 0x004fca0000004100 */
[----:B------:R-:W-:-:S04]  /*fc50*/  FMUL.FTZ R0, R0, 1 ;  /* 0x3f80000000007820 */ /* 0x000fc80000410000 */
[----:B------:R0:W1:Y:S01]  /*fc60*/  F2F.F64.F32 R18, R0 ;  /* 0x0000000000127310 */ /* 0x0000620000201800 */
[----:B------:R-:W-:Y:S05]  /*fc70*/  BRA `(.L_x_3011) ;  /* 0x0000000800f87947 */ /* 0x000fea0003800000 */
.L_x_3014:
        /* <DEDUP_REMOVED lines=10> */
.L_x_3017:
[----:B------:R-:W2:Y:S02]  /*fd20*/  LDG.E.U16 R2, desc[UR36][R2.64] ;  /* 0x0000002402027981 */ /* 0x000ea4000c1e1500 */
[----:B--2---:R-:W-:-:S05]  /*fd30*/  HADD2.F32 R0, -RZ, R2.H0_H0 ;  /* 0x20000002ff007230 */ /* 0x004fca0000004100 */
[----:B------:R-:W-:-:S04]  /*fd40*/  FMUL.FTZ R0, R0, 1 ;  /* 0x3f80000000007820 */ /* 0x000fc80000410000 */
[----:B------:R0:W1:Y:S01]  /*fd50*/  F2F.F64.F32 R18, R0 ;  /* 0x0000000000127310 */ /* 0x0000620000201800 */
[----:B------:R-:W-:Y:S05]  /*fd60*/  BRA `(.L_x_3011) ;  /* 0x0000000800bc7947 */ /* 0x000fea0003800000 */
.L_x_3016:
[----:B------:R0:W5:Y:S01]  /*fd70*/  LDG.E.64 R18, desc[UR36][R2.64] ;  /* 0x0000002402127981 */ /* 0x000162000c1e1b00 */
[----:B------:R-:W-:Y:S05]  /*fd80*/  BRA `(.L_x_3011) ;  /* 0x0000000800b47947 */ /* 0x000fea0003800000 */
.L_x_3006:
        /* <DEDUP_REMOVED lines=13> */
.L_x_3020:
[----:B------:R0:W5:Y:S01]  /*fe60*/  LDG.E.64 R18, desc[UR36][R2.64] ;  /* 0x0000002402127981 */ /* 0x000162000c1e1b00 */
[----:B------:R-:W-:Y:S05]  /*fe70*/  BRA `(.L_x_3011) ;  /* 0x0000000800787947 */ /* 0x000fea0003800000 */
.L_x_3019:
[----:B------:R-:W-:-:S13]  /*fe80*/  ISETP.NE.AND P0, PT, R4, 0xf, PT ;  /* 0x0000000f0400780c */ /* 0x000fda0003f05270 */
[----:B------:R-:W-:Y:S05]  /*fe90*/  @!P0 BRA `(.L_x_3021) ;  /* 0x0000000000a48947 */ /* 0x000fea0003800000 */
[----:B------:R-:W-:-:S13]  /*fea0*/  ISETP.NE.AND P0, PT, R4, 0x17, PT ;  /* 0x000000170400780c */ /* 0x000fda0003f05270 */
[----:B------:R-:W-:Y:S05]  /*feb0*/  @!P0 BRA `(.L_x_3022) ;  /* 0x0000000000608947 */ /* 0x000fea0003800000 */
[----:B------:R-:W-:-:S13]  /*fec0*/  ISETP.NE.AND P0, PT, R4, 0x18, PT ;  /* 0x000000180400780c */ /* 0x000fda0003f05270 */
[----:B------:R-:W-:Y:S05]  /*fed0*/  @P0 BRA `(.L_x_3010) ;  /* 0x0000000800040947 */ /* 0x000fea0003800000 */
[----:B------:R-:W2:Y:S01]  /*fee0*/  LDG.E.U8 R0, desc[UR36][R2.64] ;  /* 0x0000002402007981 */ /* 0x000ea2000c1e1100 */
[----:B------:R-:W-:Y:S01]  /*fef0*/  MOV R8, 0xff800000 ;  /* 0xff80000000087802 */ /* 0x000fe20000000f00 */
        /* <DEDUP_REMOVED lines=20> */
.L_x_3022:
        /* <DEDUP_REMOVED lines=15> */
.L_x_3021:
[----:B------:R-:W2:Y:S02]  /*10130*/  LDG.E.U16 R0, desc[UR36][R2.64] ;  /* 0x0000002402007981 */ /* 0x000ea4000c1e1500 */
[----:B--2---:R-:W-:-:S04]  /*10140*/  IMAD.U32 R0, R0, 0x10000, RZ ;  /* 0x0001000000007824 */ /* 0x004fc800078e00ff */
[----:B------:R-:W-:-:S04]  /*10150*/  FMUL.FTZ R0, R0, 1 ;  /* 0x3f80000000007820 */ /* 0x000fc80000410000 */
[----:B------:R0:W1:Y:S01]  /*10160*/  F2F.F64.F32 R18, R0 ;  /* 0x0000000000127310 */ /* 0x0000620000201800 */
[----:B------:R-:W-:Y:S05]  /*10170*/  BRA `(.L_x_3011) ;  /* 0x0000000400b87947 */ /* 0x000fea0003800000 */
.L_x_3018:
        /* <DEDUP_REMOVED lines=11> */
.L_x_3025:
        /* <DEDUP_REMOVED lines=21> */
.L_x_3029:
[----:B------:R-:W-:Y:S05]  /*10380*/  BSYNC B1 ;  /* 0x0000000000017941 */ /* 0x000fea0003800000 */
.L_x_3028:
[----:B------:R-:W-:Y:S01]  /*10390*/  LEA R3, R0, 0x3b800000, 0x17 ;  /* 0x3b80000000037811 */ /* 0x000fe200078eb8ff */
[----:B------:R-:W-:-:S05]  /*103a0*/  IMAD.SHL.U32 R0, R2, 0x100000, RZ ;  /* 0x0010000002007824 */ /* 0x000fca00078e00ff */
[----:B------:R-:W-:-:S07]  /*103b0*/  LOP3.LUT R0, R3, R0, R4, 0xfe, !PT ;  /* 0x0000000003007212 */ /* 0x000fce00078efe04 */
.L_x_3027:
[----:B------:R-:W-:Y:S05]  /*103c0*/  BSYNC B0 ;  /* 0x0000000000007941 */ /* 0x000fea0003800000 */
.L_x_3026:
[----:B------:R-:W-:-:S04]  /*103d0*/  FMUL.FTZ R0, R0, 1 ;  /* 0x3f80000000007820 */ /* 0x000fc80000410000 */
[----:B------:R0:W1:Y:S01]  /*103e0*/  F2F.F64.F32 R18, R0 ;  /* 0x0000000000127310 */ /* 0x0000620000201800 */
[----:B------:R-:W-:Y:S05]  /*103f0*/  BRA `(.L_x_3011) ;  /* 0x0000000400187947 */ /* 0x000fea0003800000 */
.L_x_3024:
        /* <DEDUP_REMOVED lines=21> */
.L_x_3033:
[----:B------:R-:W-:Y:S05]  /*10550*/  BSYNC B1 ;  /* 0x0000000000017941 */ /* 0x000fea0003800000 */
.L_x_3032:
[----:B------:R-:W-:Y:S01]  /*10560*/  LEA R3, R0, 0x37800000, 0x17 ;  /* 0x3780000000037811 */ /* 0x000fe200078eb8ff */
[----:B------:R-:W-:-:S05]  /*10570*/  IMAD.SHL.U32 R0, R2, 0x200000, RZ ;  /* 0x0020000002007824 */ /* 0x000fca00078e00ff */
[----:B------:R-:W-:-:S07]  /*10580*/  LOP3.LUT R0, R3, R0, R4, 0xfe, !PT ;  /* 0x0000000003007212 */ /* 0x000fce00078efe04 */
.L_x_3031:
[----:B------:R-:W-:Y:S05]  /*10590*/  BSYNC B0 ;  /* 0x0000000000007941 */ /* 0x000fea0003800000 */
.L_x_3030:
[----:B------:R-:W-:-:S04]  /*105a0*/  FMUL.FTZ R0, R0, 1 ;  /* 0x3f80000000007820 */ /* 0x000fc80000410000 */
[----:B------:R0:W1:Y:S01]  /*105b0*/  F2F.F64.F32 R18, R0 ;  /* 0x0000000000127310 */ /* 0x0000620000201800 */
[----:B------:R-:W-:Y:S05]  /*105c0*/  BRA `(.L_x_3011) ;  /* 0x0000000000a47947 */ /* 0x000fea0003800000 */
.L_x_3023:
        /* <DEDUP_REMOVED lines=14> */
.L_x_3037:
[----:B------:R-:W-:Y:S05]  /*106b0*/  BSYNC B0 ;  /* 0x0000000000007941 */ /* 0x000fea0003800000 */
.L_x_3036:
[----:B------:R-:W-:-:S04]  /*106c0*/  FMUL.FTZ R0, R0, 1 ;  /* 0x3f80000000007820 */ /* 0x000fc80000410000 */
[----:B------:R0:W1:Y:S01]  /*106d0*/  F2F.F64.F32 R18, R0 ;  /* 0x0000000000127310 */ /* 0x0000620000201800 */
[----:B------:R-:W-:Y:S05]  /*106e0*/  BRA `(.L_x_3011) ;  /* 0x00000000005c7947 */ /* 0x000fea0003800000 */
.L_x_3010:
        /* <DEDUP_REMOVED lines=15> */
[----:B0-----:R-:W-:Y:S05]  /*107e0*/  CALL.ABS.NOINC R2 ;  /* 0x0000000002007343 */ /* 0x001fea0003c00000 */
.L_x_3038:
[----:B------:R-:W-:Y:S01]  /*107f0*/  CS2R R18, SRZ ;  /* 0x0000000000127805 */ /* 0x000fe2000001ff00 */
[----:B------:R-:W-:Y:S06]  /*10800*/  BRA `(.L_x_3011) ;  /* 0x0000000000147947 */ /* 0x000fec0003800000 */
.L_x_3035:
[----:B------:R-:W2:Y:S02]  /*10810*/  LDG.E.64 R18, desc[UR36][R2.64] ;  /* 0x0000002402127981 */ /* 0x000ea4000c1e1b00 */
[----:B--2---:R-:W0:Y:S01]  /*10820*/  I2F.F64.U64 R18, R18 ;  /* 0x0000001200127312 */ /* 0x004e220000301800 */
[----:B------:R-:W-:Y:S05]  /*10830*/  BRA `(.L_x_3011) ;  /* 0x0000000000087947 */ /* 0x000fea0003800000 */
.L_x_3034:
[----:B------:R-:W2:Y:S02]  /*10840*/  LDG.E R2, desc[UR36][R2.64] ;  /* 0x0000002402027981 */ /* 0x000ea4000c1e1900 */
[----:B--2---:R0:W1:Y:S02]  /*10850*/  I2F.F64.U32 R18, R2 ;  /* 0x0000000200127312 */ /* 0x0040640000201800 */
.L_x_3011:
[----:B0-----:R-:W0:Y:S01]  /*10860*/  LDC.U8 R4, c[0x0][0x493] ;  /* 0x000124c0ff047b82 */ /* 0x001e220000000000 */
[----:B------:R-:W-:Y:S02]  /*10870*/  ULDC.64 UR4, c[0x0][0x488] ;  /* 0x0001220000047ab9 */ /* 0x000fe40000000a00 */
[----:B-1-3--:R-:W-:-:S05]  /*10880*/  IADD3 R2, P0, R22, UR4, RZ ;  /* 0x0000000416027c10 */ /* 0x00afca000ff1e0ff */
        /* <DEDUP_REMOVED lines=15> */
.L_x_3042:
[----:B------:R-:W3:Y:S02]  /*10980*/  LDG.E.U8 R2, desc[UR36][R2.64] ;  /* 0x0000002402027981 */ /* 0x000ee4000c1e1100 */
[----:B---3--:R3:W0:Y:S01]  /*10990*/  I2F.F64.U16 R22, R2 ;  /* 0x0000000200167312 */ /* 0x0086220000101800 */
[----:B------:R-:W-:Y:S05]  /*109a0*/  BRA `(.L_x_3044) ;  /* 0x0000000c00707947 */ /* 0x000fea0003800000 */
.L_x_3041:
        /* <DEDUP_REMOVED lines=9> */
.L_x_3046:
[----:B------:R-:W3:Y:S02]  /*10a40*/  LDG.E R2, desc[UR36][R2.64] ;  /* 0x0000002402027981 */ /* 0x000ee4000c1e1900 */
[----:B---3--:R0:W1:Y:S01]  /*10a50*/  I2F.F64 R22, R2 ;  /* 0x0000000200167312 */ /* 0x0080620000201c00 */
[----:B------:R-:W-:Y:S05]  /*10a60*/  BRA `(.L_x_3044) ;  /* 0x0000000c00407947 */ /* 0x000fea0003800000 */
.L_x_3045:
[----:B------:R-:W3:Y:S02]  /*10a70*/  LDG.E.U16 R2, desc[UR36][R2.64] ;  /* 0x0000002402027981 */ /* 0x000ee4000c1e1500 */
[----:B---3--:R0:W1:Y:S01]  /*10a80*/  I2F.F64.S16 R22, R2 ;  /* 0x0000000200167312 */ /* 0x0080620000101c00 */
[----:B------:R-:W-:Y:S05]  /*10a90*/  BRA `(.L_x_3044) ;  /* 0x0000000c00347947 */ /* 0x000fea0003800000 */
.L_x_3040:
        /* <DEDUP_REMOVED lines=10> */
.L_x_3048:
[----:B------:R-:W3:Y:S02]  /*10b40*/  LDG.E.U16 R0, desc[UR36][R2.64] ;  /* 0x0000002402007981 */ /* 0x000ee4000c1e1500 */
[----:B---3--:R-:W-:-:S05]  /*10b50*/  HADD2.F32 R0, -RZ, R0.H0_H0 ;  /* 0x20000000ff007230 */ /* 0x008fca0000004100 */
[----:B------:R-:W-:-:S04]  /*10b60*/  FMUL.FTZ R0, R0, 1 ;  /* 0x3f80000000007820 */ /* 0x000fc80000410000 */
[----:B------:R0:W1:Y:S01]  /*10b70*/  F2F.F64.F32 R22, R0 ;  /* 0x0000000000167310 */ /* 0x0000620000201800 */
[----:B------:R-:W-:Y:S05]  /*10b80*/  BRA `(.L_x_3044) ;  /* 0x0000000800f87947 */ /* 0x000fea0003800000 */
.L_x_3047:
        /* <DEDUP_REMOVED lines=10> */
.L_x_3050:
[----:B------:R-:W3:Y:S02]  /*10c30*/  LDG.E.U16 R2, desc[UR36][R2.64] ;  /* 0x0000002402027981 */ /* 0x000ee4000c1e1500 */
[----:B---3--:R-:W-:-:S05]  /*10c40*/  HADD2.F32 R0, -RZ, R2.H0_H0 ;  /* 0x20000002ff007230 */ /* 0x008fca0000004100 */
[----:B------:R-:W-:-:S04]  /*10c50*/  FMUL.FTZ R0, R0, 1 ;  /* 0x3f80000000007820 */ /* 0x000fc80000410000 */
[----:B------:R0:W1:Y:S01]  /*10c60*/  F2F.F64.F32 R22, R0 ;  /* 0x0000000000167310 */ /* 0x0000620000201800 */
[----:B------:R-:W-:Y:S05]  /*10c70*/  BRA `(.L_x_3044) ;  /* 0x0000000800bc7947 */ /* 0x000fea0003800000 */
.L_x_3049:
[----:B------:R0:W5:Y:S01]  /*10c80*/  LDG.E.64 R22, desc[UR36][R2.64] ;  /* 0x0000002402167981 */ /* 0x000162000c1e1b00 */
[----:B------:R-:W-:Y:S05]  /*10c90*/  BRA `(.L_x_3044) ;  /* 0x0000000800b47947 */ /* 0x000fea0003800000 */
.L_x_3039:
        /* <DEDUP_REMOVED lines=13> */
.L_x_3053:
[----:B------:R0:W5:Y:S01]  /*10d70*/  LDG.E.64 R22, desc[UR36][R2.64] ;  /* 0x0000002402167981 */ /* 0x000162000c1e1b00 */
[----:B------:R-:W-:Y:S05]  /*10d80*/  BRA `(.L_x_3044) ;  /* 0x0000000800787947 */ /* 0x000fea0003800000 */
.L_x_3052:
[----:B------:R-:W-:-:S13]  /*10d90*/  ISETP.NE.AND P0, PT, R0, 0xf, PT ;  /* 0x0000000f0000780c */ /* 0x000fda0003f05270 */
[----:B------:R-:W-:Y:S05]  /*10da0*/  @!P0 BRA `(.L_x_3054) ;  /* 0x0000000000a48947 */ /* 0x000fea0003800000 */
[----:B------:R-:W-:-:S13]  /*10db0*/  ISETP.NE.AND P0, PT, R0, 0x17, PT ;  /* 0x000000170000780c */ /* 0x000fda0003f05270 */
[----:B------:R-:W-:Y:S05]  /*10dc0*/  @!P0 BRA `(.L_x_3055) ;  /* 0x0000000000608947 */ /* 0x000fea0003800000 */
[----:B------:R-:W-:-:S13]  /*10dd0*/  ISETP.NE.AND P0, PT, R0, 0x18, PT ;  /* 0x000000180000780c */ /* 0x000fda0003f05270 */
[----:B------:R-:W-:Y:S05]  /*10de0*/  @P0 BRA `(.L_x_3043) ;  /* 0x0000000800040947 */ /* 0x000fea0003800000 */
[----:B------:R-:W3:Y:S01]  /*10df0*/  LDG.E.U8 R0, desc[UR36][R2.64] ;  /* 0x0000002402007981 */ /* 0x000ee2000c1e1100 */
[----:B------:R-:W-:Y:S02]  /*10e00*/  IMAD.MOV.U32 R8, RZ, RZ, -0x800000 ;  /* 0xff800000ff087424 */ /* 0x000fe400078e00ff */
        /* <DEDUP_REMOVED lines=20> */
.L_x_3055:
        /* <DEDUP_REMOVED lines=15> */
.L_x_3054:
[----:B------:R-:W3:Y:S02]  /*11040*/  LDG.E.U16 R0, desc[UR36][R2.64] ;  /* 0x0000002402007981 */ /* 0x000ee4000c1e1500 */
[----:B---3--:R-:W-:-:S04]  /*11050*/  IMAD.U32 R0, R0, 0x10000, RZ ;  /* 0x0001000000007824 */ /* 0x008fc800078e00ff */
[----:B------:R-:W-:-:S04]  /*11060*/  FMUL.FTZ R0, R0, 1 ;  /* 0x3f80000000007820 */ /* 0x000fc80000410000 */
[----:B------:R0:W1:Y:S01]  /*11070*/  F2F.F64.F32 R22, R0 ;  /* 0x0000000000167310 */ /* 0x0000620000201800 */
[----:B------:R-:W-:Y:S05]  /*11080*/  BRA `(.L_x_3044) ;  /* 0x0000000400b87947 */ /* 0x000fea0003800000 */
.L_x_3051:
        /* <DEDUP_REMOVED lines=11> */
.L_x_3058:
        /* <DEDUP_REMOVED lines=21> */
.L_x_3062:
[----:B------:R-:W-:Y:S05]  /*11290*/  BSYNC B1 ;  /* 0x0000000000017941 */ /* 0x000fea0003800000 */
.L_x_3061:
[----:B------:R-:W-:Y:S01]  /*112a0*/  LEA R3, R0, 0x3b800000, 0x17 ;  /* 0x3b80000000037811 */ /* 0x000fe200078eb8ff */
[----:B------:R-:W-:-:S05]  /*112b0*/  IMAD.SHL.U32 R0, R2, 0x100000, RZ ;  /* 0x0010000002007824 */ /* 0x000fca00078e00ff */
[----:B------:R-:W-:-:S07]  /*112c0*/  LOP3.LUT R0, R3, R0, R4, 0xfe, !PT ;  /* 0x0000000003007212 */ /* 0x000fce00078efe04 */
.L_x_3060:
[----:B------:R-:W-:Y:S05]  /*112d0*/  BSYNC B0 ;  /* 0x0000000000007941 */ /* 0x000fea0003800000 */
.L_x_3059:
[----:B------:R-:W-:-:S04]  /*112e0*/  FMUL.FTZ R0, R0, 1 ;  /* 0x3f80000000007820 */ /* 0x000fc80000410000 */
[----:B------:R0:W1:Y:S01]  /*112f0*/  F2F.F64.F32 R22, R0 ;  /* 0x0000000000167310 */ /* 0x0000620000201800 */
[----:B------:R-:W-:Y:S05]  /*11300*/  BRA `(.L_x_3044) ;  /* 0x0000000400187947 */ /* 0x000fea0003800000 */
.L_x_3057:
        /* <DEDUP_REMOVED lines=21> */
.L_x_3066:
[----:B------:R-:W-:Y:S05]  /*11460*/  BSYNC B1 ;  /* 0x0000000000017941 */ /* 0x000fea0003800000 */
.L_x_3065:
[----:B------:R-:W-:Y:S01]  /*11470*/  LEA R3, R0, 0x37800000, 0x17 ;  /* 0x3780000000037811 */ /* 0x000fe200078eb8ff */
[----:B------:R-:W-:-:S05]  /*11480*/  IMAD.SHL.U32 R0, R2, 0x200000, RZ ;  /* 0x0020000002007824 */ /* 0x000fca00078e00ff */
[----:B------:R-:W-:-:S07]  /*11490*/  LOP3.LUT R0, R3, R0, R4, 0xfe, !PT ;  /* 0x0000000003007212 */ /* 0x000fce00078efe04 */
.L_x_3064:
[----:B------:R-:W-:Y:S05]  /*114a0*/  BSYNC B0 ;  /* 0x0000000000007941 */ /* 0x000fea0003800000 */
.L_x_3063:
[----:B------:R-:W-:-:S04]  /*114b0*/  FMUL.FTZ R0, R0, 1 ;  /* 0x3f80000000007820 */ /* 0x000fc80000410000 */
[----:B------:R0:W1:Y:S01]  /*114c0*/  F2F.F64.F32 R22, R0 ;  /* 0x0000000000167310 */ /* 0x0000620000201800 */
[----:B------:R-:W-:Y:S05]  /*114d0*/  BRA `(.L_x_3044) ;  /* 0x0000000000a47947 */ /* 0x000fea0003800000 */
.L_x_3056:
        /* <DEDUP_REMOVED lines=14> */
.L_x_3070:
[----:B------:R-:W-:Y:S05]  /*115c0*/  BSYNC B0 ;  /* 0x0000000000007941 */ /* 0x000fea0003800000 */
.L_x_3069:
[----:B------:R-:W-:-:S04]  /*115d0*/  FMUL.FTZ R0, R0, 1 ;  /* 0x3f80000000007820 */ /* 0x000fc80000410000 */
[----:B------:R0:W1:Y:S01]  /*115e0*/  F2F.F64.F32 R22, R0 ;  /* 0x0000000000167310 */ /* 0x0000620000201800 */
[----:B------:R-:W-:Y:S05]  /*115f0*/  BRA `(.L_x_3044) ;  /* 0x00000000005c7947 */ /* 0x000fea0003800000 */
.L_x_3043:
        /* <DEDUP_REMOVED lines=16> */
.L_x_3071:
[----:B------:R-:W-:Y:S01]  /*11700*/  CS2R R22, SRZ ;  /* 0x0000000000167805 */ /* 0x000fe2000001ff00 */
[----:B------:R-:W-:Y:S06]  /*11710*/  BRA `(.L_x_3044) ;  /* 0x0000000000147947 */ /* 0x000fec0003800000 */
.L_x_3068:
[----:B------:R-:W3:Y:S02]  /*11720*/  LDG.E.64 R22, desc[UR36][R2.64] ;  /* 0x0000002402167981 */ /* 0x000ee4000c1e1b00 */
[----:B---3--:R-:W0:Y:S01]  /*11730*/  I2F.F64.U64 R22, R22 ;  /* 0x0000001600167312 */ /* 0x008e220000301800 */
[----:B------:R-:W-:Y:S05]  /*11740*/  BRA `(.L_x_3044) ;  /* 0x0000000000087947 */ /* 0x000fea0003800000 */
.L_x_3067:
[----:B------:R-:W3:Y:S02]  /*11750*/  LDG.E R2, desc[UR36][R2.64] ;  /* 0x0000002402027981 */ /* 0x000ee4000c1e1900 */
[----:B---3--:R0:W1:Y:S02]  /*11760*/  I2F.F64.U32 R22, R2 ;  /* 0x0000000200167312 */ /* 0x0080640000201800 */
.L_x_3044:
[----:B0--3--:R-:W-:Y:S01]  /*11770*/  IMAD.MOV.U32 R2, RZ, RZ, 0x652b82fe ;  /* 0x652b82feff027424 */ /* 0x009fe200078e00ff */
        /* <DEDUP_REMOVED lines=59> */
.L_x_3073:
[----:B------:R-:W-:Y:S05]  /*11b30*/  BSYNC B0 ;  /* 0x0000000000007941 */ /* 0x000fea0003800000 */
.L_x_3072:
        /* <DEDUP_REMOVED lines=19> */
[----:B------:R-:W-:-:S07]  /*11c70*/  MOV R2, R4 ;  /* 0x0000000400027202 */ /* 0x000fce0000000f00 */
.L_x_3075:
[----:B------:R-:W-:Y:S05]  /*11c80*/  BSYNC B0 ;  /* 0x0000000000007941 */ /* 0x000fea0003800000 */
.L_x_3074:
        /* <DEDUP_REMOVED lines=20> */
[----:B0-----:R-:W-:Y:S01]  /*11dd0*/  STG.E.U8 desc[UR36][R16.64], R5 ;  /* 0x0000000510007986 */ /* 0x001fe2000c101124 */
[----:B------:R-:W-:Y:S05]  /*11de0*/  EXIT ;  /* 0x000000000000794d */ /* 0x000fea0003800000 */
.L_x_3079:
[----:B------:R-:W0:Y:S02]  /*11df0*/  F2I.S64.F64.TRUNC R4, R4 ;  /* 0x0000000400047311 */ /* 0x000e24000030d900 */
[----:B0-----:R-:W-:-:S05]  /*11e00*/  IMAD.MOV.U32 R3, RZ, RZ, R4 ;  /* 0x000000ffff037224 */ /* 0x001fca00078e0004 */
[----:B------:R-:W-:Y:S01]  /*11e10*/  STG.E.U8 desc[UR36][R16.64], R3 ;  /* 0x0000000310007986 */ /* 0x000fe2000c101124 */
[----:B------:R-:W-:Y:S05]  /*11e20*/  EXIT ;  /* 0x000000000000794d */ /* 0x000fea0003800000 */
.L_x_3078:
[----:B------:R-:W-:-:S13]  /*11e30*/  ISETP.NE.AND P0, PT, R0, 0x2, PT ;  /* 0x000000020000780c */ /* 0x000fda0003f05270 */
[----:B------:R-:W-:Y:S05]  /*11e40*/  @!P0 BRA `(.L_x_3081) ;  /* 0x0000000000288947 */ /* 0x000fea0003800000 */
[----:B------:R-:W-:-:S13]  /*11e50*/  ISETP.NE.AND P0, PT, R0, 0x3, PT ;  /* 0x000000030000780c */ /* 0x000fda0003f05270 */
[----:B------:R-:W-:Y:S05]  /*11e60*/  @!P0 BRA `(.L_x_3082) ;  /* 0x0000000000148947 */ /* 0x000fea0003800000 */
[----:B------:R-:W-:-:S13]  /*11e70*/  ISETP.NE.AND P0, PT, R0, 0x4, PT ;  /* 0x000000040000780c */ /* 0x000fda0003f05270 */
[----:B------:R-:W-:Y:S05]  /*11e80*/  @P0 BRA `(.L_x_3080) ;  /* 0x0000000c00880947 */ /* 0x000fea0003800000 */
[----:B------:R-:W0:Y:S02]  /*11e90*/  F2I.S64.F64.TRUNC R4, R4 ;  /* 0x0000000400047311 */ /* 0x000e24000030d900 */
[----:B0-----:R-:W-:Y:S01]  /*11ea0*/  STG.E.64 desc[UR36][R16.64], R4 ;  /* 0x0000000410007986 */ /* 0x001fe2000c101b24 */
[----:B------:R-:W-:Y:S05]  /*11eb0*/  EXIT ;  /* 0x000000000000794d */ /* 0x000fea0003800000 */
.L_x_3082:
[----:B------:R-:W0:Y:S02]  /*11ec0*/  F2I.F64.TRUNC R5, R4 ;  /* 0x0000000400057311 */ /* 0x000e24000030d100 */
[----:B0-----:R-:W-:Y:S01]  /*11ed0*/  STG.E desc[UR36][R16.64], R5 ;  /* 0x0000000510007986 */ /* 0x001fe2000c101924 */
[----:B------:R-:W-:Y:S05]  /*11ee0*/  EXIT ;  /* 0x000000000000794d */ /* 0x000fea0003800000 */
.L_x_3081:
[----:B------:R-:W0:Y:S02]  /*11ef0*/  F2I.F64.TRUNC R5, R4 ;  /* 0x0000000400057311 */ /* 0x000e24000030d100 */
[----:B0-----:R-:W-:Y:S01]  /*11f00*/  STG.E.U16 desc[UR36][R16.64], R5 ;  /* 0x0000000510007986 */ /* 0x001fe2000c101524 */
[----:B------:R-:W-:Y:S05]  /*11f10*/  EXIT ;  /* 0x000000000000794d */ /* 0x000fea0003800000 */
.L_x_3077:
        /* <DEDUP_REMOVED lines=11> */
[----:B------:R-:W-:Y:S01]  /*11fd0*/  STG.E desc[UR36][R16.64], R3 ;  /* 0x0000000310007986 */ /* 0x000fe2000c101924 */
[----:B------:R-:W-:Y:S05]  /*11fe0*/  EXIT ;  /* 0x000000000000794d */ /* 0x000fea0003800000 */
.L_x_3084:
[----:B------:R-:W-:Y:S01]  /*11ff0*/  UMOV UR4, 0xf0000000 ;  /* 0xf000000000047882 */ /* 0x000fe20000000000 */
[----:B------:R-:W-:Y:S01]  /*12000*/  UMOV UR5, 0x380fffff ;  /* 0x380fffff00057882 */ /* 0x000fe20000000000 */
[----:B------:R-:W0:Y:S01]  /*12010*/  F2F.F32.F64 R0, R4 ;  /* 0x0000000400007310 */ /* 0x000e220000301000 */
[----:B------:R-:W-:-:S14]  /*12020*/  DSETP.GEU.AND P0, PT, |R4|, UR4, PT ;  /* 0x0000000404007e2a */ /* 0x000fdc000bf0e200 */
[----:B0-----:R-:W-:-:S05]  /*12030*/  @!P0 FMUL R0, R0, 1.175494350822287508e-38 ;  /* 0x0080000000008820 */ /* 0x001fca0000400000 */
[----:B------:R-:W-:-:S05]  /*12040*/  F2FP.F16.F32.PACK_AB R0, RZ, R0 ;  /* 0x00000000ff00723e */ /* 0x000fca00000000ff */
[----:B------:R-:W-:Y:S01]  /*12050*/  STG.E.U16 desc[UR36][R16.64], R0 ;  /* 0x0000000010007986 */ /* 0x000fe2000c101524 */
[----:B------:R-:W-:Y:S05]  /*12060*/  EXIT ;  /* 0x000000000000794d */ /* 0x000fea0003800000 */
.L_x_3083:
        /* <DEDUP_REMOVED lines=12> */
[----:B------:R-:W-:Y:S01]  /*12130*/  STG.E.64 desc[UR36][R16.64], R2 ;  /* 0x0000000210007986 */ /* 0x000fe2000c101b24 */
[----:B------:R-:W-:Y:S05]  /*12140*/  EXIT ;  /* 0x000000000000794d */ /* 0x000fea0003800000 */
.L_x_3086:
[----:B------:R-:W-:Y:S01]  /*12150*/  UMOV UR4, 0xf0000000 ;  /* 0xf000000000047882 */ /* 0x000fe20000000000 */
[----:B------:R-:W-:Y:S01]  /*12160*/  UMOV UR5, 0x380fffff ;  /* 0x380fffff00057882 */ /* 0x000fe20000000000 */
[----:B------:R-:W0:Y:S01]  /*12170*/  F2F.F32.F64 R0, R4 ;  /* 0x0000000400007310 */ /* 0x000e220000301000 */
[----:B------:R-:W-:-:S14]  /*12180*/  DSETP.GEU.AND P0, PT, |R4|, UR4, PT ;  /* 0x0000000404007e2a */ /* 0x000fdc000bf0e200 */
[----:B0-----:R-:W-:-:S05]  /*12190*/  @!P0 FMUL R0, R0, 1.175494350822287508e-38 ;  /* 0x0080000000008820 */ /* 0x001fca0000400000 */
[----:B------:R-:W-:-:S04]  /*121a0*/  F2FP.F16.F32.PACK_AB R3, RZ, R0 ;  /* 0x00000000ff03723e */ /* 0x000fc800000000ff */
[----:B------:R-:W-:-:S05]  /*121b0*/  PRMT R3, R3, 0x5410, RZ ;  /* 0x0000541003037816 */ /* 0x000fca00000000ff */
[----:B------:R-:W-:Y:S01]  /*121c0*/  STG.E desc[UR36][R16.64], R3 ;  /* 0x0000000310007986 */ /* 0x000fe2000c101924 */
[----:B------:R-:W-:Y:S05]  /*121d0*/  EXIT ;  /* 0x000000000000794d */ /* 0x000fea0003800000 */
.L_x_3085:
[----:B------:R-:W-:Y:S01]  /*121e0*/  STG.E.64 desc[UR36][R16.64], R4 ;  /* 0x0000000410007986 */ /* 0x000fe2000c101b24 */
[----:B------:R-:W-:Y:S05]  /*121f0*/  EXIT ;  /* 0x000000000000794d */ /* 0x000fea0003800000 */
.L_x_3076:
        /* <DEDUP_REMOVED lines=10> */
[----:B------:R-:W-:Y:S01]  /*122a0*/  STG.E.U8 desc[UR36][R16.64], R3 ;  /* 0x0000000310007986 */ /* 0x000fe2000c101124 */
[----:B------:R-:W-:Y:S05]  /*122b0*/  EXIT ;  /* 0x000000000000794d */ /* 0x000fea0003800000 */
.L_x_3089:
[----:B------:R-:W-:-:S05]  /*122c0*/  CS2R R6, SRZ ;  /* 0x0000000000067805 */ /* 0x000fca000001ff00 */
[----:B------:R-:W-:Y:S01]  /*122d0*/  STG.E.128 desc[UR36][R16.64], R4 ;  /* 0x0000000410007986 */ /* 0x000fe2000c101d24 */
[----:B------:R-:W-:Y:S05]  /*122e0*/  EXIT ;  /* 0x000000000000794d */ /* 0x000fea0003800000 */
.L_x_3088:
        /* <DEDUP_REMOVED lines=25> */
.L_x_3093:
[----:B------:R-:W-:Y:S05]  /*12480*/  BSYNC B0 ;  /* 0x0000000000007941 */ /* 0x000fea0003800000 */
.L_x_3092:
[----:B------:R-:W-:-:S05]  /*12490*/  LOP3.LUT R3, R0, R3, RZ, 0xfc, !PT ;  /* 0x0000000300037212 */ /* 0x000fca00078efcff */
[----:B------:R-:W-:Y:S01]  /*124a0*/  STG.E.U8 desc[UR36][R16.64], R3 ;  /* 0x0000000310007986 */ /* 0x000fe2000c101124 */
[----:B------:R-:W-:Y:S05]  /*124b0*/  EXIT ;  /* 0x000000000000794d */ /* 0x000fea0003800000 */
.L_x_3091:
        /* <DEDUP_REMOVED lines=17> */
.L_x_3095:
[----:B------:R-:W-:Y:S01]  /*125d0*/  IMAD.MOV.U32 R0, RZ, RZ, 0x7f ;  /* 0x0000007fff007424 */ /* 0x000fe200078e00ff */
[----:B------:R-:W-:-:S04]  /*125e0*/  ISETP.GT.U32.AND P0, PT, R2, 0x7f800000, PT ;  /* 0x7f8000000200780c */ /* 0x000fc80003f04070 */
[----:B------:R-:W-:-:S09]  /*125f0*/  SEL R0, R0, 0x7c, P0 ;  /* 0x0000007c00007807 */ /* 0x000fd20000000000 */
.L_x_3096:
[----:B------:R-:W-:Y:S05]  /*12600*/  BSYNC B0 ;  /* 0x0000000000007941 */ /* 0x000fea0003800000 */
.L_x_3094:
[----:B------:R-:W-:-:S04]  /*12610*/  LOP3.LUT R2, R3, 0x80000000, RZ, 0xc0, !PT ;  /* 0x8000000003027812 */ /* 0x000fc800078ec0ff */
[----:B------:R-:W-:-:S04]  /*12620*/  SHF.R.U32.HI R3, RZ, 0x18, R2 ;  /* 0x00000018ff037819 */ /* 0x000fc80000011602 */
[----:B------:R-:W-:-:S05]  /*12630*/  LOP3.LUT R3, R0, R3, RZ, 0xfc, !PT ;  /* 0x0000000300037212 */ /* 0x000fca00078efcff */
[----:B------:R-:W-:Y:S01]  /*12640*/  STG.E.U8 desc[UR36][R16.64], R3 ;  /* 0x0000000310007986 */ /* 0x000fe2000c101124 */
[----:B------:R-:W-:Y:S05]  /*12650*/  EXIT ;  /* 0x000000000000794d */ /* 0x000fea0003800000 */
.L_x_3090:
[----:B------:R-:W-:Y:S01]  /*12660*/  UMOV UR4, 0xf0000000 ;  /* 0xf000000000047882 */ /* 0x000fe20000000000 */
[----:B------:R-:W-:Y:S01]  /*12670*/  UMOV UR5, 0x380fffff ;  /* 0x380fffff00057882 */ /* 0x000fe20000000000 */
[----:B------:R-:W0:Y:S01]  /*12680*/  F2F.F32.F64 R0, R4 ;  /* 0x0000000400007310 */ /* 0x000e220000301000 */
[----:B------:R-:W-:-:S14]  /*12690*/  DSETP.GEU.AND P0, PT, |R4|, UR4, PT ;  /* 0x0000000404007e2a */ /* 0x000fdc000bf0e200 */
[----:B0-----:R-:W-:-:S05]  /*126a0*/  @!P0 FMUL R0, R0, 1.175494350822287508e-38 ;  /* 0x0080000000008820 */ /* 0x001fca0000400000 */
[----:B------:R-:W-:-:S05]  /*126b0*/  F2FP.BF16.F32.PACK_AB R0, RZ, R0 ;  /* 0x00000000ff00723e */ /* 0x000fca00000010ff */
[----:B------:R-:W-:Y:S01]  /*126c0*/  STG.E.U16 desc[UR36][R16.64], R0 ;  /* 0x0000000010007986 */ /* 0x000fe2000c101524 */
[----:B------:R-:W-:Y:S05]  /*126d0*/  EXIT ;  /* 0x000000000000794d */ /* 0x000fea0003800000 */
.L_x_3087:
        /* <DEDUP_REMOVED lines=9> */
[----:B0-----:R-:W-:Y:S01]  /*12770*/  STG.E.U16 desc[UR36][R16.64], R5 ;  /* 0x0000000510007986 */ /* 0x001fe2000c101524 */
[----:B------:R-:W-:Y:S05]  /*12780*/  EXIT ;  /* 0x000000000000794d */ /* 0x000fea0003800000 */
.L_x_3099:
        /* <DEDUP_REMOVED lines=21> */
.L_x_3102:
[----:B------:R-:W-:-:S04]  /*128e0*/  LOP3.LUT R2, R3, 0x80000000, RZ, 0xc0, !PT ;  /* 0x8000000003027812 */ /* 0x000fc800078ec0ff */
[----:B------:R-:W-:-:S04]  /*128f0*/  SHF.R.U32.HI R3, RZ, 0x18, R2 ;  /* 0x00000018ff037819 */ /* 0x000fc80000011602 */
[----:B------:R-:W-:-:S04]  /*12900*/  LOP3.LUT R0, R0, R3, RZ, 0xfc, !PT ;  /* 0x0000000300007212 */ /* 0x000fc800078efcff */
[----:B------:R-:W-:-:S07]  /*12910*/  PRMT R8, R0, 0x7610, R8 ;  /* 0x0000761000087816 */ /* 0x000fce0000000008 */
.L_x_3101:
[----:B------:R-:W-:Y:S05]  /*12920*/  BSYNC B0 ;  /* 0x0000000000007941 */ /* 0x000fea0003800000 */
.L_x_3100:
[----:B------:R-:W-:Y:S01]  /*12930*/  STG.E.U8 desc[UR36][R16.64], R8 ;  /* 0x0000000810007986 */ /* 0x000fe2000c101124 */
[----:B------:R-:W-:Y:S05]  /*12940*/  EXIT ;  /* 0x000000000000794d */ /* 0x000fea0003800000 */
.L_x_3098:
        /* <DEDUP_REMOVED lines=21> */
.L_x_3105:
[----:B------:R-:W-:-:S04]  /*12aa0*/  LOP3.LUT R2, R3, 0x80000000, RZ, 0xc0, !PT ;  /* 0x8000000003027812 */ /* 0x000fc800078ec0ff */
[----:B------:R-:W-:-:S04]  /*12ab0*/  SHF.R.U32.HI R3, RZ, 0x18, R2 ;  /* 0x00000018ff037819 */ /* 0x000fc80000011602 */
[----:B------:R-:W-:-:S04]  /*12ac0*/  LOP3.LUT R0, R0, R3, RZ, 0xfc, !PT ;  /* 0x0000000300007212 */ /* 0x000fc800078efcff */
[----:B------:R-:W-:-:S07]  /*12ad0*/  PRMT R8, R0, 0x7610, R8 ;  /* 0x0000761000087816 */ /* 0x000fce0000000008 */
.L_x_3104:
[----:B------:R-:W-:Y:S05]  /*12ae0*/  BSYNC B0 ;  /* 0x0000000000007941 */ /* 0x000fea0003800000 */
.L_x_3103:
[----:B------:R-:W-:Y:S01]  /*12af0*/  STG.E.U8 desc[UR36][R16.64], R8 ;  /* 0x0000000810007986 */ /* 0x000fe2000c101124 */
[----:B------:R-:W-:Y:S05]  /*12b00*/  EXIT ;  /* 0x000000000000794d */ /* 0x000fea0003800000 */
.L_x_3097:
        /* <DEDUP_REMOVED lines=26> */
.L_x_3080:
        /* <DEDUP_REMOVED lines=16> */
.L_x_3108:
[----:B------:R-:W-:Y:S05]  /*12db0*/  EXIT ;  /* 0x000000000000794d */ /* 0x000fea0003800000 */
.L_x_3107:
[----:B------:R-:W0:Y:S02]  /*12dc0*/  F2I.U64.F64.TRUNC R4, R4 ;  /* 0x0000000400047311 */ /* 0x000e24000030d800 */
[----:B0-----:R-:W-:Y:S01]  /*12dd0*/  STG.E.64 desc[UR36][R16.64], R4 ;  /* 0x0000000410007986 */ /* 0x001fe2000c101b24 */
[----:B------:R-:W-:Y:S05]  /*12de0*/  EXIT ;  /* 0x000000000000794d */ /* 0x000fea0003800000 */
.L_x_3106:
[----:B------:R-:W0:Y:S02]  /*12df0*/  F2I.U32.F64.TRUNC R5, R4 ;  /* 0x0000000400057311 */ /* 0x000e24000030d000 */
[----:B0-----:R-:W-:Y:S01]  /*12e00*/  STG.E desc[UR36][R16.64], R5 ;  /* 0x0000000510007986 */ /* 0x001fe2000c101924 */
[----:B------:R-:W-:Y:S05]  /*12e10*/  EXIT ;  /* 0x000000000000794d */ /* 0x000fea0003800000 */
        .weak           $__internal_0_$__cuda_sm20_div_rn_f64_full
        .type           $__internal_0_$__cuda_sm20_div_rn_f64_full,@function
        .size           $__internal_0_$__cuda_sm20_div_rn_f64_full,(.L_x_7327 - $__internal_0_$__cuda_sm20_div_rn_f64_full)
$__internal_0_$__cuda_sm20_div_rn_f64_full:
[C---:B------:R-:W-:Y:S01]  /*12e20*/  FSETP.GEU.AND P0, PT, |R5|.reuse, 1.469367938527859385e-39, PT ;  /* 0x001000000500780b */ /* 0x040fe20003f0e200 */
[----:B------:R-:W-:Y:S01]  /*12e30*/  IMAD.MOV.U32 R8, RZ, RZ, 0x1 ;  /* 0x00000001ff087424 */ /* 0x000fe200078e00ff */
[----:B------:R-:W-:Y:S01]  /*12e40*/  LOP3.LUT R26, R5, 0x800fffff, RZ, 0xc0, !PT ;  /* 0x800fffff051a7812 */ /* 0x000fe200078ec0ff */
[----:B------:R-:W-:Y:S01]  /*12e50*/  IMAD.MOV.U32 R24, RZ, RZ, R6 ;  /* 0x000000ffff187224 */ /* 0x000fe200078e0006 */
[C---:B------:R-:W-:Y:S01]  /*12e60*/  FSETP.GEU.AND P1, PT, |R7|.reuse, 1.469367938527859385e-39, PT ;  /* 0x001000000700780b */ /* 0x040fe20003f2e200 */
[----:B------:R-:W-:Y:S01]  /*12e70*/  BSSY B1, `(.L_x_3109) ;  /* 0x0000052000017945 */ /* 0x000fe20003800000 */
[----:B------:R-:W-:Y:S02]  /*12e80*/  LOP3.LUT R27, R26, 0x3ff00000, RZ, 0xfc, !PT ;  /* 0x3ff000001a1b7812 */ /* 0x000fe400078efcff */
[----:B------:R-:W-:Y:S02]  /*12e90*/  MOV R26, R4 ;  /* 0x00000004001a7202 */ /* 0x000fe40000000f00 */
[----:B------:R-:W-:-:S02]  /*12ea0*/  LOP3.LUT R3, R7, 0x7ff00000, RZ, 0xc0, !PT ;  /* 0x7ff0000007037812 */ /* 0x000fc400078ec0ff */
[----:B------:R-:W-:Y:S01]  /*12eb0*/  LOP3.LUT R18, R5, 0x7ff00000, RZ, 0xc0, !PT ;  /* 0x7ff0000005127812 */ /* 0x000fe200078ec0ff */
[----:B------:R-:W-:Y:S02]  /*12ec0*/  @!P0 DMUL R26, R4, 8.98846567431157953865e+307 ;  /* 0x7fe00000041a8828 */ /* 0x000fe40000000000 */
[----:B------:R-:W-:Y:S01]  /*12ed0*/  IMAD.MOV.U32 R15, RZ, RZ, R3 ;  /* 0x000000ffff0f7224 */ /* 0x000fe200078e0003 */
[----:B------:R-:W-:Y:S02]  /*12ee0*/  ISETP.GE.U32.AND P3, PT, R3, R18, PT ;  /* 0x000000120300720c */ /* 0x000fe40003f66070 */
[----:B------:R-:W-:Y:S01]  /*12ef0*/  @!P1 LOP3.LUT R0, R5, 0x7ff00000, RZ, 0xc0, !PT ;  /* 0x7ff0000005009812 */ /* 0x000fe200078ec0ff */
[----:B------:R-:W0:Y:S03]  /*12f00*/  MUFU.RCP64H R9, R27 ;  /* 0x0000001b00097308 */ /* 0x000e260000001800 */
[----:B------:R-:W-:Y:S01]  /*12f10*/  @!P1 ISETP.GE.U32.AND P2, PT, R3, R0, PT ;  /* 0x000000000300920c */ /* 0x000fe20003f46070 */
[----:B------:R-:W-:Y:S01]  /*12f20*/  IMAD.MOV.U32 R0, RZ, RZ, 0x1ca00000 ;  /* 0x1ca00000ff007424 */ /* 0x000fe200078e00ff */
[----:B------:R-:W-:-:S04]  /*12f30*/  @!P0 LOP3.LUT R18, R27, 0x7ff00000, RZ, 0xc0, !PT ;  /* 0x7ff000001b128812 */ /* 0x000fc800078ec0ff */
[----:B------:R-:W-:Y:S01]  /*12f40*/  SEL R25, R0, 0x63400000, !P3 ;  /* 0x6340000000197807 */ /* 0x000fe20005800000 */
[----:B------:R-:W-:-:S03]  /*12f50*/  VIADD R21, R18, 0xffffffff ;  /* 0xffffffff12157836 */ /* 0x000fc60000000000 */
[----:B------:R-:W-:Y:S01]  /*12f60*/  LOP3.LUT R25, R25, 0x800fffff, R7, 0xf8, !PT ;  /* 0x800fffff19197812 */ /* 0x000fe200078ef807 */
[----:B0-----:R-:W-:-:S08]  /*12f70*/  DFMA R10, R8, -R26, 1 ;  /* 0x3ff00000080a742b */ /* 0x001fd0000000081a */
[----:B------:R-:W-:-:S08]  /*12f80*/  DFMA R10, R10, R10, R10 ;  /* 0x0000000a0a0a722b */ /* 0x000fd0000000000a */
[----:B------:R-:W-:Y:S01]  /*12f90*/  DFMA R10, R8, R10, R8 ;  /* 0x0000000a080a722b */ /* 0x000fe20000000008 */
[----:B------:R-:W-:-:S04]  /*12fa0*/  @!P1 SEL R9, R0, 0x63400000, !P2 ;  /* 0x6340000000099807 */ /* 0x000fc80005000000 */
[----:B------:R-:W-:-:S03]  /*12fb0*/  @!P1 LOP3.LUT R8, R9, 0x80000000, R7, 0xf8, !PT ;  /* 0x8000000009089812 */ /* 0x000fc600078ef807 */
[----:B------:R-:W-:Y:S01]  /*12fc0*/  DFMA R12, R10, -R26, 1 ;  /* 0x3ff000000a0c742b */ /* 0x000fe2000000081a */
[----:B------:R-:W-:Y:S01]  /*12fd0*/  @!P1 LOP3.LUT R9, R8, 0x100000, RZ, 0xfc, !PT ;  /* 0x0010000008099812 */ /* 0x000fe200078efcff */
[----:B------:R-:W-:-:S06]  /*12fe0*/  @!P1 IMAD.MOV.U32 R8, RZ, RZ, RZ ;  /* 0x000000ffff089224 */ /* 0x000fcc00078e00ff */
[----:B------:R-:W-:Y:S02]  /*12ff0*/  @!P1 DFMA R24, R24, 2, -R8 ;  /* 0x400000001818982b */ /* 0x000fe40000000808 */
[----:B------:R-:W-:-:S08]  /*13000*/  DFMA R8, R10, R12, R10 ;  /* 0x0000000c0a08722b */ /* 0x000fd0000000000a */
[----:B------:R-:W-:Y:S01]  /*13010*/  @!P1 LOP3.LUT R15, R25, 0x7ff00000, RZ, 0xc0, !PT ;  /* 0x7ff00000190f9812 */ /* 0x000fe200078ec0ff */
[----:B------:R-:W-:-:S04]  /*13020*/  DMUL R10, R8, R24 ;  /* 0x00000018080a7228 */ /* 0x000fc80000000000 */
[----:B------:R-:W-:-:S04]  /*13030*/  VIADD R20, R15, 0xffffffff ;  /* 0xffffffff0f147836 */ /* 0x000fc80000000000 */
[----:B------:R-:W-:Y:S01]  /*13040*/  DFMA R12, R10, -R26, R24 ;  /* 0x8000001a0a0c722b */ /* 0x000fe20000000018 */
[----:B------:R-:W-:-:S04]  /*13050*/  ISETP.GT.U32.AND P0, PT, R20, 0x7feffffe, PT ;  /* 0x7feffffe1400780c */ /* 0x000fc80003f04070 */
[----:B------:R-:W-:-:S03]  /*13060*/  ISETP.GT.U32.OR P0, PT, R21, 0x7feffffe, P0 ;  /* 0x7feffffe1500780c */ /* 0x000fc60000704470 */
[----:B------:R-:W-:-:S10]  /*13070*/  DFMA R12, R8, R12, R10 ;  /* 0x0000000c080c722b */ /* 0x000fd4000000000a */
[----:B------:R-:W-:Y:S05]  /*13080*/  @P0 BRA `(.L_x_3110) ;  /* 0x00000000006c0947 */ /* 0x000fea0003800000 */
[----:B------:R-:W-:-:S04]  /*13090*/  LOP3.LUT R6, R5, 0x7ff00000, RZ, 0xc0, !PT ;  /* 0x7ff0000005067812 */ /* 0x000fc800078ec0ff */
[CC--:B------:R-:W-:Y:S02]  /*130a0*/  VIADDMNMX R7, R3.reuse, -R6.reuse, 0xb9600000, !PT ;  /* 0xb960000003077446 */ /* 0x0c0fe40007800906 */
[----:B------:R-:W-:Y:S01]  /*130b0*/  ISETP.GE.U32.AND P0, PT, R3, R6, PT ;  /* 0x000000060300720c */ /* 0x000fe20003f06070 */
[----:B------:R-:W-:Y:S01]  /*130c0*/  IMAD.MOV.U32 R6, RZ, RZ, RZ ;  /* 0x000000ffff067224 */ /* 0x000fe200078e00ff */
[----:B------:R-:W-:Y:S02]  /*130d0*/  VIMNMX R7, R7, 0x46a00000, PT ;  /* 0x46a0000007077848 */ /* 0x000fe40003fe0100 */
[----:B------:R-:W-:-:S05]  /*130e0*/  SEL R0, R0, 0x63400000, !P0 ;  /* 0x6340000000007807 */ /* 0x000fca0004000000 */
[----:B------:R-:W-:-:S04]  /*130f0*/  IMAD.IADD R0, R7, 0x1, -R0 ;  /* 0x0000000107007824 */ /* 0x000fc800078e0a00 */
[----:B------:R-:W-:-:S06]  /*13100*/  VIADD R7, R0, 0x7fe00000 ;  /* 0x7fe0000000077836 */ /* 0x000fcc0000000000 */
[----:B------:R-:W-:-:S10]  /*13110*/  DMUL R8, R12, R6 ;  /* 0x000000060c087228 */ /* 0x000fd40000000000 */
[----:B------:R-:W-:-:S13]  /*13120*/  FSETP.GTU.AND P0, PT, |R9|, 1.469367938527859385e-39, PT ;  /* 0x001000000900780b */ /* 0x000fda0003f0c200 */
[----:B------:R-:W-:Y:S05]  /*13130*/  @P0 BRA `(.L_x_3111) ;  /* 0x0000000000940947 */ /* 0x000fea0003800000 */
[----:B------:R-:W-:Y:S01]  /*13140*/  DFMA R24, R12, -R26, R24 ;  /* 0x8000001a0c18722b */ /* 0x000fe20000000018 */
[----:B------:R-:W-:-:S09]  /*13150*/  IMAD.MOV.U32 R10, RZ, RZ, RZ ;  /* 0x000000ffff0a7224 */ /* 0x000fd200078e00ff */
[C---:B------:R-:W-:Y:S02]  /*13160*/  FSETP.NEU.AND P0, PT, R25.reuse, RZ, PT ;  /* 0x000000ff1900720b */ /* 0x040fe40003f0d000 */
[----:B------:R-:W-:-:S04]  /*13170*/  LOP3.LUT R5, R25, 0x80000000, R5, 0x48, !PT ;  /* 0x8000000019057812 */ /* 0x000fc800078e4805 */
[----:B------:R-:W-:-:S07]  /*13180*/  LOP3.LUT R11, R5, R7, RZ, 0xfc, !PT ;  /* 0x00000007050b7212 */ /* 0x000fce00078efcff */
[----:B------:R-:W-:Y:S05]  /*13190*/  @!P0 BRA `(.L_x_3111) ;  /* 0x00000000007c8947 */ /* 0x000fea0003800000 */
[----:B------:R-:W-:Y:S01]  /*131a0*/  IMAD.MOV R7, RZ, RZ, -R0 ;  /* 0x000000ffff077224 */ /* 0x000fe200078e0a00 */
[----:B------:R-:W-:Y:S01]  /*131b0*/  DMUL.RP R10, R12, R10 ;  /* 0x0000000a0c0a7228 */ /* 0x000fe20000008000 */
[----:B------:R-:W-:Y:S01]  /*131c0*/  IMAD.MOV.U32 R6, RZ, RZ, RZ ;  /* 0x000000ffff067224 */ /* 0x000fe200078e00ff */
[----:B------:R-:W-:-:S05]  /*131d0*/  IADD3 R3, -R0, -0x43300000, RZ ;  /* 0xbcd0000000037810 */ /* 0x000fca0007ffe1ff */
[----:B------:R-:W-:-:S03]  /*131e0*/  DFMA R6, R8, -R6, R12 ;  /* 0x800000060806722b */ /* 0x000fc6000000000c */
[----:B------:R-:W-:-:S07]  /*131f0*/  LOP3.LUT R5, R11, R5, RZ, 0x3c, !PT ;  /* 0x000000050b057212 */ /* 0x000fce00078e3cff */
[----:B------:R-:W-:-:S04]  /*13200*/  FSETP.NEU.AND P0, PT, |R7|, R3, PT ;  /* 0x000000030700720b */ /* 0x000fc80003f0d200 */
[----:B------:R-:W-:Y:S02]  /*13210*/  FSEL R8, R10, R8, !P0 ;  /* 0x000000080a087208 */ /* 0x000fe40004000000 */
[----:B------:R-:W-:Y:S01]  /*13220*/  FSEL R9, R5, R9, !P0 ;  /* 0x0000000905097208 */ /* 0x000fe20004000000 */
[----:B------:R-:W-:Y:S06]  /*13230*/  BRA `(.L_x_3111) ;  /* 0x0000000000547947 */ /* 0x000fec0003800000 */
.L_x_3110:
[----:B------:R-:W-:-:S14]  /*13240*/  DSETP.NAN.AND P0, PT, R6, R6, PT ;  /* 0x000000060600722a */ /* 0x000fdc0003f08000 */
[----:B------:R-:W-:Y:S05]  /*13250*/  @P0 BRA `(.L_x_3112) ;  /* 0x0000000000440947 */ /* 0x000fea0003800000 */
[----:B------:R-:W-:-:S14]  /*13260*/  DSETP.NAN.AND P0, PT, R4, R4, PT ;  /* 0x000000040400722a */ /* 0x000fdc0003f08000 */
[----:B------:R-:W-:Y:S05]  /*13270*/  @P0 BRA `(.L_x_3113) ;  /* 0x0000000000300947 */ /* 0x000fea0003800000 */
[----:B------:R-:W-:Y:S01]  /*13280*/  ISETP.NE.AND P0, PT, R15, R18, PT ;  /* 0x000000120f00720c */ /* 0x000fe20003f05270 */
[----:B------:R-:W-:Y:S02]  /*13290*/  IMAD.MOV.U32 R8, RZ, RZ, 0x0 ;  /* 0x00000000ff087424 */ /* 0x000fe400078e00ff */
[----:B------:R-:W-:-:S10]  /*132a0*/  IMAD.MOV.U32 R9, RZ, RZ, -0x80000 ;  /* 0xfff80000ff097424 */ /* 0x000fd400078e00ff */
[----:B------:R-:W-:Y:S05]  /*132b0*/  @!P0 BRA `(.L_x_3111) ;  /* 0x0000000000348947 */ /* 0x000fea0003800000 */
[----:B------:R-:W-:Y:S02]  /*132c0*/  ISETP.NE.AND P0, PT, R15, 0x7ff00000, PT ;  /* 0x7ff000000f00780c */ /* 0x000fe40003f05270 */
[----:B------:R-:W-:Y:S02]  /*132d0*/  LOP3.LUT R9, R7, 0x80000000, R5, 0x48, !PT ;  /* 0x8000000007097812 */ /* 0x000fe400078e4805 */
[----:B------:R-:W-:-:S13]  /*132e0*/  ISETP.EQ.OR P0, PT, R18, RZ, !P0 ;  /* 0x000000ff1200720c */ /* 0x000fda0004702670 */
[----:B------:R-:W-:Y:S01]  /*132f0*/  @P0 LOP3.LUT R0, R9, 0x7ff00000, RZ, 0xfc, !PT ;  /* 0x7ff0000009000812 */ /* 0x000fe200078efcff */
[----:B------:R-:W-:Y:S02]  /*13300*/  @!P0 IMAD.MOV.U32 R8, RZ, RZ, RZ ;  /* 0x000000ffff088224 */ /* 0x000fe400078e00ff */
[----:B------:R-:W-:Y:S02]  /*13310*/  @P0 IMAD.MOV.U32 R8, RZ, RZ, RZ ;  /* 0x000000ffff080224 */ /* 0x000fe400078e00ff */
[----:B------:R-:W-:Y:S01]  /*13320*/  @P0 IMAD.MOV.U32 R9, RZ, RZ, R0 ;  /* 0x000000ffff090224 */ /* 0x000fe200078e0000 */
[----:B------:R-:W-:Y:S06]  /*13330*/  BRA `(.L_x_3111) ;  /* 0x0000000000147947 */ /* 0x000fec0003800000 */
.L_x_3113:
[----:B------:R-:W-:Y:S01]  /*13340*/  LOP3.LUT R9, R5, 0x80000, RZ, 0xfc, !PT ;  /* 0x0008000005097812 */ /* 0x000fe200078efcff */
[----:B------:R-:W-:Y:S01]  /*13350*/  IMAD.MOV.U32 R8, RZ, RZ, R4 ;  /* 0x000000ffff087224 */ /* 0x000fe200078e0004 */
[----:B------:R-:W-:Y:S06]  /*13360*/  BRA `(.L_x_3111) ;  /* 0x0000000000087947 */ /* 0x000fec0003800000 */
.L_x_3112:
[----:B------:R-:W-:Y:S01]  /*13370*/  LOP3.LUT R9, R7, 0x80000, RZ, 0xfc, !PT ;  /* 0x0008000007097812 */ /* 0x000fe200078efcff */
[----:B------:R-:W-:-:S07]  /*13380*/  IMAD.MOV.U32 R8, RZ, RZ, R6 ;  /* 0x000000ffff087224 */ /* 0x000fce00078e0006 */
.L_x_3111:
[----:B------:R-:W-:Y:S05]  /*13390*/  BSYNC B1 ;  /* 0x0000000000017941 */ /* 0x000fea0003800000 */
.L_x_3109:
[----:B------:R-:W-:Y:S02]  /*133a0*/  IMAD.MOV.U32 R15, RZ, RZ, 0x0 ;  /* 0x00000000ff0f7424 */ /* 0x000fe400078e00ff */
[----:B------:R-:W-:Y:S02]  /*133b0*/  IMAD.MOV.U32 R4, RZ, RZ, R8 ;  /* 0x000000ffff047224 */ /* 0x000fe400078e0008 */
[----:B------:R-:W-:Y:S01]  /*133c0*/  IMAD.MOV.U32 R3, RZ, RZ, R9 ;  /* 0x000000ffff037224 */ /* 0x000fe200078e0009 */
[----:B------:R-:W-:Y:S06]  /*133d0*/  RET.REL.NODEC R14 `(_ZN2at6native18elementwise_kernelILi128ELi4EZNS0_15gpu_kernel_implIZZZNS0_62_GLOBAL__N__e6aa1b1b_29_ActivationLogSigmoidKernel_cu_9d16a0dc27log_sigmoid_backward_kernelERNS_14TensorIteratorEENKUlvE_clEvENKUlvE_clEvEUlddE_EEvRNS_18TensorIteratorBaseERKT_EUliE_EEviT1_) ;  /* 0xfffffecc0e087950 */ /* 0x000fec0003c3ffff */
.L_x_3114:
        /* <DEDUP_REMOVED lines=10> */
.L_x_7327:


//--------------------- .text._ZN2at6native27unrolled_elementwise_kernelIZZZNS0_62_GLOBAL__N__e6aa1b1b_29_ActivationLogSigmoidKernel_cu_9d16a0dc27log_sigmoid_backward_kernelERNS_14TensorIteratorEENKUlvE_clEvENKUlvE_clEvEUlddE_St5arrayIPcLm3EELi4E23TrivialOffsetCalculatorILi2EjESB_ILi1EjENS0_6memory12LoadWithCastILi2EEENSE_13StoreWithCastILi1EEEEEviT_T0_T2_T3_T4_T5_ --------------------------
	.section	.text._ZN2at6native27unrolled_elementwise_kernelIZZZNS0_62_GLOBAL__N__e6aa1b1b_29_ActivationLogSigmoidKernel_cu_9d16a0dc27log_sigmoid_backward_kernelERNS_14TensorIteratorEENKUlvE_clEvENKUlvE_clEvEUlddE_St5arrayIPcLm3EELi4E23TrivialOffsetCalculatorILi2EjESB_ILi1EjENS0_6memory12LoadWithCastILi2EEENSE_13StoreWithCastILi1EEEEEviT_T0_T2_T3_T4_T5_,"ax",@progbits
	.align	128
        .global         _ZN2at6native27unrolled_elementwise_kernelIZZZNS0_62_GLOBAL__N__e6aa1b1b_29_ActivationLogSigmoidKernel_cu_9d16a0dc27log_sigmoid_backward_kernelERNS_14TensorIteratorEENKUlvE_clEvENKUlvE_clEvEUlddE_St5arrayIPcLm3EELi4E23TrivialOffsetCalculatorILi2EjESB_ILi1EjENS0_6memory12LoadWithCastILi2EEENSE_13StoreWithCastILi1EEEEEviT_T0_T2_T3_T4_T5_
        .type           _ZN2at6native27unrolled_elementwise_kernelIZZZNS0_62_GLOBAL__N__e6aa1b1b_29_ActivationLogSigmoidKernel_cu_9d16a0dc27log_sigmoid_backward_kernelERNS_14TensorIteratorEENKUlvE_clEvENKUlvE_clEvEUlddE_St5arrayIPcLm3EELi4E23TrivialOffsetCalculatorILi2EjESB_ILi1EjENS0_6memory12LoadWithCastILi2EEENSE_13StoreWithCastILi1EEEEEviT_T0_T2_T3_T4_T5_,@function
        .size           _ZN2at6native27unrolled_elementwise_kernelIZZZNS0_62_GLOBAL__N__e6aa1b1b_29_ActivationLogSigmoidKernel_cu_9d16a0dc27log_sigmoid_backward_kernelERNS_14TensorIteratorEENKUlvE_clEvENKUlvE_clEvEUlddE_St5arrayIPcLm3EELi4E23TrivialOffsetCalculatorILi2EjESB_ILi1EjENS0_6memory12LoadWithCastILi2EEENSE_13StoreWithCastILi1EEEEEviT_T0_T2_T3_T4_T5_,(.L_x_7328 - _ZN2at6native27unrolled_elementwise_kernelIZZZNS0_62_GLOBAL__N__e6aa1b1b_29_ActivationLogSigmoidKernel_cu_9d16a0dc27log_sigmoid_backward_kernelERNS_14TensorIteratorEENKUlvE_clEvENKUlvE_clEvEUlddE_St5arrayIPcLm3EELi4E23TrivialOffsetCalculatorILi2EjESB_ILi1EjENS0_6memory12LoadWithCastILi2EEENSE_13StoreWithCastILi1EEEEEviT_T0_T2_T3_T4_T5_)
        .other          _ZN2at6native27unrolled_elementwise_kernelIZZZNS0_62_GLOBAL__N__e6aa1b1b_29_ActivationLogSigmoidKernel_cu_9d16a0dc27log_sigmoid_backward_kernelERNS_14TensorIteratorEENKUlvE_clEvENKUlvE_clEvEUlddE_St5arrayIPcLm3EELi4E23TrivialOffsetCalculatorILi2EjESB_ILi1EjENS0_6memory12LoadWithCastILi2EEENSE_13StoreWithCastILi1EEEEEviT_T0_T2_T3_T4_T5_,@"STO_CUDA_ENTRY STV_DEFAULT"
_ZN2at6native27unrolled_elementwise_kernelIZZZNS0_62_GLOBAL__N__e6aa1b1b_29_ActivationLogSigmoidKernel_cu_9d16a0dc27log_sigmoid_backward_kernelERNS_14TensorIteratorEENKUlvE_clEvENKUlvE_clEvEUlddE_St5arrayIPcLm3EELi4E23TrivialOffsetCalculatorILi2EjESB_ILi1EjENS0_6memory12LoadWithCastILi2EEENSE_13StoreWithCastILi1EEEEEviT_T0_T2_T3_T4_T5_:
.text._ZN2at6native27unrolled_elementwise_kernelIZZZNS0_62_GLOBAL__N__e6aa1b1b_29_ActivationLogSigmoidKernel_cu_9d16a0dc27log_sigmoid_backward_kernelERNS_14TensorIteratorEENKUlvE_clEvENKUlvE_clEvEUlddE_St5arrayIPcLm3EELi4E23TrivialOffsetCalculatorILi2EjESB_ILi1EjENS0_6memory12LoadWithCastILi2EEENSE_13StoreWithCastILi1EEEEEviT_T0_T2_T3_T4_T5_:
[----:B------:R-:W0:Y:S01]  /*0000*/  LDC R1, c[0x0][0x28] ;  /* 0x00000a00ff017b82 */ /* 0x000e220000000800 */
[----:B------:R-:W1:Y:S07]  /*0010*/  S2R R36, SR_CTAID.X ;  /* 0x0000000000247919 */ /* 0x000e6e0000002500 */
[----:B------:R-:W1:Y:S01]  /*0020*/  LDC R35, c[0x0][0x210] ;  /* 0x00008400ff237b82 */ /* 0x000e620000000800 */
[----:B------:R-:W-:Y:S01]  /*0030*/  ULDC.64 UR36, c[0x0][0x208] ;  /* 0x0000820000247ab9 */ /* 0x000fe20000000a00 */
[----:B------:R-:W-:Y:S01]  /*0040*/  BSSY B6, `(.L_x_3115) ;  /* 0x00001f2000067945 */ /* 0x000fe20003800000 */
[----:B------:R-:W2:Y:S01]  /*0050*/  S2R R34, SR_TID.X ;  /* 0x0000000000227919 */ /* 0x000ea20000002100 */
[----:B------:R-:W-:-:S02]  /*0060*/  CS2R R18, SRZ ;  /* 0x0000000000127805 */ /* 0x000fc4000001ff00 */
[----:B------:R-:W-:Y:S02]  /*0070*/  CS2R R16, SRZ ;  /* 0x0000000000107805 */ /* 0x000fe4000001ff00 */
[----:B------:R-:W-:Y:S01]  /*0080*/  CS2R R24, SRZ ;  /* 0x0000000000187805 */ /* 0x000fe2000001ff00 */
        /* <DEDUP_REMOVED lines=25> */
.L_x_3120:
[----:B------:R-:W2:Y:S02]  /*0220*/  LDG.E.U8 R2, desc[UR36][R2.64] ;  /* 0x0000002402027981 */ /* 0x000ea4000c1e1100 */
[----:B--2---:R0:W1:Y:S01]  /*0230*/  I2F.F64.U16 R16, R2 ;  /* 0x0000000200107312 */ /* 0x0040620000101800 */
[----:B------:R-:W-:Y:S05]  /*0240*/  BRA `(.L_x_3122) ;  /* 0x0000000c00747947 */ /* 0x000fea0003800000 */
.L_x_3119:
        /* <DEDUP_REMOVED lines=9> */
.L_x_3124:
[----:B------:R-:W2:Y:S02]  /*02e0*/  LDG.E R2, desc[UR36][R2.64] ;  /* 0x0000002402027981 */ /* 0x000ea4000c1e1900 */
[----:B--2---:R1:W2:Y:S01]  /*02f0*/  I2F.F64 R16, R2 ;  /* 0x0000000200107312 */ /* 0x0042a20000201c00 */
[----:B------:R-:W-:Y:S05]  /*0300*/  BRA `(.L_x_3122) ;  /* 0x0000000c00447947 */ /* 0x000fea0003800000 */
.L_x_3123:
[----:B------:R-:W2:Y:S02]  /*0310*/  LDG.E.U16 R2, desc[UR36][R2.64] ;  /* 0x0000002402027981 */ /* 0x000ea4000c1e1500 */
[----:B--2---:R3:W4:Y:S01]  /*0320*/  I2F.F64.S16 R16, R2 ;  /* 0x0000000200107312 */ /* 0x0047220000101c00 */
[----:B------:R-:W-:Y:S05]  /*0330*/  BRA `(.L_x_3122) ;  /* 0x0000000c00387947 */ /* 0x000fea0003800000 */
.L_x_3118:
        /* <DEDUP_REMOVED lines=10> */
.L_x_3126:
[----:B------:R-:W2:Y:S02]  /*03e0*/  LDG.E.U16 R0, desc[UR36][R2.64] ;  /* 0x0000002402007981 */ /* 0x000ea4000c1e1500 */
[----:B--2---:R-:W-:-:S05]  /*03f0*/  HADD2.F32 R0, -RZ, R0.H0_H0 ;  /* 0x20000000ff007230 */ /* 0x004fca0000004100 */
[----:B------:R-:W-:-:S04]  /*0400*/  FMUL.FTZ R0, R0, 1 ;  /* 0x3f80000000007820 */ /* 0x000fc80000410000 */
[----:B------:R0:W1:Y:S01]  /*0410*/  F2F.F64.F32 R16, R0 ;  /* 0x0000000000107310 */ /* 0x0000620000201800 */
[----:B------:R-:W-:Y:S05]  /*0420*/  BRA `(.L_x_3122) ;  /* 0x0000000800fc7947 */ /* 0x000fea0003800000 */
.L_x_3125:
        /* <DEDUP_REMOVED lines=10> */
.L_x_3128:
[----:B------:R-:W2:Y:S02]  /*04d0*/  LDG.E.U16 R2, desc[UR36][R2.64] ;  /* 0x0000002402027981 */ /* 0x000ea4000c1e1500 */
[----:B--2---:R-:W-:-:S05]  /*04e0*/  HADD2.F32 R0, -RZ, R2.H0_H0 ;  /* 0x20000002ff007230 */ /* 0x004fca0000004100 */
[----:B------:R-:W-:-:S04]  /*04f0*/  FMUL.FTZ R0, R0, 1 ;  /* 0x3f80000000007820 */ /* 0x000fc80000410000 */
[----:B------:R0:W1:Y:S01]  /*0500*/  F2F.F64.F32 R16, R0 ;  /* 0x0000000000107310 */ /* 0x0000620000201800 */
[----:B------:R-:W-:Y:S05]  /*0510*/  BRA `(.L_x_3122) ;  /* 0x0000000800c07947 */ /* 0x000fea0003800000 */
.L_x_3127:
[----:B------:R0:W5:Y:S01]  /*0520*/  LDG.E.64 R16, desc[UR36][R2.64] ;  /* 0x0000002402107981 */ /* 0x000162000c1e1b00 */
[----:B------:R-:W-:Y:S05]  /*0530*/  BRA `(.L_x_3122) ;  /* 0x0000000800b87947 */ /* 0x000fea0003800000 */
.L_x_3117:
        /* <DEDUP_REMOVED lines=13> */
.L_x_3131:
[----:B------:R0:W5:Y:S01]  /*0610*/  LDG.E.64 R16, desc[UR36][R2.64] ;  /* 0x0000002402107981 */ /* 0x000162000c1e1b00 */
[----:B------:R-:W-:Y:S05]  /*0620*/  BRA `(.L_x_3122) ;  /* 0x00000008007c7947 */ /* 0x000fea0003800000 */
.L_x_3130:
        /* <DEDUP_REMOVED lines=28> */
.L_x_3133:
[----:B------:R-:W2:Y:S02]  /*07f0*/  LDG.E.U8 R3, desc[UR36][R2.64] ;  /* 0x0000002402037981 */ /* 0x000ea4000c1e1100 */
[----:B--2---:R-:W-:-:S05]  /*0800*/  IMAD.SHL.U32 R0, R3, 0x2000000, RZ ;  /* 0x0200000003007824 */ /* 0x004fca00078e00ff */
[----:B------:R-:W-:-:S13]  /*0810*/  ISETP.GE.U32.AND P0, PT, R0, 0x8000000, PT ;  /* 0x080000000000780c */ /* 0x000fda0003f06070 */
[C---:B------:R-:W-:Y:S02]  /*0820*/  @P0 IMAD.SHL.U32 R4, R3.reuse, 0x200000, RZ ;  /* 0x0020000003040824 */ /* 0x040fe400078e00ff */
[C---:B------:R-:W-:Y:S02]  /*0830*/  @!P0 IMAD.SHL.U32 R0, R3.reuse, 0x100, RZ ;  /* 0x0000010003008824 */ /* 0x040fe400078e00ff */
[----:B------:R-:W-:Y:S01]  /*0840*/  IMAD.SHL.U32 R3, R3, 0x1000000, RZ ;  /* 0x0100000003037824 */ /* 0x000fe200078e00ff */
[----:B------:R-:W-:Y:S02]  /*0850*/  @P0 LOP3.LUT R4, R4, 0xfe00000, RZ, 0xc0, !PT ;  /* 0x0fe0000004040812 */ /* 0x000fe400078ec0ff */
        /* <DEDUP_REMOVED lines=9> */
.L_x_3132:
[----:B------:R-:W2:Y:S02]  /*08f0*/  LDG.E.U16 R0, desc[UR36][R2.64] ;  /* 0x0000002402007981 */ /* 0x000ea4000c1e1500 */
[----:B--2---:R-:W-:-:S04]  /*0900*/  IMAD.U32 R0, R0, 0x10000, RZ ;  /* 0x0001000000007824 */ /* 0x004fc800078e00ff */
[----:B------:R-:W-:-:S04]  /*0910*/  FMUL.FTZ R0, R0, 1 ;  /* 0x3f80000000007820 */ /* 0x000fc80000410000 */
[----:B------:R0:W1:Y:S01]  /*0920*/  F2F.F64.F32 R16, R0 ;  /* 0x0000000000107310 */ /* 0x0000620000201800 */
[----:B------:R-:W-:Y:S05]  /*0930*/  BRA `(.L_x_3122) ;  /* 0x0000000400b87947 */ /* 0x000fea0003800000 */
.L_x_3129:
        /* <DEDUP_REMOVED lines=11> */
.L_x_3136:
        /* <DEDUP_REMOVED lines=21> */
.L_x_3140:
[----:B------:R-:W-:Y:S05]  /*0b40*/  BSYNC B1 ;  /* 0x0000000000017941 */ /* 0x000fea0003800000 */
.L_x_3139:
[----:B------:R-:W-:Y:S01]  /*0b50*/  LEA R3, R0, 0x3b800000, 0x17 ;  /* 0x3b80000000037811 */ /* 0x000fe200078eb8ff */
[----:B------:R-:W-:-:S05]  /*0b60*/  IMAD.SHL.U32 R0, R2, 0x100000, RZ ;  /* 0x0010000002007824 */ /* 0x000fca00078e00ff */
[----:B------:R-:W-:-:S07]  /*0b70*/  LOP3.LUT R0, R3, R0, R4, 0xfe, !PT ;  /* 0x0000000003007212 */ /* 0x000fce00078efe04 */
.L_x_3138:
[----:B------:R-:W-:Y:S05]  /*0b80*/  BSYNC B0 ;  /* 0x0000000000007941 */ /* 0x000fea0003800000 */
.L_x_3137:
[----:B------:R-:W-:-:S04]  /*0b90*/  FMUL.FTZ R0, R0, 1 ;  /* 0x3f80000000007820 */ /* 0x000fc80000410000 */
[----:B------:R0:W1:Y:S01]  /*0ba0*/  F2F.F64.F32 R16, R0 ;  /* 0x0000000000107310 */ /* 0x0000620000201800 */
[----:B------:R-:W-:Y:S05]  /*0bb0*/  BRA `(.L_x_3122) ;  /* 0x0000000400187947 */ /* 0x000fea0003800000 */
.L_x_3135:
        /* <DEDUP_REMOVED lines=21> */
.L_x_3144:
[----:B------:R-:W-:Y:S05]  /*0d10*/  BSYNC B1 ;  /* 0x0000000000017941 */ /* 0x000fea0003800000 */
.L_x_3143:
[----:B------:R-:W-:Y:S01]  /*0d20*/  LEA R3, R0, 0x37800000, 0x17 ;  /* 0x3780000000037811 */ /* 0x000fe200078eb8ff */
[----:B------:R-:W-:-:S05]  /*0d30*/  IMAD.SHL.U32 R0, R2, 0x200000, RZ ;  /* 0x0020000002007824 */ /* 0x000fca00078e00ff */
[----:B------:R-:W-:-:S07]  /*0d40*/  LOP3.LUT R0, R3, R0, R4, 0xfe, !PT ;  /* 0x0000000003007212 */ /* 0x000fce00078efe04 */
.L_x_3142:
[----:B------:R-:W-:Y:S05]  /*0d50*/  BSYNC B0 ;  /* 0x0000000000007941 */ /* 0x000fea0003800000 */
.L_x_3141:
[----:B------:R-:W-:-:S04]  /*0d60*/  FMUL.FTZ R0, R0, 1 ;  /* 0x3f80000000007820 */ /* 0x000fc80000410000 */
[----:B------:R0:W1:Y:S01]  /*0d70*/  F2F.F64.F32 R16, R0 ;  /* 0x0000000000107310 */ /* 0x0000620000201800 */
[----:B------:R-:W-:Y:S05]  /*0d80*/  BRA `(.L_x_3122) ;  /* 0x0000000000a47947 */ /* 0x000fea0003800000 */
.L_x_3134:
        /* <DEDUP_REMOVED lines=14> */
.L_x_3148:
[----:B------:R-:W-:Y:S05]  /*0e70*/  BSYNC B0 ;  /* 0x0000000000007941 */ /* 0x000fea0003800000 */
.L_x_3147:
[----:B------:R-:W-:-:S04]  /*0e80*/  FMUL.FTZ R0, R0, 1 ;  /* 0x3f80000000007820 */ /* 0x000fc80000410000 */
[----:B------:R0:W1:Y:S01]  /*0e90*/  F2F.F64.F32 R16, R0 ;  /* 0x0000000000107310 */ /* 0x0000620000201800 */
[----:B------:R-:W-:Y:S05]  /*0ea0*/  BRA `(.L_x_3122) ;  /* 0x00000000005c7947 */ /* 0x000fea0003800000 */
.L_x_3121:
        /* <DEDUP_REMOVED lines=16> */
.L_x_3149:
[----:B------:R-:W-:Y:S01]  /*0fb0*/  CS2R R16, SRZ ;  /* 0x0000000000107805 */ /* 0x000fe2000001ff00 */
[----:B------:R-:W-:Y:S06]  /*0fc0*/  BRA `(.L_x_3122) ;  /* 0x0000000000147947 */ /* 0x000fec0003800000 */
.L_x_3146:
[----:B------:R-:W2:Y:S02]  /*0fd0*/  LDG.E.64 R16, desc[UR36][R2.64] ;  /* 0x0000002402107981 */ /* 0x000ea4000c1e1b00 */
[----:B--2---:R-:W0:Y:S01]  /*0fe0*/  I2F.F64.U64 R16, R16 ;  /* 0x0000001000107312 */ /* 0x004e220000301800 */
[----:B------:R-:W-:Y:S05]  /*0ff0*/  BRA `(.L_x_3122) ;  /* 0x0000000000087947 */ /* 0x000fea0003800000 */
.L_x_3145:
[----:B------:R-:W2:Y:S02]  /*1000*/  LDG.E R2, desc[UR36][R2.64] ;  /* 0x0000002402027981 */ /* 0x000ea4000c1e1900 */
[----:B--2---:R0:W1:Y:S02]  /*1010*/  I2F.F64.U32 R16, R2 ;  /* 0x0000000200107312 */ /* 0x0040640000201800 */
.L_x_3122:
[----:B01-3--:R-:W0:Y:S01]  /*1020*/  LDC.64 R2, c[0x0][0x228] ;  /* 0x00008a00ff027b82 */ /* 0x00be220000000a00 */
        /* <DEDUP_REMOVED lines=18> */
.L_x_3153:
[----:B------:R-:W3:Y:S02]  /*1150*/  LDG.E.U8 R2, desc[UR36][R2.64] ;  /* 0x0000002402027981 */ /* 0x000ee4000c1e1100 */
[----:B---3--:R3:W0:Y:S01]  /*1160*/  I2F.F64.U16 R24, R2 ;  /* 0x0000000200187312 */ /* 0x0086220000101800 */
[----:B------:R-:W-:Y:S05]  /*1170*/  BRA `(.L_x_3155) ;  /* 0x0000000c00707947 */ /* 0x000fea0003800000 */
.L_x_3152:
        /* <DEDUP_REMOVED lines=9> */
.L_x_3157:
[----:B------:R-:W3:Y:S02]  /*1210*/  LDG.E R2, desc[UR36][R2.64] ;  /* 0x0000002402027981 */ /* 0x000ee4000c1e1900 */
[----:B---3--:R0:W1:Y:S01]  /*1220*/  I2F.F64 R24, R2 ;  /* 0x0000000200187312 */ /* 0x0080620000201c00 */
[----:B------:R-:W-:Y:S05]  /*1230*/  BRA `(.L_x_3155) ;  /* 0x0000000c00407947 */ /* 0x000fea0003800000 */
.L_x_3156:
[----:B------:R-:W3:Y:S02]  /*1240*/  LDG.E.U16 R2, desc[UR36][R2.64] ;  /* 0x0000002402027981 */ /* 0x000ee4000c1e1500 */
[----:B---3--:R0:W1:Y:S01]  /*1250*/  I2F.F64.S16 R24, R2 ;  /* 0x0000000200187312 */ /* 0x0080620000101c00 */
[----:B------:R-:W-:Y:S05]  /*1260*/  BRA `(.L_x_3155) ;  /* 0x0000000c00347947 */ /* 0x000fea0003800000 */
.L_x_3151:
        /* <DEDUP_REMOVED lines=10> */
.L_x_3159:
[----:B------:R-:W3:Y:S02]  /*1310*/  LDG.E.U16 R0, desc[UR36][R2.64] ;  /* 0x0000002402007981 */ /* 0x000ee4000c1e1500 */
[----:B---3--:R-:W-:-:S05]  /*1320*/  HADD2.F32 R0, -RZ, R0.H0_H0 ;  /* 0x20000000ff007230 */ /* 0x008fca0000004100 */
[----:B------:R-:W-:-:S04]  /*1330*/  FMUL.FTZ R0, R0, 1 ;  /* 0x3f80000000007820 */ /* 0x000fc80000410000 */
[----:B------:R0:W1:Y:S01]  /*1340*/  F2F.F64.F32 R24, R0 ;  /* 0x0000000000187310 */ /* 0x0000620000201800 */
[----:B------:R-:W-:Y:S05]  /*1350*/  BRA `(.L_x_3155) ;  /* 0x0000000800f87947 */ /* 0x000fea0003800000 */
.L_x_3158:
        /* <DEDUP_REMOVED lines=10> */
.L_x_3161:
[----:B------:R-:W3:Y:S02]  /*1400*/  LDG.E.U16 R2, desc[UR36][R2.64] ;  /* 0x0000002402027981 */ /* 0x000ee4000c1e1500 */
[----:B---3--:R-:W-:-:S05]  /*1410*/  HADD2.F32 R0, -RZ, R2.H0_H0 ;  /* 0x20000002ff007230 */ /* 0x008fca0000004100 */
[----:B------:R-:W-:-:S04]  /*1420*/  FMUL.FTZ R0, R0, 1 ;  /* 0x3f80000000007820 */ /* 0x000fc80000410000 */
[----:B------:R0:W1:Y:S01]  /*1430*/  F2F.F64.F32 R24, R0 ;  /* 0x0000000000187310 */ /* 0x0000620000201800 */
[----:B------:R-:W-:Y:S05]  /*1440*/  BRA `(.L_x_3155) ;  /* 0x0000000800bc7947 */ /* 0x000fea0003800000 */
.L_x_3160:
[----:B------:R0:W5:Y:S01]  /*1450*/  LDG.E.64 R24, desc[UR36][R2.64] ;  /* 0x0000002402187981 */ /* 0x000162000c1e1b00 */
[----:B------:R-:W-:Y:S05]  /*1460*/  BRA `(.L_x_3155) ;  /* 0x0000000800b47947 */ /* 0x000fea0003800000 */
.L_x_3150:
        /* <DEDUP_REMOVED lines=13> */
.L_x_3164:
[----:B------:R0:W5:Y:S01]  /*1540*/  LDG.E.64 R24, desc[UR36][R2.64] ;  /* 0x0000002402187981 */ /* 0x000162000c1e1b00 */
[----:B------:R-:W-:Y:S05]  /*1550*/  BRA `(.L_x_3155) ;  /* 0x0000000800787947 */ /* 0x000fea0003800000 */
.L_x_3163:
        /* <DEDUP_REMOVED lines=28> */
.L_x_3166:
        /* <DEDUP_REMOVED lines=15> */
.L_x_3165:
[----:B------:R-:W3:Y:S02]  /*1810*/  LDG.E.U16 R0, desc[UR36][R2.64] ;  /* 0x0000002402007981 */ /* 0x000ee4000c1e1500 */
[----:B---3--:R-:W-:-:S04]  /*1820*/  IMAD.U32 R0, R0, 0x10000, RZ ;  /* 0x0001000000007824 */ /* 0x008fc800078e00ff */
[----:B------:R-:W-:-:S04]  /*1830*/  FMUL.FTZ R0, R0, 1 ;  /* 0x3f80000000007820 */ /* 0x000fc80000410000 */
[----:B------:R0:W1:Y:S01]  /*1840*/  F2F.F64.F32 R24, R0 ;  /* 0x0000000000187310 */ /* 0x0000620000201800 */
[----:B------:R-:W-:Y:S05]  /*1850*/  BRA `(.L_x_3155) ;  /* 0x0000000400b87947 */ /* 0x000fea0003800000 */
.L_x_3162:
        /* <DEDUP_REMOVED lines=11> */
.L_x_3169:
        /* <DEDUP_REMOVED lines=21> */
.L_x_3173:
[----:B------:R-:W-:Y:S05]  /*1a60*/  BSYNC B1 ;  /* 0x0000000000017941 */ /* 0x000fea0003800000 */
.L_x_3172:
[----:B------:R-:W-:Y:S01]  /*1a70*/  LEA R3, R0, 0x3b800000, 0x17 ;  /* 0x3b80000000037811 */ /* 0x000fe200078eb8ff */
[----:B------:R-:W-:-:S05]  /*1a80*/  IMAD.SHL.U32 R0, R2, 0x100000, RZ ;  /* 0x0010000002007824 */ /* 0x000fca00078e00ff */
[----:B------:R-:W-:-:S07]  /*1a90*/  LOP3.LUT R0, R3, R0, R4, 0xfe, !PT ;  /* 0x0000000003007212 */ /* 0x000fce00078efe04 */
.L_x_3171:
[----:B------:R-:W-:Y:S05]  /*1aa0*/  BSYNC B0 ;  /* 0x0000000000007941 */ /* 0x000fea0003800000 */
.L_x_3170:
[----:B------:R-:W-:-:S04]  /*1ab0*/  FMUL.FTZ R0, R0, 1 ;  /* 0x3f80000000007820 */ /* 0x000fc80000410000 */
[----:B------:R0:W1:Y:S01]  /*1ac0*/  F2F.F64.F32 R24, R0 ;  /* 0x0000000000187310 */ /* 0x0000620000201800 */
[----:B------:R-:W-:Y:S05]  /*1ad0*/  BRA `(.L_x_3155) ;  /* 0x0000000400187947 */ /* 0x000fea0003800000 */
.L_x_3168:
        /* <DEDUP_REMOVED lines=21> */
.L_x_3177:
[----:B------:R-:W-:Y:S05]  /*1c30*/  BSYNC B1 ;  /* 0x0000000000017941 */ /* 0x000fea0003800000 */
.L_x_3176:
[----:B------:R-:W-:Y:S01]  /*1c40*/  LEA R3, R0, 0x37800000, 0x17 ;  /* 0x3780000000037811 */ /* 0x000fe200078eb8ff */
[----:B------:R-:W-:-:S05]  /*1c50*/  IMAD.SHL.U32 R0, R2, 0x200000, RZ ;  /* 0x0020000002007824 */ /* 0x000fca00078e00ff */
[----:B------:R-:W-:-:S07]  /*1c60*/  LOP3.LUT R0, R3, R0, R4, 0xfe, !PT ;  /* 0x0000000003007212 */ /* 0x000fce00078efe04 */
.L_x_3175:
[----:B------:R-:W-:Y:S05]  /*1c70*/  BSYNC B0 ;  /* 0x0000000000007941 */ /* 0x000fea0003800000 */
.L_x_3174:
[----:B------:R-:W-:-:S04]  /*1c80*/  FMUL.FTZ R0, R0, 1 ;  /* 0x3f80000000007820 */ /* 0x000fc80000410000 */
[----:B------:R0:W1:Y:S01]  /*1c90*/  F2F.F64.F32 R24, R0 ;  /* 0x0000000000187310 */ /* 0x0000620000201800 */
[----:B------:R-:W-:Y:S05]  /*1ca0*/  BRA `(.L_x_3155) ;  /* 0x0000000000a47947 */ /* 0x000fea0003800000 */
.L_x_3167:
        /* <DEDUP_REMOVED lines=14> */
.L_x_3181:
[----:B------:R-:W-:Y:S05]  /*1d90*/  BSYNC B0 ;  /* 0x0000000000007941 */ /* 0x000fea0003800000 */
.L_x_3180:
[----:B------:R-:W-:-:S04]  /*1da0*/  FMUL.FTZ R0, R0, 1 ;  /* 0x3f80000000007820 */ /* 0x000fc80000410000 */
[----:B------:R0:W1:Y:S01]  /*1db0*/  F2F.F64.F32 R24, R0 ;  /* 0x0000000000187310 */ /* 0x0000620000201800 */
[----:B------:R-:W-:Y:S05]  /*1dc0*/  BRA `(.L_x_3155) ;  /* 0x00000000005c7947 */ /* 0x000fea0003800000 */
.L_x_3154:
        /* <DEDUP_REMOVED lines=16> */
.L_x_3182:
[----:B------:R-:W-:Y:S01]  /*1ed0*/  CS2R R24, SRZ ;  /* 0x0000000000187805 */ /* 0x000fe2000001ff00 */
[----:B------:R-:W-:Y:S06]  /*1ee0*/  BRA `(.L_x_3155) ;  /* 0x0000000000147947 */ /* 0x000fec0003800000 */
.L_x_3179:
[----:B------:R-:W3:Y:S02]  /*1ef0*/  LDG.E.64 R24, desc[UR36][R2.64] ;  /* 0x0000002402187981 */ /* 0x000ee4000c1e1b00 */
[----:B---3--:R-:W0:Y:S01]  /*1f00*/  I2F.F64.U64 R24, R24 ;  /* 0x0000001800187312 */ /* 0x008e220000301800 */
[----:B------:R-:W-:Y:S05]  /*1f10*/  BRA `(.L_x_3155) ;  /* 0x0000000000087947 */ /* 0x000fea0003800000 */
.L_x_3178:
[----:B------:R-:W3:Y:S02]  /*1f20*/  LDG.E R2, desc[UR36][R2.64] ;  /* 0x0000002402027981 */ /* 0x000ee4000c1e1900 */
[----:B---3--:R0:W1:Y:S02]  /*1f30*/  I2F.F64.U32 R24, R2 ;  /* 0x0000000200187312 */ /* 0x0080640000201800 */
.L_x_3155:
[----:B------:R-:W2:Y:S02]  /*1f40*/  S2R R34, SR_TID.X ;  /* 0x0000000000227919 */ /* 0x000ea40000002100 */
[----:B--2---:R-:W-:-:S07]  /*1f50*/  VIADD R34, R34, 0x80 ;  /* 0x0000008022227836 */ /* 0x004fce0000000000 */
.L_x_3116:
[----:B------:R-:W-:Y:S05]  /*1f60*/  BSYNC B6 ;  /* 0x0000000000067941 */ /* 0x000fea0003800000 */
.L_x_3115:
[----:B------:R-:W-:Y:S01]  /*1f70*/  ISETP.GE.AND P0, PT, R34, R35, PT ;  /* 0x000000232200720c */ /* 0x000fe20003f06270 */
[----:B------:R-:W-:Y:S01]  /*1f80*/  BSSY B6, `(.L_x_3183) ;  /* 0x00001e9000067945 */ /* 0x000fe20003800000 */
[----:B------:R-:W-:-:S11]  /*1f90*/  CS2R R28, SRZ ;  /* 0x00000000001c7805 */ /* 0x000fd6000001ff00 */
[----:B------:R-:W-:Y:S05]  /*1fa0*/  @P0 BRA `(.L_x_3184) ;  /* 0x0000001c00980947 */ /* 0x000fea0003800000 */
[----:B0--3--:R-:W0:Y:S01]  /*1fb0*/  LDC.64 R2, c[0x0][0x220] ;  /* 0x00008800ff027b82 */ /* 0x009e220000000a00 */
        /* <DEDUP_REMOVED lines=19> */
.L_x_3188:
[----:B------:R-:W2:Y:S02]  /*20f0*/  LDG.E.U8 R2, desc[UR36][R2.64] ;  /* 0x0000002402027981 */ /* 0x000ea4000c1e1100 */
[----:B--2---:R0:W2:Y:S01]  /*2100*/  I2F.F64.U16 R18, R2 ;  /* 0x0000000200127312 */ /* 0x0040a20000101800 */
[----:B------:R-:W-:Y:S05]  /*2110*/  BRA `(.L_x_3190) ;  /* 0x0000000c00707947 */ /* 0x000fea0003800000 */
.L_x_3187:
        /* <DEDUP_REMOVED lines=9> */
.L_x_3192:
[----:B------:R-:W2:Y:S02]  /*21b0*/  LDG.E R2, desc[UR36][R2.64] ;  /* 0x0000002402027981 */ /* 0x000ea4000c1e1900 */
[----:B--2---:R0:W2:Y:S01]  /*21c0*/  I2F.F64 R18, R2 ;  /* 0x0000000200127312 */ /* 0x0040a20000201c00 */
[----:B------:R-:W-:Y:S05]  /*21d0*/  BRA `(.L_x_3190) ;  /* 0x0000000c00407947 */ /* 0x000fea0003800000 */
.L_x_3191:
[----:B------:R-:W2:Y:S02]  /*21e0*/  LDG.E.U16 R2, desc[UR36][R2.64] ;  /* 0x0000002402027981 */ /* 0x000ea4000c1e1500 */
[----:B--2---:R0:W2:Y:S01]  /*21f0*/  I2F.F64.S16 R18, R2 ;  /* 0x0000000200127312 */ /* 0x0040a20000101c00 */
[----:B------:R-:W-:Y:S05]  /*2200*/  BRA `(.L_x_3190) ;  /* 0x0000000c00347947 */ /* 0x000fea0003800000 */
.L_x_3186:
        /* <DEDUP_REMOVED lines=10> */
.L_x_3194:
[----:B------:R-:W2:Y:S02]  /*22b0*/  LDG.E.U16 R0, desc[UR36][R2.64] ;  /* 0x0000002402007981 */ /* 0x000ea4000c1e1500 */
[----:B--2---:R-:W-:-:S05]  /*22c0*/  HADD2.F32 R0, -RZ, R0.H0_H0 ;  /* 0x20000000ff007230 */ /* 0x004fca0000004100 */
[----:B------:R-:W-:-:S04]  /*22d0*/  FMUL.FTZ R0, R0, 1 ;  /* 0x3f80000000007820 */ /* 0x000fc80000410000 */
[----:B------:R0:W2:Y:S01]  /*22e0*/  F2F.F64.F32 R18, R0 ;  /* 0x0000000000127310 */ /* 0x0000a20000201800 */
[----:B------:R-:W-:Y:S05]  /*22f0*/  BRA `(.L_x_3190) ;  /* 0x0000000800f87947 */ /* 0x000fea0003800000 */
.L_x_3193:
        /* <DEDUP_REMOVED lines=10> */
.L_x_3196:
[----:B------:R-:W2:Y:S02]  /*23a0*/  LDG.E.U16 R2, desc[UR36][R2.64] ;  /* 0x0000002402027981 */ /* 0x000ea4000c1e1500 */
[----:B--2---:R-:W-:-:S05]  /*23b0*/  HADD2.F32 R0, -RZ, R2.H0_H0 ;  /* 0x20000002ff007230 */ /* 0x004fca0000004100 */
[----:B------:R-:W-:-:S04]  /*23c0*/  FMUL.FTZ R0, R0, 1 ;  /* 0x3f80000000007820 */ /* 0x000fc80000410000 */
[----:B------:R0:W2:Y:S01]  /*23d0*/  F2F.F64.F32 R18, R0 ;  /* 0x0000000000127310 */ /* 0x0000a20000201800 */
[----:B------:R-:W-:Y:S05]  /*23e0*/  BRA `(.L_x_3190) ;  /* 0x0000000800bc7947 */ /* 0x000fea0003800000 */
.L_x_3195:
[----:B------:R0:W5:Y:S01]  /*23f0*/  LDG.E.64 R18, desc[UR36][R2.64] ;  /* 0x0000002402127981 */ /* 0x000162000c1e1b00 */
[----:B------:R-:W-:Y:S05]  /*2400*/  BRA `(.L_x_3190) ;  /* 0x0000000800b47947 */ /* 0x000fea0003800000 */
.L_x_3185:
        /* <DEDUP_REMOVED lines=13> */
.L_x_3199:
[----:B------:R0:W5:Y:S01]  /*24e0*/  LDG.E.64 R18, desc[UR36][R2.64] ;  /* 0x0000002402127981 */ /* 0x000162000c1e1b00 */
[----:B------:R-:W-:Y:S05]  /*24f0*/  BRA `(.L_x_3190) ;  /* 0x0000000800787947 */ /* 0x000fea0003800000 */
.L_x_3198:
        /* <DEDUP_REMOVED lines=28> */
.L_x_3201:
        /* <DEDUP_REMOVED lines=15> */
.L_x_3200:
[----:B------:R-:W2:Y:S02]  /*27b0*/  LDG.E.U16 R0, desc[UR36][R2.64] ;  /* 0x0000002402007981 */ /* 0x000ea4000c1e1500 */
[----:B--2---:R-:W-:-:S04]  /*27c0*/  IMAD.U32 R0, R0, 0x10000, RZ ;  /* 0x0001000000007824 */ /* 0x004fc800078e00ff */
[----:B------:R-:W-:-:S04]  /*27d0*/  FMUL.FTZ R0, R0, 1 ;  /* 0x3f80000000007820 */ /* 0x000fc80000410000 */
[----:B------:R2:W3:Y:S01]  /*27e0*/  F2F.F64.F32 R18, R0 ;  /* 0x0000000000127310 */ /* 0x0004e20000201800 */
[----:B------:R-:W-:Y:S05]  /*27f0*/  BRA `(.L_x_3190) ;  /* 0x0000000400b87947 */ /* 0x000fea0003800000 */
.L_x_3197:
        /* <DEDUP_REMOVED lines=11> */
.L_x_3204:
        /* <DEDUP_REMOVED lines=21> */
.L_x_3208:
[----:B------:R-:W-:Y:S05]  /*2a00*/  BSYNC B1 ;  /* 0x0000000000017941 */ /* 0x000fea0003800000 */
.L_x_3207:
[----:B------:R-:W-:Y:S01]  /*2a10*/  LEA R3, R0, 0x3b800000, 0x17 ;  /* 0x3b80000000037811 */ /* 0x000fe200078eb8ff */
[----:B------:R-:W-:-:S05]  /*2a20*/  IMAD.SHL.U32 R0, R2, 0x100000, RZ ;  /* 0x0010000002007824 */ /* 0x000fca00078e00ff */
[----:B------:R-:W-:-:S07]  /*2a30*/  LOP3.LUT R0, R3, R0, R4, 0xfe, !PT ;  /* 0x0000000003007212 */ /* 0x000fce00078efe04 */
.L_x_3206:
[----:B------:R-:W-:Y:S05]  /*2a40*/  BSYNC B0 ;  /* 0x0000000000007941 */ /* 0x000fea0003800000 */
.L_x_3205:
[----:B------:R-:W-:-:S04]  /*2a50*/  FMUL.FTZ R0, R0, 1 ;  /* 0x3f80000000007820 */ /* 0x000fc80000410000 */
[----:B------:R0:W2:Y:S01]  /*2a60*/  F2F.F64.F32 R18, R0 ;  /* 0x0000000000127310 */ /* 0x0000a20000201800 */
[----:B------:R-:W-:Y:S05]  /*2a70*/  BRA `(.L_x_3190) ;  /* 0x0000000400187947 */ /* 0x000fea0003800000 */
.L_x_3203:
        /* <DEDUP_REMOVED lines=21> */
.L_x_3212:
[----:B------:R-:W-:Y:S05]  /*2bd0*/  BSYNC B1 ;  /* 0x0000000000017941 */ /* 0x000fea0003800000 */
.L_x_3211:
[----:B------:R-:W-:Y:S01]  /*2be0*/  LEA R3, R0, 0x37800000, 0x17 ;  /* 0x3780000000037811 */ /* 0x000fe200078eb8ff */
[----:B------:R-:W-:-:S05]  /*2bf0*/  IMAD.SHL.U32 R0, R2, 0x200000, RZ ;  /* 0x0020000002007824 */ /* 0x000fca00078e00ff */
[----:B------:R-:W-:-:S07]  /*2c00*/  LOP3.LUT R0, R3, R0, R4, 0xfe, !PT ;  /* 0x0000000003007212 */ /* 0x000fce00078efe04 */
.L_x_3210:
[----:B------:R-:W-:Y:S05]  /*2c10*/  BSYNC B0 ;  /* 0x0000000000007941 */ /* 0x000fea0003800000 */
.L_x_3209:
[----:B------:R-:W-:-:S04]  /*2c20*/  FMUL.FTZ R0, R0, 1 ;  /* 0x3f80000000007820 */ /* 0x000fc80000410000 */
[----:B------:R0:W2:Y:S01]  /*2c30*/  F2F.F64.F32 R18, R0 ;  /* 0x0000000000127310 */ /* 0x0000a20000201800 */
[----:B------:R-:W-:Y:S05]  /*2c40*/  BRA `(.L_x_3190) ;  /* 0x0000000000a47947 */ /* 0x000fea0003800000 */
.L_x_3202:
        /* <DEDUP_REMOVED lines=14> */
.L_x_3216:
[----:B------:R-:W-:Y:S05]  /*2d30*/  BSYNC B0 ;  /* 0x0000000000007941 */ /* 0x000fea0003800000 */
.L_x_3215:
[----:B------:R-:W-:-:S04]  /*2d40*/  FMUL.FTZ R0, R0, 1 ;  /* 0x3f80000000007820 */ /* 0x000fc80000410000 */
[----:B------:R0:W2:Y:S01]  /*2d50*/  F2F.F64.F32 R18, R0 ;  /* 0x0000000000127310 */ /* 0x0000a20000201800 */
[----:B------:R-:W-:Y:S05]  /*2d60*/  BRA `(.L_x_3190) ;  /* 0x00000000005c7947 */ /* 0x000fea0003800000 */
.L_x_3189:
        /* <DEDUP_REMOVED lines=15> */
[----:B01--45:R-:W-:Y:S05]  /*2e60*/  CALL.ABS.NOINC R2 ;  /* 0x0000000002007343 */ /* 0x033fea0003c00000 */
.L_x_3217:
[----:B------:R-:W-:Y:S01]  /*2e70*/  CS2R R18, SRZ ;  /* 0x0000000000127805 */ /* 0x000fe2000001ff00 */
[----:B------:R-:W-:Y:S06]  /*2e80*/  BRA `(.L_x_3190) ;  /* 0x0000000000147947 */ /* 0x000fec0003800000 */
.L_x_3214:
[----:B------:R-:W2:Y:S02]  /*2e90*/  LDG.E.64 R18, desc[UR36][R2.64] ;  /* 0x0000002402127981 */ /* 0x000ea4000c1e1b00 */
[----:B--2---:R-:W0:Y:S01]  /*2ea0*/  I2F.F64.U64 R18, R18 ;  /* 0x0000001200127312 */ /* 0x004e220000301800 */
[----:B------:R-:W-:Y:S05]  /*2eb0*/  BRA `(.L_x_3190) ;  /* 0x0000000000087947 */ /* 0x000fea0003800000 */
.L_x_3213:
[----:B------:R-:W2:Y:S02]  /*2ec0*/  LDG.E R2, desc[UR36][R2.64] ;  /* 0x0000002402027981 */ /* 0x000ea4000c1e1900 */
[----:B--2---:R0:W2:Y:S02]  /*2ed0*/  I2F.F64.U32 R18, R2 ;  /* 0x0000000200127312 */ /* 0x0040a40000201800 */
.L_x_3190:
[----:B0-----:R-:W0:Y:S01]  /*2ee0*/  LDC.64 R2, c[0x0][0x228] ;  /* 0x00008a00ff027b82 */ /* 0x001e220000000a00 */
[----:B--2---:R-:W-:Y:S01]  /*2ef0*/  PRMT R0, R27, 0x9910, RZ ;  /* 0x000099101b007816 */ /* 0x004fe200000000ff */
        /* <DEDUP_REMOVED lines=17> */
.L_x_3221:
[----:B------:R-:W2:Y:S02]  /*3010*/  LDG.E.U8 R2, desc[UR36][R2.64] ;  /* 0x0000002402027981 */ /* 0x000ea4000c1e1100 */
[----:B--2---:R0:W2:Y:S01]  /*3020*/  I2F.F64.U16 R28, R2 ;  /* 0x00000002001c7312 */ /* 0x0040a20000101800 */
[----:B------:R-:W-:Y:S05]  /*3030*/  BRA `(.L_x_3223) ;  /* 0x0000000c00707947 */ /* 0x000fea0003800000 */
.L_x_3220:
        /* <DEDUP_REMOVED lines=9> */
.L_x_3225:
[----:B------:R-:W2:Y:S02]  /*30d0*/  LDG.E R2, desc[UR36][R2.64] ;  /* 0x0000002402027981 */ /* 0x000ea4000c1e1900 */
[----:B--2---:R0:W2:Y:S01]  /*30e0*/  I2F.F64 R28, R2 ;  /* 0x00000002001c7312 */ /* 0x0040a20000201c00 */
[----:B------:R-:W-:Y:S05]  /*30f0*/  BRA `(.L_x_3223) ;  /* 0x0000000c00407947 */ /* 0x000fea0003800000 */
.L_x_3224:
[----:B------:R-:W2:Y:S02]  /*3100*/  LDG.E.U16 R2, desc[UR36][R2.64] ;  /* 0x0000002402027981 */ /* 0x000ea4000c1e1500 */
[----:B--2---:R0:W2:Y:S01]  /*3110*/  I2F.F64.S16 R28, R2 ;  /* 0x00000002001c7312 */ /* 0x0040a20000101c00 */
[----:B------:R-:W-:Y:S05]  /*3120*/  BRA `(.L_x_3223) ;  /* 0x0000000c00347947 */ /* 0x000fea0003800000 */
.L_x_3219:
        /* <DEDUP_REMOVED lines=10> */
.L_x_3227:
[----:B------:R-:W2:Y:S02]  /*31d0*/  LDG.E.U16 R0, desc[UR36][R2.64] ;  /* 0x0000002402007981 */ /* 0x000ea4000c1e1500 */
[----:B--2---:R-:W-:-:S05]  /*31e0*/  HADD2.F32 R0, -RZ, R0.H0_H0 ;  /* 0x20000000ff007230 */ /* 0x004fca0000004100 */
[----:B------:R-:W-:-:S04]  /*31f0*/  FMUL.FTZ R0, R0, 1 ;  /* 0x3f80000000007820 */ /* 0x000fc80000410000 */
[----:B------:R0:W2:Y:S01]  /*3200*/  F2F.F64.F32 R28, R0 ;  /* 0x00000000001c7310 */ /* 0x0000a20000201800 */
[----:B------:R-:W-:Y:S05]  /*3210*/  BRA `(.L_x_3223) ;  /* 0x0000000800f87947 */ /* 0x000fea0003800000 */
.L_x_3226:
        /* <DEDUP_REMOVED lines=10> */
.L_x_3229:
[----:B------:R-:W2:Y:S02]  /*32c0*/  LDG.E.U16 R2, desc[UR36][R2.64] ;  /* 0x0000002402027981 */ /* 0x000ea4000c1e1500 */
[----:B--2---:R-:W-:-:S05]  /*32d0*/  HADD2.F32 R0, -RZ, R2.H0_H0 ;  /* 0x20000002ff007230 */ /* 0x004fca0000004100 */
[----:B------:R-:W-:-:S04]  /*32e0*/  FMUL.FTZ R0, R0, 1 ;  /* 0x3f80000000007820 */ /* 0x000fc80000410000 */
[----:B------:R0:W2:Y:S01]  /*32f0*/  F2F.F64.F32 R28, R0 ;  /* 0x00000000001c7310 */ /* 0x0000a20000201800 */
[----:B------:R-:W-:Y:S05]  /*3300*/  BRA `(.L_x_3223) ;  /* 0x0000000800bc7947 */ /* 0x000fea0003800000 */
.L_x_3228:
[----:B------:R0:W5:Y:S01]  /*3310*/  LDG.E.64 R28, desc[UR36][R2.64] ;  /* 0x00000024021c7981 */ /* 0x000162000c1e1b00 */
[----:B------:R-:W-:Y:S05]  /*3320*/  BRA `(.L_x_3223) ;  /* 0x0000000800b47947 */ /* 0x000fea0003800000 */
.L_x_3218:
        /* <DEDUP_REMOVED lines=13> */
.L_x_3232:
[----:B------:R0:W5:Y:S01]  /*3400*/  LDG.E.64 R28, desc[UR36][R2.64] ;  /* 0x00000024021c7981 */ /* 0x000162000c1e1b00 */
[----:B------:R-:W-:Y:S05]  /*3410*/  BRA `(.L_x_3223) ;  /* 0x0000000800787947 */ /* 0x000fea0003800000 */
.L_x_3231:
        /* <DEDUP_REMOVED lines=28> */
.L_x_3234:
        /* <DEDUP_REMOVED lines=15> */
.L_x_3233:
[----:B------:R-:W2:Y:S02]  /*36d0*/  LDG.E.U16 R0, desc[UR36][R2.64] ;  /* 0x0000002402007981 */ /* 0x000ea4000c1e1500 */
[----:B--2---:R-:W-:-:S04]  /*36e0*/  IMAD.U32 R0, R0, 0x10000, RZ ;  /* 0x0001000000007824 */ /* 0x004fc800078e00ff */
[----:B------:R-:W-:-:S04]  /*36f0*/  FMUL.FTZ R0, R0, 1 ;  /* 0x3f80000000007820 */ /* 0x000fc80000410000 */
[----:B------:R0:W2:Y:S01]  /*3700*/  F2F.F64.F32 R28, R0 ;  /* 0x00000000001c7310 */ /* 0x0000a20000201800 */
[----:B------:R-:W-:Y:S05]  /*3710*/  BRA `(.L_x_3223) ;  /* 0x0000000400b87947 */ /* 0x000fea0003800000 */
.L_x_3230:
        /* <DEDUP_REMOVED lines=11> */
.L_x_3237:
        /* <DEDUP_REMOVED lines=21> */
.L_x_3241:
[----:B------:R-:W-:Y:S05]  /*3920*/  BSYNC B1 ;  /* 0x0000000000017941 */ /* 0x000fea0003800000 */
.L_x_3240:
[----:B------:R-:W-:Y:S01]  /*3930*/  LEA R3, R0, 0x3b800000, 0x17 ;  /* 0x3b80000000037811 */ /* 0x000fe200078eb8ff */
[----:B------:R-:W-:-:S05]  /*3940*/  IMAD.SHL.U32 R0, R2, 0x100000, RZ ;  /* 0x0010000002007824 */ /* 0x000fca00078e00ff */
[----:B------:R-:W-:-:S07]  /*3950*/  LOP3.LUT R0, R3, R0, R4, 0xfe, !PT ;  /* 0x0000000003007212 */ /* 0x000fce00078efe04 */
.L_x_3239:
[----:B------:R-:W-:Y:S05]  /*3960*/  BSYNC B0 ;  /* 0x0000000000007941 */ /* 0x000fea0003800000 */
.L_x_3238:
[----:B------:R-:W-:-:S04]  /*3970*/  FMUL.FTZ R0, R0, 1 ;  /* 0x3f80000000007820 */ /* 0x000fc80000410000 */
[----:B------:R0:W2:Y:S01]  /*3980*/  F2F.F64.F32 R28, R0 ;  /* 0x00000000001c7310 */ /* 0x0000a20000201800 */
[----:B------:R-:W-:Y:S05]  /*3990*/  BRA `(.L_x_3223) ;  /* 0x0000000400187947 */ /* 0x000fea0003800000 */
.L_x_3236:
        /* <DEDUP_REMOVED lines=21> */
.L_x_3245:
[----:B------:R-:W-:Y:S05]  /*3af0*/  BSYNC B1 ;  /* 0x0000000000017941 */ /* 0x000fea0003800000 */
.L_x_3244:
[----:B------:R-:W-:Y:S01]  /*3b00*/  LEA R3, R0, 0x37800000, 0x17 ;  /* 0x3780000000037811 */ /* 0x000fe200078eb8ff */
[----:B------:R-:W-:-:S05]  /*3b10*/  IMAD.SHL.U32 R0, R2, 0x200000, RZ ;  /* 0x0020000002007824 */ /* 0x000fca00078e00ff */
[----:B------:R-:W-:-:S07]  /*3b20*/  LOP3.LUT R0, R3, R0, R4, 0xfe, !PT ;  /* 0x0000000003007212 */ /* 0x000fce00078efe04 */
.L_x_3243:
[----:B------:R-:W-:Y:S05]  /*3b30*/  BSYNC B0 ;  /* 0x0000000000007941 */ /* 0x000fea0003800000 */
.L_x_3242:
[----:B------:R-:W-:-:S04]  /*3b40*/  FMUL.FTZ R0, R0, 1 ;  /* 0x3f80000000007820 */ /* 0x000fc80000410000 */
[----:B------:R0:W2:Y:S01]  /*3b50*/  F2F.F64.F32 R28, R0 ;  /* 0x00000000001c7310 */ /* 0x0000a20000201800 */
[----:B------:R-:W-:Y:S05]  /*3b60*/  BRA `(.L_x_3223) ;  /* 0x0000000000a47947 */ /* 0x000fea0003800000 */
.L_x_3235:
        /* <DEDUP_REMOVED lines=14> */
.L_x_3249:
[----:B------:R-:W-:Y:S05]  /*3c50*/  BSYNC B0 ;  /* 0x0000000000007941 */ /* 0x000fea0003800000 */
.L_x_3248:
[----:B------:R-:W-:-:S04]  /*3c60*/  FMUL.FTZ R0, R0, 1 ;  /* 0x3f80000000007820 */ /* 0x000fc80000410000 */
[----:B------:R0:W2:Y:S01]  /*3c70*/  F2F.F64.F32 R28, R0 ;  /* 0x00000000001c7310 */ /* 0x0000a20000201800 */
[----:B------:R-:W-:Y:S05]  /*3c80*/  BRA `(.L_x_3223) ;  /* 0x00000000005c7947 */ /* 0x000fea0003800000 */
.L_x_3222:
        /* <DEDUP_REMOVED lines=16> */
.L_x_3250:
[----:B------:R-:W-:Y:S01]  /*3d90*/  CS2R R28, SRZ ;  /* 0x00000000001c7805 */ /* 0x000fe2000001ff00 */
[----:B------:R-:W-:Y:S06]  /*3da0*/  BRA `(.L_x_3223) ;  /* 0x0000000000147947 */ /* 0x000fec0003800000 */
.L_x_3247:
[----:B------:R-:W2:Y:S02]  /*3db0*/  LDG.E.64 R28, desc[UR36][R2.64] ;  /* 0x00000024021c7981 */ /* 0x000ea4000c1e1b00 */
[----:B--2---:R-:W0:Y:S01]  /*3dc0*/  I2F.F64.U64 R28, R28 ;  /* 0x0000001c001c7312 */ /* 0x004e220000301800 */
[----:B------:R-:W-:Y:S05]  /*3dd0*/  BRA `(.L_x_3223) ;  /* 0x0000000000087947 */ /* 0x000fea0003800000 */
.L_x_3246:
[----:B------:R-:W2:Y:S02]  /*3de0*/  LDG.E R2, desc[UR36][R2.64] ;  /* 0x0000002402027981 */ /* 0x000ea4000c1e1900 */
[----:B--2---:R0:W2:Y:S02]  /*3df0*/  I2F.F64.U32 R28, R2 ;  /* 0x00000002001c7312 */ /* 0x0040a40000201800 */
.L_x_3223:
[----:B------:R-:W-:-:S07]  /*3e00*/  VIADD R34, R34, 0x80 ;  /* 0x0000008022227836 */ /* 0x000fce0000000000 */
.L_x_3184:
[----:B------:R-:W-:Y:S05]  /*3e10*/  BSYNC B6 ;  /* 0x0000000000067941 */ /* 0x000fea0003800000 */
.L_x_3183:
[----:B------:R-:W-:Y:S01]  /*3e20*/  ISETP.GE.AND P0, PT, R34, R35, PT ;  /* 0x000000232200720c */ /* 0x000fe20003f06270 */
[----:B------:R-:W-:Y:S01]  /*3e30*/  BSSY B6, `(.L_x_3251) ;  /* 0x00001eb000067945 */ /* 0x000fe20003800000 */
[----:B------:R-:W-:Y:S02]  /*3e40*/  CS2R R32, SRZ ;  /* 0x0000000000207805 */ /* 0x000fe4000001ff00 */
[----:B------:R-:W-:Y:S02]  /*3e50*/  CS2R R22, SRZ ;  /* 0x0000000000167805 */ /* 0x000fe4000001ff00 */
[----:B------:R-:W-:-:S07]  /*3e60*/  CS2R R30, SRZ ;  /* 0x00000000001e7805 */ /* 0x000fce000001ff00 */
        /* <DEDUP_REMOVED lines=19> */
[----:B---3--:R0:W3:Y:S01]  /*3fa0*/  I2F.F64.S16 R22, R2 ;  /* 0x0000000200167312 */ /* 0x0080e20000101c00 */
[----:B------:R-:W-:Y:S05]  /*3fb0*/  BRA `(.L_x_3258) ;  /* 0x0000000c007c7947 */ /* 0x000fea0003800000 */
.L_x_3256:
[----:B------:R-:W3:Y:S02]  /*3fc0*/  LDG.E.U8 R2, desc[UR36][R2.64] ;  /* 0x0000002402027981 */ /* 0x000ee4000c1e1100 */
[----:B---3--:R0:W3:Y:S01]  /*3fd0*/  I2F.F64.U16 R22, R2 ;  /* 0x0000000200167312 */ /* 0x0080e20000101800 */
[----:B------:R-:W-:Y:S05]  /*3fe0*/  BRA `(.L_x_3258) ;  /* 0x0000000c00707947 */ /* 0x000fea0003800000 */
.L_x_3255:
        /* <DEDUP_REMOVED lines=9> */
.L_x_3260:
[----:B------:R-:W3:Y:S02]  /*4080*/  LDG.E R2, desc[UR36][R2.64] ;  /* 0x0000002402027981 */ /* 0x000ee4000c1e1900 */
[----:B---3--:R0:W3:Y:S01]  /*4090*/  I2F.F64 R22, R2 ;  /* 0x0000000200167312 */ /* 0x0080e20000201c00 */
[----:B------:R-:W-:Y:S05]  /*40a0*/  BRA `(.L_x_3258) ;  /* 0x0000000c00407947 */ /* 0x000fea0003800000 */
.L_x_3259:
[----:B------:R-:W3:Y:S02]  /*40b0*/  LDG.E.U16 R2, desc[UR36][R2.64] ;  /* 0x0000002402027981 */ /* 0x000ee4000c1e1500 */
[----:B---3--:R0:W3:Y:S01]  /*40c0*/  I2F.F64.S16 R22, R2 ;  /* 0x0000000200167312 */ /* 0x0080e20000101c00 */
[----:B------:R-:W-:Y:S05]  /*40d0*/  BRA `(.L_x_3258) ;  /* 0x0000000c00347947 */ /* 0x000fea0003800000 */
.L_x_3254:
        /* <DEDUP_REMOVED lines=10> */
.L_x_3262:
[----:B------:R-:W3:Y:S02]  /*4180*/  LDG.E.U16 R0, desc[UR36][R2.64] ;  /* 0x0000002402007981 */ /* 0x000ee4000c1e1500 */
[----:B---3--:R-:W-:-:S05]  /*4190*/  HADD2.F32 R0, -RZ, R0.H0_H0 ;  /* 0x20000000ff007230 */ /* 0x008fca0000004100 */
[----:B------:R-:W-:-:S04]  /*41a0*/  FMUL.FTZ R0, R0, 1 ;  /* 0x3f80000000007820 */ /* 0x000fc80000410000 */
[----:B------:R0:W3:Y:S01]  /*41b0*/  F2F.F64.F32 R22, R0 ;  /* 0x0000000000167310 */ /* 0x0000e20000201800 */
[----:B------:R-:W-:Y:S05]  /*41c0*/  BRA `(.L_x_3258) ;  /* 0x0000000800f87947 */ /* 0x000fea0003800000 */
.L_x_3261:
        /* <DEDUP_REMOVED lines=10> */
.L_x_3264:
[----:B------:R-:W3:Y:S02]  /*4270*/  LDG.E.U16 R2, desc[UR36][R2.64] ;  /* 0x0000002402027981 */ /* 0x000ee4000c1e1500 */
[----:B---3--:R-:W-:-:S05]  /*4280*/  HADD2.F32 R0, -RZ, R2.H0_H0 ;  /* 0x20000002ff007230 */ /* 0x008fca0000004100 */
[----:B------:R-:W-:-:S04]  /*4290*/  FMUL.FTZ R0, R0, 1 ;  /* 0x3f80000000007820 */ /* 0x000fc80000410000 */
[----:B------:R0:W3:Y:S01]  /*42a0*/  F2F.F64.F32 R22, R0 ;  /* 0x0000000000167310 */ /* 0x0000e20000201800 */
[----:B------:R-:W-:Y:S05]  /*42b0*/  BRA `(.L_x_3258) ;  /* 0x0000000800bc7947 */ /* 0x000fea0003800000 */
.L_x_3263:
[----:B------:R0:W5:Y:S01]  /*42c0*/  LDG.E.64 R22, desc[UR36][R2.64] ;  /* 0x0000002402167981 */ /* 0x000162000c1e1b00 */
[----:B------:R-:W-:Y:S05]  /*42d0*/  BRA `(.L_x_3258) ;  /* 0x0000000800b47947 */ /* 0x000fea0003800000 */
.L_x_3253:
        /* <DEDUP_REMOVED lines=13> */
.L_x_3267:
[----:B------:R0:W5:Y:S01]  /*43b0*/  LDG.E.64 R22, desc[UR36][R2.64] ;  /* 0x0000002402167981 */ /* 0x000162000c1e1b00 */
[----:B------:R-:W-:Y:S05]  /*43c0*/  BRA `(.L_x_3258) ;  /* 0x0000000800787947 */ /* 0x000fea0003800000 */
.L_x_3266:
        /* <DEDUP_REMOVED lines=26> */
[----:B------:R0:W3:Y:S01]  /*4570*/  F2F.F64.F32 R22, R5 ;  /* 0x0000000500167310 */ /* 0x0000e20000201800 */
[----:B------:R-:W-:Y:S05]  /*4580*/  BRA `(.L_x_3258) ;  /* 0x0000000800087947 */ /* 0x000fea0003800000 */
.L_x_3269:
        /* <DEDUP_REMOVED lines=13> */
[----:B------:R0:W3:Y:S01]  /*4660*/  F2F.F64.F32 R22, R4 ;  /* 0x0000000400167310 */ /* 0x0000e20000201800 */
[----:B------:R-:W-:Y:S05]  /*4670*/  BRA `(.L_x_3258) ;  /* 0x0000000400cc7947 */ /* 0x000fea0003800000 */
.L_x_3268:
[----:B------:R-:W3:Y:S02]  /*4680*/  LDG.E.U16 R0, desc[UR36][R2.64] ;  /* 0x0000002402007981 */ /* 0x000ee4000c1e1500 */
[----:B---3--:R-:W-:-:S04]  /*4690*/  IMAD.U32 R0, R0, 0x10000, RZ ;  /* 0x0001000000007824 */ /* 0x008fc800078e00ff */
[----:B------:R-:W-:-:S04]  /*46a0*/  FMUL.FTZ R0, R0, 1 ;  /* 0x3f80000000007820 */ /* 0x000fc80000410000 */
[----:B------:R3:W0:Y:S01]  /*46b0*/  F2F.F64.F32 R22, R0 ;  /* 0x0000000000167310 */ /* 0x0006220000201800 */
[----:B------:R-:W-:Y:S05]  /*46c0*/  BRA `(.L_x_3258) ;  /* 0x0000000400b87947 */ /* 0x000fea0003800000 */
.L_x_3265:
        /* <DEDUP_REMOVED lines=9> */
[----:B---3--:R0:W3:Y:S01]  /*4760*/  I2F.F64.U16 R22, R2 ;  /* 0x0000000200167312 */ /* 0x0080e20000101800 */
[----:B------:R-:W-:Y:S05]  /*4770*/  BRA `(.L_x_3258) ;  /* 0x00000004008c7947 */ /* 0x000fea0003800000 */
.L_x_3272:
        /* <DEDUP_REMOVED lines=21> */
.L_x_3276:
[----:B------:R-:W-:Y:S05]  /*48d0*/  BSYNC B1 ;  /* 0x0000000000017941 */ /* 0x000fea0003800000 */
.L_x_3275:
[----:B------:R-:W-:Y:S01]  /*48e0*/  LEA R3, R0, 0x3b800000, 0x17 ;  /* 0x3b80000000037811 */ /* 0x000fe200078eb8ff */
[----:B------:R-:W-:-:S05]  /*48f0*/  IMAD.SHL.U32 R0, R2, 0x100000, RZ ;  /* 0x0010000002007824 */ /* 0x000fca00078e00ff */
[----:B------:R-:W-:-:S07]  /*4900*/  LOP3.LUT R0, R3, R0, R4, 0xfe, !PT ;  /* 0x0000000003007212 */ /* 0x000fce00078efe04 */
.L_x_3274:
[----:B------:R-:W-:Y:S05]  /*4910*/  BSYNC B0 ;  /* 0x0000000000007941 */ /* 0x000fea0003800000 */
.L_x_3273:
[----:B------:R-:W-:-:S04]  /*4920*/  FMUL.FTZ R0, R0, 1 ;  /* 0x3f80000000007820 */ /* 0x000fc80000410000 */
[----:B------:R0:W3:Y:S01]  /*4930*/  F2F.F64.F32 R22, R0 ;  /* 0x0000000000167310 */ /* 0x0000e20000201800 */
[----:B------:R-:W-:Y:S05]  /*4940*/  BRA `(.L_x_3258) ;  /* 0x0000000400187947 */ /* 0x000fea0003800000 */
.L_x_3271:
        /* <DEDUP_REMOVED lines=21> */
.L_x_3280:
[----:B------:R-:W-:Y:S05]  /*4aa0*/  BSYNC B1 ;  /* 0x0000000000017941 */ /* 0x000fea0003800000 */
.L_x_3279:
[----:B------:R-:W-:Y:S01]  /*4ab0*/  LEA R3, R0, 0x37800000, 0x17 ;  /* 0x3780000000037811 */ /* 0x000fe200078eb8ff */
[----:B------:R-:W-:-:S05]  /*4ac0*/  IMAD.SHL.U32 R0, R2, 0x200000, RZ ;  /* 0x0020000002007824 */ /* 0x000fca00078e00ff */
[----:B------:R-:W-:-:S07]  /*4ad0*/  LOP3.LUT R0, R3, R0, R4, 0xfe, !PT ;  /* 0x0000000003007212 */ /* 0x000fce00078efe04 */
.L_x_3278:
[----:B------:R-:W-:Y:S05]  /*4ae0*/  BSYNC B0 ;  /* 0x0000000000007941 */ /* 0x000fea0003800000 */
.L_x_3277:
[----:B------:R-:W-:-:S04]  /*4af0*/  FMUL.FTZ R0, R0, 1 ;  /* 0x3f80000000007820 */ /* 0x000fc80000410000 */
[----:B------:R0:W3:Y:S01]  /*4b00*/  F2F.F64.F32 R22, R0 ;  /* 0x0000000000167310 */ /* 0x0000e20000201800 */
[----:B------:R-:W-:Y:S05]  /*4b10*/  BRA `(.L_x_3258) ;  /* 0x0000000000a47947 */ /* 0x000fea0003800000 */
.L_x_3270:
        /* <DEDUP_REMOVED lines=14> */
.L_x_3284:
[----:B------:R-:W-:Y:S05]  /*4c00*/  BSYNC B0 ;  /* 0x0000000000007941 */ /* 0x000fea0003800000 */
.L_x_3283:
[----:B------:R-:W-:-:S04]  /*4c10*/  FMUL.FTZ R0, R0, 1 ;  /* 0x3f80000000007820 */ /* 0x000fc80000410000 */
[----:B------:R0:W3:Y:S01]  /*4c20*/  F2F.F64.F32 R22, R0 ;  /* 0x0000000000167310 */ /* 0x0000e20000201800 */
[----:B------:R-:W-:Y:S05]  /*4c30*/  BRA `(.L_x_3258) ;  /* 0x00000000005c7947 */ /* 0x000fea0003800000 */
.L_x_3257:
        /* <DEDUP_REMOVED lines=16> */
.L_x_3285:
[----:B------:R-:W-:Y:S01]  /*4d40*/  CS2R R22, SRZ ;  /* 0x0000000000167805 */ /* 0x000fe2000001ff00 */
[----:B------:R-:W-:Y:S06]  /*4d50*/  BRA `(.L_x_3258) ;  /* 0x0000000000147947 */ /* 0x000fec0003800000 */
.L_x_3282:
[----:B------:R-:W3:Y:S02]  /*4d60*/  LDG.E.64 R22, desc[UR36][R2.64] ;  /* 0x0000002402167981 */ /* 0x000ee4000c1e1b00 */
[----:B---3--:R-:W0:Y:S01]  /*4d70*/  I2F.F64.U64 R22, R22 ;  /* 0x0000001600167312 */ /* 0x008e220000301800 */
[----:B------:R-:W-:Y:S05]  /*4d80*/  BRA `(.L_x_3258) ;  /* 0x0000000000087947 */ /* 0x000fea0003800000 */
.L_x_3281:
[----:B------:R-:W3:Y:S02]  /*4d90*/  LDG.E R2, desc[UR36][R2.64] ;  /* 0x0000002402027981 */ /* 0x000ee4000c1e1900 */
[----:B---3--:R0:W3:Y:S02]  /*4da0*/  I2F.F64.U32 R22, R2 ;  /* 0x0000000200167312 */ /* 0x0080e40000201800 */
.L_x_3258:
[----:B0-----:R-:W0:Y:S01]  /*4db0*/  LDC.64 R2, c[0x0][0x228] ;  /* 0x00008a00ff027b82 */ /* 0x001e220000000a00 */
[----:B---3--:R-:W-:Y:S01]  /*4dc0*/  PRMT R0, R27, 0x9910, RZ ;  /* 0x000099101b007816 */ /* 0x008fe200000000ff */
        /* <DEDUP_REMOVED lines=17> */
.L_x_3289:
[----:B------:R-:W3:Y:S02]  /*4ee0*/  LDG.E.U8 R2, desc[UR36][R2.64] ;  /* 0x0000002402027981 */ /* 0x000ee4000c1e1100 */
[----:B---3--:R0:W3:Y:S01]  /*4ef0*/  I2F.F64.U16 R30, R2 ;  /* 0x00000002001e7312 */ /* 0x0080e20000101800 */
[----:B------:R-:W-:Y:S05]  /*4f00*/  BRA `(.L_x_3291) ;  /* 0x0000000c00707947 */ /* 0x000fea0003800000 */
.L_x_3288:
        /* <DEDUP_REMOVED lines=9> */
.L_x_3293:
[----:B------:R-:W3:Y:S02]  /*4fa0*/  LDG.E R2, desc[UR36][R2.64] ;  /* 0x0000002402027981 */ /* 0x000ee4000c1e1900 */
[----:B---3--:R0:W3:Y:S01]  /*4fb0*/  I2F.F64 R30, R2 ;  /* 0x00000002001e7312 */ /* 0x0080e20000201c00 */
[----:B------:R-:W-:Y:S05]  /*4fc0*/  BRA `(.L_x_3291) ;  /* 0x0000000c00407947 */ /* 0x000fea0003800000 */
.L_x_3292:
[----:B------:R-:W3:Y:S02]  /*4fd0*/  LDG.E.U16 R2, desc[UR36][R2.64] ;  /* 0x0000002402027981 */ /* 0x000ee4000c1e1500 */
[----:B---3--:R0:W3:Y:S01]  /*4fe0*/  I2F.F64.S16 R30, R2 ;  /* 0x00000002001e7312 */ /* 0x0080e20000101c00 */
[----:B------:R-:W-:Y:S05]  /*4ff0*/  BRA `(.L_x_3291) ;  /* 0x0000000c00347947 */ /* 0x000fea0003800000 */
.L_x_3287:
        /* <DEDUP_REMOVED lines=10> */
.L_x_3295:
[----:B------:R-:W3:Y:S02]  /*50a0*/  LDG.E.U16 R0, desc[UR36][R2.64] ;  /* 0x0000002402007981 */ /* 0x000ee4000c1e1500 */
[----:B---3--:R-:W-:-:S05]  /*50b0*/  HADD2.F32 R0, -RZ, R0.H0_H0 ;  /* 0x20000000ff007230 */ /* 0x008fca0000004100 */
[----:B------:R-:W-:-:S04]  /*50c0*/  FMUL.FTZ R0, R0, 1 ;  /* 0x3f80000000007820 */ /* 0x000fc80000410000 */
[----:B------:R0:W3:Y:S01]  /*50d0*/  F2F.F64.F32 R30, R0 ;  /* 0x00000000001e7310 */ /* 0x0000e20000201800 */
[----:B------:R-:W-:Y:S05]  /*50e0*/  BRA `(.L_x_3291) ;  /* 0x0000000800f87947 */ /* 0x000fea0003800000 */
.L_x_3294:
        /* <DEDUP_REMOVED lines=10> */
.L_x_3297:
[----:B------:R-:W3:Y:S02]  /*5190*/  LDG.E.U16 R2, desc[UR36][R2.64] ;  /* 0x0000002402027981 */ /* 0x000ee4000c1e1500 */
[----:B---3--:R-:W-:-:S05]  /*51a0*/  HADD2.F32 R0, -RZ, R2.H0_H0 ;  /* 0x20000002ff007230 */ /* 0x008fca0000004100 */
[----:B------:R-:W-:-:S04]  /*51b0*/  FMUL.FTZ R0, R0, 1 ;  /* 0x3f80000000007820 */ /* 0x000fc80000410000 */
[----:B------:R0:W3:Y:S01]  /*51c0*/  F2F.F64.F32 R30, R0 ;  /* 0x00000000001e7310 */ /* 0x0000e20000201800 */
[----:B------:R-:W-:Y:S05]  /*51d0*/  BRA `(.L_x_3291) ;  /* 0x0000000800bc7947 */ /* 0x000fea0003800000 */
.L_x_3296:
[----:B------:R0:W5:Y:S01]  /*51e0*/  LDG.E.64 R30, desc[UR36][R2.64] ;  /* 0x00000024021e7981 */ /* 0x000162000c1e1b00 */
[----:B------:R-:W-:Y:S05]  /*51f0*/  BRA `(.L_x_3291) ;  /* 0x0000000800b47947 */ /* 0x000fea0003800000 */
.L_x_3286:
        /* <DEDUP_REMOVED lines=13> */
.L_x_3300:
[----:B------:R0:W5:Y:S01]  /*52d0*/  LDG.E.64 R30, desc[UR36][R2.64] ;  /* 0x00000024021e7981 */ /* 0x000162000c1e1b00 */
[----:B------:R-:W-:Y:S05]  /*52e0*/  BRA `(.L_x_3291) ;  /* 0x0000000800787947 */ /* 0x000fea0003800000 */
.L_x_3299:
        /* <DEDUP_REMOVED lines=28> */
.L_x_3302:
        /* <DEDUP_REMOVED lines=15> */
.L_x_3301:
[----:B------:R-:W3:Y:S02]  /*55a0*/  LDG.E.U16 R0, desc[UR36][R2.64] ;  /* 0x0000002402007981 */ /* 0x000ee4000c1e1500 */
[----:B---3--:R-:W-:-:S04]  /*55b0*/  IMAD.U32 R0, R0, 0x10000, RZ ;  /* 0x0001000000007824 */ /* 0x008fc800078e00ff */
[----:B------:R-:W-:-:S04]  /*55c0*/  FMUL.FTZ R0, R0, 1 ;  /* 0x3f80000000007820 */ /* 0x000fc80000410000 */
[----:B------:R0:W3:Y:S01]  /*55d0*/  F2F.F64.F32 R30, R0 ;  /* 0x00000000001e7310 */ /* 0x0000e20000201800 */
[----:B------:R-:W-:Y:S05]  /*55e0*/  BRA `(.L_x_3291) ;  /* 0x0000000400b87947 */ /* 0x000fea0003800000 */
.L_x_3298:
        /* <DEDUP_REMOVED lines=11> */
.L_x_3305:
        /* <DEDUP_REMOVED lines=21> */
.L_x_3309:
[----:B------:R-:W-:Y:S05]  /*57f0*/  BSYNC B1 ;  /* 0x0000000000017941 */ /* 0x000fea0003800000 */
.L_x_3308:
[----:B------:R-:W-:Y:S01]  /*5800*/  LEA R3, R0, 0x3b800000, 0x17 ;  /* 0x3b80000000037811 */ /* 0x000fe200078eb8ff */
[----:B------:R-:W-:-:S05]  /*5810*/  IMAD.SHL.U32 R0, R2, 0x100000, RZ ;  /* 0x0010000002007824 */ /* 0x000fca00078e00ff */
[----:B------:R-:W-:-:S07]  /*5820*/  LOP3.LUT R0, R3, R0, R4, 0xfe, !PT ;  /* 0x0000000003007212 */ /* 0x000fce00078efe04 */
.L_x_3307:
[----:B------:R-:W-:Y:S05]  /*5830*/  BSYNC B0 ;  /* 0x0000000000007941 */ /* 0x000fea0003800000 */
.L_x_3306:
[----:B------:R-:W-:-:S04]  /*5840*/  FMUL.FTZ R0, R0, 1 ;  /* 0x3f80000000007820 */ /* 0x000fc80000410000 */
[----:B------:R0:W3:Y:S01]  /*5850*/  F2F.F64.F32 R30, R0 ;  /* 0x00000000001e7310 */ /* 0x0000e20000201800 */
[----:B------:R-:W-:Y:S05]  /*5860*/  BRA `(.L_x_3291) ;  /* 0x0000000400187947 */ /* 0x000fea0003800000 */
.L_x_3304:
        /* <DEDUP_REMOVED lines=21> */
.L_x_3313:
[----:B------:R-:W-:Y:S05]  /*59c0*/  BSYNC B1 ;  /* 0x0000000000017941 */ /* 0x000fea0003800000 */
.L_x_3312:
[----:B------:R-:W-:Y:S01]  /*59d0*/  LEA R3, R0, 0x37800000, 0x17 ;  /* 0x3780000000037811 */ /* 0x000fe200078eb8ff */
[----:B------:R-:W-:-:S05]  /*59e0*/  IMAD.SHL.U32 R0, R2, 0x200000, RZ ;  /* 0x0020000002007824 */ /* 0x000fca00078e00ff */
[----:B------:R-:W-:-:S07]  /*59f0*/  LOP3.LUT R0, R3, R0, R4, 0xfe, !PT ;  /* 0x0000000003007212 */ /* 0x000fce00078efe04 */
.L_x_3311:
[----:B------:R-:W-:Y:S05]  /*5a00*/  BSYNC B0 ;  /* 0x0000000000007941 */ /* 0x000fea0003800000 */
.L_x_3310:
[----:B------:R-:W-:-:S04]  /*5a10*/  FMUL.FTZ R0, R0, 1 ;  /* 0x3f80000000007820 */ /* 0x000fc80000410000 */
[----:B------:R0:W3:Y:S01]  /*5a20*/  F2F.F64.F32 R30, R0 ;  /* 0x00000000001e7310 */ /* 0x0000e20000201800 */
[----:B------:R-:W-:Y:S05]  /*5a30*/  BRA `(.L_x_3291) ;  /* 0x0000000000a47947 */ /* 0x000fea0003800000 */
.L_x_3303:
        /* <DEDUP_REMOVED lines=14> */
.L_x_3317:
[----:B------:R-:W-:Y:S05]  /*5b20*/  BSYNC B0 ;  /* 0x0000000000007941 */ /* 0x000fea0003800000 */
.L_x_3316:
[----:B------:R-:W-:-:S04]  /*5b30*/  FMUL.FTZ R0, R0, 1 ;  /* 0x3f80000000007820 */ /* 0x000fc80000410000 */
[----:B------:R0:W3:Y:S01]  /*5b40*/  F2F.F64.F32 R30, R0 ;  /* 0x00000000001e7310 */ /* 0x0000e20000201800 */
[----:B------:R-:W-:Y:S05]  /*5b50*/  BRA `(.L_x_3291) ;  /* 0x00000000005c7947 */ /* 0x000fea0003800000 */
.L_x_3290:
        /* <DEDUP_REMOVED lines=16> */
.L_x_3318:
[----:B------:R-:W-:Y:S01]  /*5c60*/  CS2R R30, SRZ ;  /* 0x00000000001e7805 */ /* 0x000fe2000001ff00 */
[----:B------:R-:W-:Y:S06]  /*5c70*/  BRA `(.L_x_3291) ;  /* 0x0000000000147947 */ /* 0x000fec0003800000 */
.L_x_3315:
[----:B------:R-:W3:Y:S02]  /*5c80*/  LDG.E.64 R30, desc[UR36][R2.64] ;  /* 0x00000024021e7981 */ /* 0x000ee4000c1e1b00 */
[----:B---3--:R-:W0:Y:S01]  /*5c90*/  I2F.F64.U64 R30, R30 ;  /* 0x0000001e001e7312 */ /* 0x008e220000301800 */
[----:B------:R-:W-:Y:S05]  /*5ca0*/  BRA `(.L_x_3291) ;  /* 0x0000000000087947 */ /* 0x000fea0003800000 */
.L_x_3314:
[----:B------:R-:W3:Y:S02]  /*5cb0*/  LDG.E R2, desc[UR36][R2.64] ;  /* 0x0000002402027981 */ /* 0x000ee4000c1e1900 */
[----:B---3--:R0:W3:Y:S02]  /*5cc0*/  I2F.F64.U32 R30, R2 ;  /* 0x00000002001e7312 */ /* 0x0080e40000201800 */
.L_x_3291:
[----:B------:R-:W-:-:S07]  /*5cd0*/  VIADD R34, R34, 0x80 ;  /* 0x0000008022227836 */ /* 0x000fce0000000000 */
.L_x_3252:
[----:B------:R-:W-:Y:S05]  /*5ce0*/  BSYNC B6 ;  /* 0x0000000000067941 */ /* 0x000fea0003800000 */
.L_x_3251:
        /* <DEDUP_REMOVED lines=24> */
.L_x_3324:
[----:B------:R-:W3:Y:S02]  /*5e70*/  LDG.E.U8 R2, desc[UR36][R2.64] ;  /* 0x0000002402027981 */ /* 0x000ee4000c1e1100 */
[----:B---3--:R0:W3:Y:S01]  /*5e80*/  I2F.F64.U16 R26, R2 ;  /* 0x00000002001a7312 */ /* 0x0080e20000101800 */
[----:B------:R-:W-:Y:S05]  /*5e90*/  BRA `(.L_x_3326) ;  /* 0x0000000c00707947 */ /* 0x000fea0003800000 */
.L_x_3323:
        /* <DEDUP_REMOVED lines=9> */
.L_x_3328:
[----:B------:R-:W3:Y:S02]  /*5f30*/  LDG.E R2, desc[UR36][R2.64] ;  /* 0x0000002402027981 */ /* 0x000ee4000c1e1900 */
[----:B---3--:R0:W3:Y:S01]  /*5f40*/  I2F.F64 R26, R2 ;  /* 0x00000002001a7312 */ /* 0x0080e20000201c00 */
[----:B------:R-:W-:Y:S05]  /*5f50*/  BRA `(.L_x_3326) ;  /* 0x0000000c00407947 */ /* 0x000fea0003800000 */
.L_x_3327:
[----:B------:R-:W3:Y:S02]  /*5f60*/  LDG.E.U16 R2, desc[UR36][R2.64] ;  /* 0x0000002402027981 */ /* 0x000ee4000c1e1500 */
[----:B---3--:R0:W3:Y:S01]  /*5f70*/  I2F.F64.S16 R26, R2 ;  /* 0x00000002001a7312 */ /* 0x0080e20000101c00 */
[----:B------:R-:W-:Y:S05]  /*5f80*/  BRA `(.L_x_3326) ;  /* 0x0000000c00347947 */ /* 0x000fea0003800000 */
.L_x_3322:
        /* <DEDUP_REMOVED lines=10> */
.L_x_3330:
[----:B------:R-:W3:Y:S02]  /*6030*/  LDG.E.U16 R0, desc[UR36][R2.64] ;  /* 0x0000002402007981 */ /* 0x000ee4000c1e1500 */
[----:B---3--:R-:W-:-:S05]  /*6040*/  HADD2.F32 R0, -RZ, R0.H0_H0 ;  /* 0x20000000ff007230 */ /* 0x008fca0000004100 */
[----:B------:R-:W-:-:S04]  /*6050*/  FMUL.FTZ R0, R0, 1 ;  /* 0x3f80000000007820 */ /* 0x000fc80000410000 */
[----:B------:R0:W3:Y:S01]  /*6060*/  F2F.F64.F32 R26, R0 ;  /* 0x00000000001a7310 */ /* 0x0000e20000201800 */
[----:B------:R-:W-:Y:S05]  /*6070*/  BRA `(.L_x_3326) ;  /* 0x0000000800f87947 */ /* 0x000fea0003800000 */
.L_x_3329:
        /* <DEDUP_REMOVED lines=10> */
.L_x_3332:
[----:B------:R-:W3:Y:S02]  /*6120*/  LDG.E.U16 R2, desc[UR36][R2.64] ;  /* 0x0000002402027981 */ /* 0x000ee4000c1e1500 */
[----:B---3--:R-:W-:-:S05]  /*6130*/  HADD2.F32 R0, -RZ, R2.H0_H0 ;  /* 0x20000002ff007230 */ /* 0x008fca0000004100 */
[----:B------:R-:W-:-:S04]  /*6140*/  FMUL.FTZ R0, R0, 1 ;  /* 0x3f80000000007820 */ /* 0x000fc80000410000 */
[----:B------:R0:W3:Y:S01]  /*6150*/  F2F.F64.F32 R26, R0 ;  /* 0x00000000001a7310 */ /* 0x0000e20000201800 */
[----:B------:R-:W-:Y:S05]  /*6160*/  BRA `(.L_x_3326) ;  /* 0x0000000800bc7947 */ /* 0x000fea0003800000 */
.L_x_3331:
[----:B------:R0:W5:Y:S01]  /*6170*/  LDG.E.64 R26, desc[UR36][R2.64] ;  /* 0x00000024021a7981 */ /* 0x000162000c1e1b00 */
[----:B------:R-:W-:Y:S05]  /*6180*/  BRA `(.L_x_3326) ;  /* 0x0000000800b47947 */ /* 0x000fea0003800000 */
.L_x_3321:
        /* <DEDUP_REMOVED lines=13> */
.L_x_3335:
[----:B------:R0:W5:Y:S01]  /*6260*/  LDG.E.64 R26, desc[UR36][R2.64] ;  /* 0x00000024021a7981 */ /* 0x000162000c1e1b00 */
[----:B------:R-:W-:Y:S05]  /*6270*/  BRA `(.L_x_3326) ;  /* 0x0000000800787947 */ /* 0x000fea0003800000 */
.L_x_3334:
        /* <DEDUP_REMOVED lines=28> */
.L_x_3337:
        /* <DEDUP_REMOVED lines=15> */
.L_x_3336:
[----:B------:R-:W3:Y:S02]  /*6530*/  LDG.E.U16 R0, desc[UR36][R2.64] ;  /* 0x0000002402007981 */ /* 0x000ee4000c1e1500 */
[----:B---3--:R-:W-:-:S04]  /*6540*/  IMAD.U32 R0, R0, 0x10000, RZ ;  /* 0x0001000000007824 */ /* 0x008fc800078e00ff */
[----:B------:R-:W-:-:S04]  /*6550*/  FMUL.FTZ R0, R0, 1 ;  /* 0x3f80000000007820 */ /* 0x000fc80000410000 */
[----:B------:R0:W3:Y:S01]  /*6560*/  F2F.F64.F32 R26, R0 ;  /* 0x00000000001a7310 */ /* 0x0000e20000201800 */
[----:B------:R-:W-:Y:S05]  /*6570*/  BRA `(.L_x_3326) ;  /* 0x0000000400b87947 */ /* 0x000fea0003800000 */
.L_x_3333:
        /* <DEDUP_REMOVED lines=11> */
.L_x_3340:
        /* <DEDUP_REMOVED lines=21> */
.L_x_3344:
[----:B------:R-:W-:Y:S05]  /*6780*/  BSYNC B1 ;  /* 0x0000000000017941 */ /* 0x000fea0003800000 */
.L_x_3343:
[----:B------:R-:W-:Y:S01]  /*6790*/  LEA R3, R0, 0x3b800000, 0x17 ;  /* 0x3b80000000037811 */ /* 0x000fe200078eb8ff */
[----:B------:R-:W-:-:S05]  /*67a0*/  IMAD.SHL.U32 R0, R2, 0x100000, RZ ;  /* 0x0010000002007824 */ /* 0x000fca00078e00ff */
[----:B------:R-:W-:-:S07]  /*67b0*/  LOP3.LUT R0, R3, R0, R4, 0xfe, !PT ;  /* 0x0000000003007212 */ /* 0x000fce00078efe04 */
.L_x_3342:
[----:B------:R-:W-:Y:S05]  /*67c0*/  BSYNC B0 ;  /* 0x0000000000007941 */ /* 0x000fea0003800000 */
.L_x_3341:
[----:B------:R-:W-:-:S04]  /*67d0*/  FMUL.FTZ R0, R0, 1 ;  /* 0x3f80000000007820 */ /* 0x000fc80000410000 */
[----:B------:R0:W3:Y:S01]  /*67e0*/  F2F.F64.F32 R26, R0 ;  /* 0x00000000001a7310 */ /* 0x0000e20000201800 */
[----:B------:R-:W-:Y:S05]  /*67f0*/  BRA `(.L_x_3326) ;  /* 0x0000000400187947 */ /* 0x000fea0003800000 */
.L_x_3339:
        /* <DEDUP_REMOVED lines=21> */
.L_x_3348:
[----:B------:R-:W-:Y:S05]  /*6950*/  BSYNC B1 ;  /* 0x0000000000017941 */ /* 0x000fea0003800000 */
.L_x_3347:
[----:B------:R-:W-:Y:S01]  /*6960*/  LEA R3, R0, 0x37800000, 0x17 ;  /* 0x3780000000037811 */ /* 0x000fe200078eb8ff */
[----:B------:R-:W-:-:S05]  /*6970*/  IMAD.SHL.U32 R0, R2, 0x200000, RZ ;  /* 0x0020000002007824 */ /* 0x000fca00078e00ff */
[----:B------:R-:W-:-:S07]  /*6980*/  LOP3.LUT R0, R3, R0, R4, 0xfe, !PT ;  /* 0x0000000003007212 */ /* 0x000fce00078efe04 */
.L_x_3346:
[----:B------:R-:W-:Y:S05]  /*6990*/  BSYNC B0 ;  /* 0x0000000000007941 */ /* 0x000fea0003800000 */
.L_x_3345:
[----:B------:R-:W-:-:S04]  /*69a0*/  FMUL.FTZ R0, R0, 1 ;  /* 0x3f80000000007820 */ /* 0x000fc80000410000 */
[----:B------:R0:W3:Y:S01]  /*69b0*/  F2F.F64.F32 R26, R0 ;  /* 0x00000000001a7310 */ /* 0x0000e20000201800 */
[----:B------:R-:W-:Y:S05]  /*69c0*/  BRA `(.L_x_3326) ;  /* 0x0000000000a47947 */ /* 0x000fea0003800000 */
.L_x_3338:
        /* <DEDUP_REMOVED lines=14> */
.L_x_3352:
[----:B------:R-:W-:Y:S05]  /*6ab0*/  BSYNC B0 ;  /* 0x0000000000007941 */ /* 0x000fea0003800000 */
.L_x_3351:
[----:B------:R-:W-:-:S04]  /*6ac0*/  FMUL.FTZ R0, R0, 1 ;  /* 0x3f80000000007820 */ /* 0x000fc80000410000 */
[----:B------:R0:W3:Y:S01]  /*6ad0*/  F2F.F64.F32 R26, R0 ;  /* 0x00000000001a7310 */ /* 0x0000e20000201800 */
[----:B------:R-:W-:Y:S05]  /*6ae0*/  BRA `(.L_x_3326) ;  /* 0x00000000005c7947 */ /* 0x000fea0003800000 */
.L_x_3325:
        /* <DEDUP_REMOVED lines=16> */
.L_x_3353:
[----:B------:R-:W-:Y:S01]  /*6bf0*/  CS2R R26, SRZ ;  /* 0x00000000001a7805 */ /* 0x000fe2000001ff00 */
[----:B------:R-:W-:Y:S06]  /*6c00*/  BRA `(.L_x_3326) ;  /* 0x0000000000147947 */ /* 0x000fec0003800000 */
.L_x_3350:
[----:B------:R-:W3:Y:S02]  /*6c10*/  LDG.E.64 R26, desc[UR36][R2.64] ;  /* 0x00000024021a7981 */ /* 0x000ee4000c1e1b00 */
[----:B---3--:R-:W0:Y:S01]  /*6c20*/  I2F.F64.U64 R26, R26 ;  /* 0x0000001a001a7312 */ /* 0x008e220000301800 */
[----:B------:R-:W-:Y:S05]  /*6c30*/  BRA `(.L_x_3326) ;  /* 0x0000000000087947 */ /* 0x000fea0003800000 */
.L_x_3349:
[----:B------:R-:W3:Y:S02]  /*6c40*/  LDG.E R2, desc[UR36][R2.64] ;  /* 0x0000002402027981 */ /* 0x000ee4000c1e1900 */
[----:B---3--:R0:W3:Y:S02]  /*6c50*/  I2F.F64.U32 R26, R2 ;  /* 0x00000002001a7312 */ /* 0x0080e40000201800 */
.L_x_3326:
[----:B0-----:R-:W0:Y:S01]  /*6c60*/  LDC.U8 R4, c[0x0][0x235] ;  /* 0x00008d40ff047b82 */ /* 0x001e220000000000 */
[----:B------:R-:W-:Y:S02]  /*6c70*/  ULDC UR4, c[0x0][0x23c] ;  /* 0x00008f0000047ab9 */ /* 0x000fe40000000800 */
[----:B------:R-:W-:-:S05]  /*6c80*/  IMAD R5, R34, UR4, RZ ;  /* 0x0000000422057c24 */ /* 0x000fca000f8e02ff */
[----:B------:R-:W1:Y:S01]  /*6c90*/  LDC.64 R2, c[0x0][0x228] ;  /* 0x00008a00ff027b82 */ /* 0x000e620000000a00 */
[----:B0-----:R-:W-:-:S04]  /*6ca0*/  PRMT R0, R4, 0x9910, RZ ;  /* 0x0000991004007816 */ /* 0x001fc800000000ff */
[----:B------:R-:W-:Y:S02]  /*6cb0*/  ISETP.GT.AND P1, PT, R0, 0x9, PT ;  /* 0x000000090000780c */ /* 0x000fe40003f24270 */
[----:B-1----:R-:W-:-:S05]  /*6cc0*/  IADD3 R2, P0, R5, R2, RZ ;  /* 0x0000000205027210 */ /* 0x002fca0007f1e0ff */
        /* <DEDUP_REMOVED lines=13> */
.L_x_3357:
[----:B------:R-:W2:Y:S02]  /*6da0*/  LDG.E.U8 R2, desc[UR36][R2.64] ;  /* 0x0000002402027981 */ /* 0x000ea4000c1e1100 */
[----:B--2---:R0:W1:Y:S01]  /*6db0*/  I2F.F64.U16 R32, R2 ;  /* 0x0000000200207312 */ /* 0x0040620000101800 */
[----:B------:R-:W-:Y:S05]  /*6dc0*/  BRA `(.L_x_3320) ;  /* 0x0000000c006c7947 */ /* 0x000fea0003800000 */
.L_x_3356:
        /* <DEDUP_REMOVED lines=9> */
.L_x_3360:
[----:B------:R-:W2:Y:S02]  /*6e60*/  LDG.E R2, desc[UR36][R2.64] ;  /* 0x0000002402027981 */ /* 0x000ea4000c1e1900 */
[----:B--2---:R0:W1:Y:S01]  /*6e70*/  I2F.F64 R32, R2 ;  /* 0x0000000200207312 */ /* 0x0040620000201c00 */
[----:B------:R-:W-:Y:S05]  /*6e80*/  BRA `(.L_x_3320) ;  /* 0x0000000c003c7947 */ /* 0x000fea0003800000 */
.L_x_3359:
[----:B------:R-:W2:Y:S02]  /*6e90*/  LDG.E.U16 R2, desc[UR36][R2.64] ;  /* 0x0000002402027981 */ /* 0x000ea4000c1e1500 */
[----:B--2---:R0:W1:Y:S01]  /*6ea0*/  I2F.F64.S16 R32, R2 ;  /* 0x0000000200207312 */ /* 0x0040620000101c00 */
[----:B------:R-:W-:Y:S05]  /*6eb0*/  BRA `(.L_x_3320) ;  /* 0x0000000c00307947 */ /* 0x000fea0003800000 */
.L_x_3355:
        /* <DEDUP_REMOVED lines=10> */
.L_x_3362:
[----:B------:R-:W2:Y:S02]  /*6f60*/  LDG.E.U16 R0, desc[UR36][R2.64] ;  /* 0x0000002402007981 */ /* 0x000ea4000c1e1500 */
[----:B--2---:R-:W-:-:S05]  /*6f70*/  HADD2.F32 R0, -RZ, R0.H0_H0 ;  /* 0x20000000ff007230 */ /* 0x004fca0000004100 */
[----:B------:R-:W-:-:S04]  /*6f80*/  FMUL.FTZ R0, R0, 1 ;  /* 0x3f80000000007820 */ /* 0x000fc80000410000 */
[----:B------:R0:W1:Y:S01]  /*6f90*/  F2F.F64.F32 R32, R0 ;  /* 0x0000000000207310 */ /* 0x0000620000201800 */
[----:B------:R-:W-:Y:S05]  /*6fa0*/  BRA `(.L_x_3320) ;  /* 0x0000000800f47947 */ /* 0x000fea0003800000 */
.L_x_3361:
        /* <DEDUP_REMOVED lines=10> */
.L_x_3364:
[----:B------:R-:W2:Y:S02]  /*7050*/  LDG.E.U16 R2, desc[UR36][R2.64] ;  /* 0x0000002402027981 */ /* 0x000ea4000c1e1500 */
[----:B--2---:R-:W-:-:S05]  /*7060*/  HADD2.F32 R0, -RZ, R2.H0_H0 ;  /* 0x20000002ff007230 */ /* 0x004fca0000004100 */
[----:B------:R-:W-:-:S04]  /*7070*/  FMUL.FTZ R0, R0, 1 ;  /* 0x3f80000000007820 */ /* 0x000fc80000410000 */
[----:B------:R0:W1:Y:S01]  /*7080*/  F2F.F64.F32 R32, R0 ;  /* 0x0000000000207310 */ /* 0x0000620000201800 */
[----:B------:R-:W-:Y:S05]  /*7090*/  BRA `(.L_x_3320) ;  /* 0x0000000800b87947 */ /* 0x000fea0003800000 */
.L_x_3363:
[----:B------:R0:W5:Y:S01]  /*70a0*/  LDG.E.64 R32, desc[UR36][R2.64] ;  /* 0x0000002402207981 */ /* 0x000162000c1e1b00 */
[----:B------:R-:W-:Y:S05]  /*70b0*/  BRA `(.L_x_3320) ;  /* 0x0000000800b07947 */ /* 0x000fea0003800000 */
.L_x_3354:
        /* <DEDUP_REMOVED lines=13> */
.L_x_3367:
[----:B------:R0:W5:Y:S01]  /*7190*/  LDG.E.64 R32, desc[UR36][R2.64] ;  /* 0x0000002402207981 */ /* 0x000162000c1e1b00 */
[----:B------:R-:W-:Y:S05]  /*71a0*/  BRA `(.L_x_3320) ;  /* 0x0000000800747947 */ /* 0x000fea0003800000 */
.L_x_3366:
        /* <DEDUP_REMOVED lines=28> */
.L_x_3369:
        /* <DEDUP_REMOVED lines=15> */
.L_x_3368:
[----:B------:R-:W2:Y:S02]  /*7460*/  LDG.E.U16 R0, desc[UR36][R2.64] ;  /* 0x0000002402007981 */ /* 0x000ea4000c1e1500 */
[----:B--2---:R-:W-:-:S04]  /*7470*/  IMAD.U32 R0, R0, 0x10000, RZ ;  /* 0x0001000000007824 */ /* 0x004fc800078e00ff */
[----:B------:R-:W-:-:S04]  /*7480*/  FMUL.FTZ R0, R0, 1 ;  /* 0x3f80000000007820 */ /* 0x000fc80000410000 */
[----:B------:R0:W1:Y:S01]  /*7490*/  F2F.F64.F32 R32, R0 ;  /* 0x0000000000207310 */ /* 0x0000620000201800 */
[----:B------:R-:W-:Y:S05]  /*74a0*/  BRA `(.L_x_3320) ;  /* 0x0000000400b47947 */ /* 0x000fea0003800000 */
.L_x_3365:
        /* <DEDUP_REMOVED lines=11> */
.L_x_3372:
        /* <DEDUP_REMOVED lines=21> */
.L_x_3376:
[----:B------:R-:W-:Y:S05]  /*76b0*/  BSYNC B1 ;  /* 0x0000000000017941 */ /* 0x000fea0003800000 */
.L_x_3375:
[----:B------:R-:W-:Y:S01]  /*76c0*/  LEA R3, R0, 0x3b800000, 0x17 ;  /* 0x3b80000000037811 */ /* 0x000fe200078eb8ff */
[----:B------:R-:W-:-:S05]  /*76d0*/  IMAD.SHL.U32 R0, R2, 0x100000, RZ ;  /* 0x0010000002007824 */ /* 0x000fca00078e00ff */
[----:B------:R-:W-:-:S07]  /*76e0*/  LOP3.LUT R0, R3, R0, R4, 0xfe, !PT ;  /* 0x0000000003007212 */ /* 0x000fce00078efe04 */
.L_x_3374:
[----:B------:R-:W-:Y:S05]  /*76f0*/  BSYNC B0 ;  /* 0x0000000000007941 */ /* 0x000fea0003800000 */
.L_x_3373:
[----:B------:R-:W-:-:S04]  /*7700*/  FMUL.FTZ R0, R0, 1 ;  /* 0x3f80000000007820 */ /* 0x000fc80000410000 */
[----:B------:R0:W1:Y:S01]  /*7710*/  F2F.F64.F32 R32, R0 ;  /* 0x0000000000207310 */ /* 0x0000620000201800 */
[----:B------:R-:W-:Y:S05]  /*7720*/  BRA `(.L_x_3320) ;  /* 0x0000000400147947 */ /* 0x000fea0003800000 */
.L_x_3371:
        /* <DEDUP_REMOVED lines=21> */
.L_x_3380:
[----:B------:R-:W-:Y:S05]  /*7880*/  BSYNC B1 ;  /* 0x0000000000017941 */ /* 0x000fea0003800000 */
.L_x_3379:
[----:B------:R-:W-:Y:S01]  /*7890*/  LEA R3, R0, 0x37800000, 0x17 ;  /* 0x3780000000037811 */ /* 0x000fe200078eb8ff */
[----:B------:R-:W-:-:S05]  /*78a0*/  IMAD.SHL.U32 R0, R2, 0x200000, RZ ;  /* 0x0020000002007824 */ /* 0x000fca00078e00ff */
[----:B------:R-:W-:-:S07]  /*78b0*/  LOP3.LUT R0, R3, R0, R4, 0xfe, !PT ;  /* 0x0000000003007212 */ /* 0x000fce00078efe04 */
.L_x_3378:
[----:B------:R-:W-:Y:S05]  /*78c0*/  BSYNC B0 ;  /* 0x0000000000007941 */ /* 0x000fea0003800000 */
.L_x_3377:
[----:B------:R-:W-:-:S04]  /*78d0*/  FMUL.FTZ R0, R0, 1 ;  /* 0x3f80000000007820 */ /* 0x000fc80000410000 */
[----:B------:R0:W1:Y:S01]  /*78e0*/  F2F.F64.F32 R32, R0 ;  /* 0x0000000000207310 */ /* 0x0000620000201800 */
[----:B------:R-:W-:Y:S05]  /*78f0*/  BRA `(.L_x_3320) ;  /* 0x0000000000a07947 */ /* 0x000fea0003800000 */
.L_x_3370:
        /* <DEDUP_REMOVED lines=14> */
.L_x_3384:
[----:B------:R-:W-:Y:S05]  /*79e0*/  BSYNC B0 ;  /* 0x0000000000007941 */ /* 0x000fea0003800000 */
.L_x_3383:
[----:B------:R-:W-:-:S04]  /*79f0*/  FMUL.FTZ R0, R0, 1 ;  /* 0x3f80000000007820 */ /* 0x000fc80000410000 */
[----:B------:R0:W1:Y:S01]  /*7a00*/  F2F.F64.F32 R32, R0 ;  /* 0x0000000000207310 */ /* 0x0000620000201800 */
[----:B------:R-:W-:Y:S05]  /*7a10*/  BRA `(.L_x_3320) ;  /* 0x0000000000587947 */ /* 0x000fea0003800000 */
.L_x_3358:
        /* <DEDUP_REMOVED lines=16> */
.L_x_3385:
[----:B------:R-:W-:Y:S05]  /*7b20*/  BRA `(.L_x_3320) ;  /* 0x0000000000147947 */ /* 0x000fea0003800000 */
.L_x_3382:
[----:B------:R-:W2:Y:S02]  /*7b30*/  LDG.E.64 R32, desc[UR36][R2.64] ;  /* 0x0000002402207981 */ /* 0x000ea4000c1e1b00 */
[----:B--2---:R-:W0:Y:S01]  /*7b40*/  I2F.F64.U64 R32, R32 ;  /* 0x0000002000207312 */ /* 0x004e220000301800 */
[----:B------:R-:W-:Y:S05]  /*7b50*/  BRA `(.L_x_3320) ;  /* 0x0000000000087947 */ /* 0x000fea0003800000 */
.L_x_3381:
[----:B------:R-:W2:Y:S02]  /*7b60*/  LDG.E R2, desc[UR36][R2.64] ;  /* 0x0000002402027981 */ /* 0x000ea4000c1e1900 */
[----:B--2---:R0:W1:Y:S02]  /*7b70*/  I2F.F64.U32 R32, R2 ;  /* 0x0000000200207312 */ /* 0x0040640000201800 */
.L_x_3320:
[----:B------:R-:W-:Y:S05]  /*7b80*/  BSYNC B6 ;  /* 0x0000000000067941 */ /* 0x000fea0003800000 */
.L_x_3319:
[----:B0-----:R-:W0:Y:S01]  /*7b90*/  S2R R0, SR_TID.X ;  /* 0x0000000000007919 */ /* 0x001e220000002100 */
[----:B------:R-:W-:Y:S01]  /*7ba0*/  BSSY B0, `(.L_x_3386) ;  /* 0x000005e000007945 */ /* 0x000fe20003800000 */
[----:B0-----:R-:W-:-:S13]  /*7bb0*/  ISETP.GE.AND P0, PT, R0, R35, PT ;  /* 0x000000230000720c */ /* 0x001fda0003f06270 */
[----:B------:R-:W-:Y:S05]  /*7bc0*/  @P0 BRA `(.L_x_3387) ;  /* 0x00000004006c0947 */ /* 0x000fea0003800000 */
[----:B---3--:R-:W-:Y:S01]  /*7bd0*/  IMAD.MOV.U32 R2, RZ, RZ, 0x652b82fe ;  /* 0x652b82feff027424 */ /* 0x008fe200078e00ff */
[----:B------:R-:W-:Y:S01]  /*7be0*/  UMOV UR4, 0xfefa39ef ;  /* 0xfefa39ef00047882 */ /* 0x000fe20000000000 */
[----:B------:R-:W-:Y:S01]  /*7bf0*/  IMAD.MOV.U32 R3, RZ, RZ, 0x3ff71547 ;  /* 0x3ff71547ff037424 */ /* 0x000fe200078e00ff */
[----:B------:R-:W-:Y:S01]  /*7c00*/  UMOV UR5, 0x3fe62e42 ;  /* 0x3fe62e4200057882 */ /* 0x000fe20000000000 */
[----:B----45:R-:W-:Y:S01]  /*7c10*/  DADD R8, -RZ, -|R16| ;  /* 0x00000000ff087229 */ /* 0x030fe20000000d10 */
        /* <DEDUP_REMOVED lines=55> */
.L_x_3389:
[----:B------:R-:W-:Y:S05]  /*7f90*/  BSYNC B1 ;  /* 0x0000000000017941 */ /* 0x000fea0003800000 */
.L_x_3388:
        /* <DEDUP_REMOVED lines=18> */
[----:B------:R-:W-:-:S07]  /*80c0*/  MOV R0, 0x80e0 ;  /* 0x000080e000007802 */ /* 0x000fce0000000f00 */
[----:B-12---:R-:W-:Y:S05]  /*80d0*/  CALL.REL.NOINC `($__internal_1_$__cuda_sm20_div_rn_f64_full) ;  /* 0x0000005800cc7944 */ /* 0x006fea0003c00000 */
[----:B------:R-:W-:Y:S02]  /*80e0*/  IMAD.MOV.U32 R2, RZ, RZ, R12 ;  /* 0x000000ffff027224 */ /* 0x000fe400078e000c */
[----:B------:R-:W-:-:S07]  /*80f0*/  IMAD.MOV.U32 R3, RZ, RZ, R13 ;  /* 0x000000ffff037224 */ /* 0x000fce00078e000d */
.L_x_3391:
[----:B------:R-:W-:Y:S05]  /*8100*/  BSYNC B1 ;  /* 0x0000000000017941 */ /* 0x000fea0003800000 */
.L_x_3390:
[----:B------:R-:W-:Y:S01]  /*8110*/  IMAD.MOV.U32 R4, RZ, RZ, 0x3ff00000 ;  /* 0x3ff00000ff047424 */ /* 0x000fe200078e00ff */
[----:B------:R-:W-:Y:S01]  /*8120*/  FSEL R7, RZ, 1.875, P4 ;  /* 0x3ff00000ff077808 */ /* 0x000fe20002000000 */
[----:B------:R-:W-:-:S03]  /*8130*/  IMAD.MOV.U32 R6, RZ, RZ, RZ ;  /* 0x000000ffff067224 */ /* 0x000fc600078e00ff */
[----:B------:R-:W-:Y:S01]  /*8140*/  FSEL R5, R4, -1.875, !P4 ;  /* 0xbff0000004057808 */ /* 0x000fe20006000000 */
[----:B------:R-:W-:-:S06]  /*8150*/  IMAD.MOV.U32 R4, RZ, RZ, RZ ;  /* 0x000000ffff047224 */ /* 0x000fcc00078e00ff */
[----:B------:R-:W-:-:S08]  /*8160*/  DFMA R4, R2, -R4, R6 ;  /* 0x800000040204722b */ /* 0x000fd00000000006 */
[----:B-1----:R-:W-:-:S11]  /*8170*/  DMUL R4, R4, R24 ;  /* 0x0000001804047228 */ /* 0x002fd60000000000 */
.L_x_3387:
[----:B------:R-:W-:Y:S05]  /*8180*/  BSYNC B0 ;  /* 0x0000000000007941 */ /* 0x000fea0003800000 */
.L_x_3386:
[----:B------:R-:W0:Y:S01]  /*8190*/  S2R R37, SR_TID.X ;  /* 0x0000000000257919 */ /* 0x000e220000002100 */
[----:B------:R-:W-:Y:S01]  /*81a0*/  BSSY B0, `(.L_x_3392) ;  /* 0x000005e000007945 */ /* 0x000fe20003800000 */
[----:B0-----:R-:W-:-:S05]  /*81b0*/  VIADD R34, R37, 0x80 ;  /* 0x0000008025227836 */ /* 0x001fca0000000000 */
[----:B------:R-:W-:-:S13]  /*81c0*/  ISETP.GE.AND P0, PT, R34, R35, PT ;  /* 0x000000232200720c */ /* 0x000fda0003f06270 */
[----:B------:R-:W-:Y:S05]  /*81d0*/  @P0 BRA `(.L_x_3393) ;  /* 0x0000000400680947 */ /* 0x000fea0003800000 */
[----:B---3--:R-:W-:Y:S01]  /*81e0*/  IMAD.MOV.U32 R2, RZ, RZ, 0x652b82fe ;  /* 0x652b82feff027424 */ /* 0x008fe200078e00ff */
[----:B------:R-:W-:Y:S01]  /*81f0*/  UMOV UR4, 0xfefa39ef ;  /* 0xfefa39ef00047882 */ /* 0x000fe20000000000 */
[----:B------:R-:W-:Y:S01]  /*8200*/  IMAD.MOV.U32 R3, RZ, RZ, 0x3ff71547 ;  /* 0x3ff71547ff037424 */ /* 0x000fe200078e00ff */
[----:B------:R-:W-:Y:S01]  /*8210*/  UMOV UR5, 0x3fe62e42 ;  /* 0x3fe62e4200057882 */ /* 0x000fe20000000000 */
[----:B-----5:R-:W-:Y:S01]  /*8220*/  DADD R10, -RZ, -|R18| ;  /* 0x00000000ff0a7229 */ /* 0x020fe20000000d12 */
        /* <DEDUP_REMOVED lines=52> */
[----:B------:R-:W-:-:S06]  /*8570*/  @!P1 IMAD.MOV.U32 R2, RZ, RZ, RZ ;  /* 0x000000ffff029224 */ /* 0x000fcc00078e00ff */
[----:B------:R-:W-:-:S11]  /*8580*/  @!P1 DMUL R6, R8, R2 ;  /* 0x0000000208069228 */ /* 0x000fd60000000000 */
.L_x_3395:
[----:B------:R-:W-:Y:S05]  /*8590*/  BSYNC B1 ;  /* 0x0000000000017941 */ /* 0x000fea0003800000 */
.L_x_3394:
        /* <DEDUP_REMOVED lines=19> */
[----:B-12-4-:R-:W-:Y:S05]  /*86d0*/  CALL.REL.NOINC `($__internal_1_$__cuda_sm20_div_rn_f64_full) ;  /* 0x00000054004c7944 */ /* 0x016fea0003c00000 */
[----:B------:R-:W-:Y:S02]  /*86e0*/  IMAD.MOV.U32 R2, RZ, RZ, R12 ;  /* 0x000000ffff027224 */ /* 0x000fe400078e000c */
[----:B------:R-:W-:-:S07]  /*86f0*/  IMAD.MOV.U32 R3, RZ, RZ, R13 ;  /* 0x000000ffff037224 */ /* 0x000fce00078e000d */
.L_x_3397:
[----:B------:R-:W-:Y:S05]  /*8700*/  BSYNC B1 ;  /* 0x0000000000017941 */ /* 0x000fea0003800000 */
.L_x_3396:
[----:B------:R-:W-:Y:S01]  /*8710*/  IMAD.MOV.U32 R6, RZ, RZ, 0x3ff00000 ;  /* 0x3ff00000ff067424 */ /* 0x000fe200078e00ff */
[----:B------:R-:W-:Y:S01]  /*8720*/  FSEL R9, RZ, 1.875, P4 ;  /* 0x3ff00000ff097808 */ /* 0x000fe20002000000 */
[----:B------:R-:W-:-:S03]  /*8730*/  IMAD.MOV.U32 R8, RZ, RZ, RZ ;  /* 0x000000ffff087224 */ /* 0x000fc600078e00ff */
[----:B------:R-:W-:Y:S01]  /*8740*/  FSEL R7, R6, -1.875, !P4 ;  /* 0xbff0000006077808 */ /* 0x000fe20006000000 */
[----:B------:R-:W-:-:S06]  /*8750*/  IMAD.MOV.U32 R6, RZ, RZ, RZ ;  /* 0x000000ffff067224 */ /* 0x000fcc00078e00ff */
[----:B------:R-:W-:-:S08]  /*8760*/  DFMA R2, R2, -R6, R8 ;  /* 0x800000060202722b */ /* 0x000fd00000000008 */
[----:B--2---:R-:W-:-:S11]  /*8770*/  DMUL R28, R2, R28 ;  /* 0x0000001c021c7228 */ /* 0x004fd60000000000 */
.L_x_3393:
[----:B------:R-:W-:Y:S05]  /*8780*/  BSYNC B0 ;  /* 0x0000000000007941 */ /* 0x000fea0003800000 */
.L_x_3392:
[----:B------:R-:W-:Y:S01]  /*8790*/  VIADD R0, R37, 0x100 ;  /* 0x0000010025007836 */ /* 0x000fe20000000000 */
[----:B------:R-:W-:Y:S04]  /*87a0*/  BSSY B0, `(.L_x_3398) ;  /* 0x000005e000007945 */ /* 0x000fe80003800000 */
        /* <DEDUP_REMOVED lines=62> */
.L_x_3401:
[----:B------:R-:W-:Y:S05]  /*8b90*/  BSYNC B1 ;  /* 0x0000000000017941 */ /* 0x000fea0003800000 */
.L_x_3400:
        /* <DEDUP_REMOVED lines=22> */
.L_x_3403:
[----:B------:R-:W-:Y:S05]  /*8d00*/  BSYNC B1 ;  /* 0x0000000000017941 */ /* 0x000fea0003800000 */
.L_x_3402:
[----:B-1----:R-:W-:Y:S01]  /*8d10*/  IMAD.MOV.U32 R24, RZ, RZ, 0x3ff00000 ;  /* 0x3ff00000ff187424 */ /* 0x002fe200078e00ff */
[----:B------:R-:W-:Y:S01]  /*8d20*/  FSEL R7, RZ, 1.875, P4 ;  /* 0x3ff00000ff077808 */ /* 0x000fe20002000000 */
[----:B------:R-:W-:-:S03]  /*8d30*/  IMAD.MOV.U32 R6, RZ, RZ, RZ ;  /* 0x000000ffff067224 */ /* 0x000fc600078e00ff */
[----:B------:R-:W-:Y:S01]  /*8d40*/  FSEL R25, R24, -1.875, !P4 ;  /* 0xbff0000018197808 */ /* 0x000fe20006000000 */
[----:B------:R-:W-:-:S06]  /*8d50*/  IMAD.MOV.U32 R24, RZ, RZ, RZ ;  /* 0x000000ffff187224 */ /* 0x000fcc00078e00ff */
[----:B------:R-:W-:-:S08]  /*8d60*/  DFMA R24, R2, -R24, R6 ;  /* 0x800000180218722b */ /* 0x000fd00000000006 */
[----:B------:R-:W-:-:S11]  /*8d70*/  DMUL R24, R24, R30 ;  /* 0x0000001e18187228 */ /* 0x000fd60000000000 */
.L_x_3399:
[----:B------:R-:W-:Y:S05]  /*8d80*/  BSYNC B0 ;  /* 0x0000000000007941 */ /* 0x000fea0003800000 */
.L_x_3398:
        /* <DEDUP_REMOVED lines=64> */
.L_x_3407:
[----:B------:R-:W-:Y:S05]  /*9190*/  BSYNC B1 ;  /* 0x0000000000017941 */ /* 0x000fea0003800000 */
.L_x_3406:
        /* <DEDUP_REMOVED lines=22> */
.L_x_3409:
[----:B------:R-:W-:Y:S05]  /*9300*/  BSYNC B1 ;  /* 0x0000000000017941 */ /* 0x000fea0003800000 */
.L_x_3408:
[----:B----4-:R-:W-:Y:S01]  /*9310*/  IMAD.MOV.U32 R16, RZ, RZ, 0x3ff00000 ;  /* 0x3ff00000ff107424 */ /* 0x010fe200078e00ff */
[----:B------:R-:W-:Y:S01]  /*9320*/  FSEL R7, RZ, 1.875, P4 ;  /* 0x3ff00000ff077808 */ /* 0x000fe20002000000 */
[----:B------:R-:W-:-:S03]  /*9330*/  IMAD.MOV.U32 R6, RZ, RZ, RZ ;  /* 0x000000ffff067224 */ /* 0x000fc600078e00ff */
[----:B------:R-:W-:Y:S01]  /*9340*/  FSEL R17, R16, -1.875, !P4 ;  /* 0xbff0000010117808 */ /* 0x000fe20006000000 */
[----:B------:R-:W-:-:S06]  /*9350*/  IMAD.MOV.U32 R16, RZ, RZ, RZ ;  /* 0x000000ffff107224 */ /* 0x000fcc00078e00ff */
[----:B------:R-:W-:-:S08]  /*9360*/  DFMA R16, R2, -R16, R6 ;  /* 0x800000100210722b */ /* 0x000fd00000000006 */
[----:B-1----:R-:W-:-:S11]  /*9370*/  DMUL R16, R16, R32 ;  /* 0x0000002010107228 */ /* 0x002fd60000000000 */
.L_x_3405:
[----:B------:R-:W-:Y:S05]  /*9380*/  BSYNC B0 ;  /* 0x0000000000007941 */ /* 0x000fea0003800000 */
.L_x_3404:
[----:B------:R-:W0:Y:S01]  /*9390*/  S2R R0, SR_CTAID.X ;  /* 0x0000000000007919 */ /* 0x000e220000002500 */
[----:B------:R-:W0:Y:S01]  /*93a0*/  LDC R3, c[0x0][0x210] ;  /* 0x00008400ff037b82 */ /* 0x000e220000000800 */
[----:B------:R-:W-:Y:S01]  /*93b0*/  BSSY B6, `(.L_x_3410) ;  /* 0x0000133000067945 */ /* 0x000fe20003800000 */
[----:B-----5:R-:W1:Y:S06]  /*93c0*/  S2R R23, SR_TID.X ;  /* 0x0000000000177919 */ /* 0x020e6c0000002100 */
[----:B---3--:R-:W3:Y:S01]  /*93d0*/  LDC.U8 R19, c[0x0][0x240] ;  /* 0x00009000ff137b82 */ /* 0x008ee20000000000 */
[----:B0-----:R-:W-:-:S05]  /*93e0*/  IMAD R18, R0, -0x200, R3 ;  /* 0xfffffe0000127824 */ /* 0x001fca00078e0203 */
[----:B-1----:R-:W-:-:S13]  /*93f0*/  ISETP.GE.AND P0, PT, R23, R18, PT ;  /* 0x000000121700720c */ /* 0x002fda0003f06270 */
[----:B---3--:R-:W-:Y:S05]  /*9400*/  @P0 BRA `(.L_x_3411) ;  /* 0x0000001000b40947 */ /* 0x008fea0003800000 */
[----:B------:R-:W0:Y:S01]  /*9410*/  LDC.64 R2, c[0x0][0x218] ;  /* 0x00008600ff027b82 */ /* 0x000e220000000a00 */
        /* <DEDUP_REMOVED lines=17> */
[----:B------:R-:W0:Y:S01]  /*9530*/  F2I.F64.TRUNC R5, R4 ;  /* 0x0000000400057311 */ /* 0x000e22000030d100 */
[----:B------:R-:W-:Y:S01]  /*9540*/  IMAD.MOV.U32 R23, RZ, RZ, R34 ;  /* 0x000000ffff177224 */ /* 0x000fe200078e0022 */
[----:B0-----:R0:W-:Y:S01]  /*9550*/  STG.E.U8 desc[UR36][R2.64], R5 ;  /* 0x0000000502007986 */ /* 0x0011e2000c101124 */
[----:B------:R-:W-:Y:S05]  /*9560*/  BRA `(.L_x_3411) ;  /* 0x00000010005c7947 */ /* 0x000fea0003800000 */
.L_x_3415:
[----:B------:R-:W0:Y:S01]  /*9570*/  F2I.S64.F64.TRUNC R4, R4 ;  /* 0x0000000400047311 */ /* 0x000e22000030d900 */
[----:B------:R-:W-:Y:S02]  /*9580*/  IMAD.MOV.U32 R23, RZ, RZ, R34 ;  /* 0x000000ffff177224 */ /* 0x000fe400078e0022 */
[----:B0-----:R-:W-:-:S05]  /*9590*/  IMAD.MOV.U32 R7, RZ, RZ, R4 ;  /* 0x000000ffff077224 */ /* 0x001fca00078e0004 */
[----:B------:R0:W-:Y:S01]  /*95a0*/  STG.E.U8 desc[UR36][R2.64], R7 ;  /* 0x0000000702007986 */ /* 0x0001e2000c101124 */
[----:B------:R-:W-:Y:S05]  /*95b0*/  BRA `(.L_x_3411) ;  /* 0x0000001000487947 */ /* 0x000fea0003800000 */
.L_x_3414:
[----:B------:R-:W-:-:S13]  /*95c0*/  ISETP.NE.AND P0, PT, R0, 0x2, PT ;  /* 0x000000020000780c */ /* 0x000fda0003f05270 */
[----:B------:R-:W-:Y:S05]  /*95d0*/  @!P0 BRA `(.L_x_3417) ;  /* 0x0000000000308947 */ /* 0x000fea0003800000 */
[----:B------:R-:W-:-:S13]  /*95e0*/  ISETP.NE.AND P0, PT, R0, 0x3, PT ;  /* 0x000000030000780c */ /* 0x000fda0003f05270 */
[----:B------:R-:W-:Y:S05]  /*95f0*/  @!P0 BRA `(.L_x_3418) ;  /* 0x0000000000188947 */ /* 0x000fea0003800000 */
[----:B------:R-:W-:-:S13]  /*9600*/  ISETP.NE.AND P0, PT, R0, 0x4, PT ;  /* 0x000000040000780c */ /* 0x000fda0003f05270 */
[----:B------:R-:W-:Y:S05]  /*9610*/  @P0 BRA `(.L_x_3416) ;  /* 0x0000000c00cc0947 */ /* 0x000fea0003800000 */
[----:B------:R-:W0:Y:S01]  /*9620*/  F2I.S64.F64.TRUNC R4, R4 ;  /* 0x0000000400047311 */ /* 0x000e22000030d900 */
[----:B------:R-:W-:Y:S01]  /*9630*/  IMAD.MOV.U32 R23, RZ, RZ, R34 ;  /* 0x000000ffff177224 */ /* 0x000fe200078e0022 */
[----:B0-----:R0:W-:Y:S01]  /*9640*/  STG.E.64 desc[UR36][R2.64], R4 ;  /* 0x0000000402007986 */ /* 0x0011e2000c101b24 */
[----:B------:R-:W-:Y:S05]  /*9650*/  BRA `(.L_x_3411) ;  /* 0x0000001000207947 */ /* 0x000fea0003800000 */
.L_x_3418:
[----:B------:R-:W0:Y:S01]  /*9660*/  F2I.F64.TRUNC R5, R4 ;  /* 0x0000000400057311 */ /* 0x000e22000030d100 */
[----:B------:R-:W-:Y:S01]  /*9670*/  IMAD.MOV.U32 R23, RZ, RZ, R34 ;  /* 0x000000ffff177224 */ /* 0x000fe200078e0022 */
[----:B0-----:R0:W-:Y:S01]  /*9680*/  STG.E desc[UR36][R2.64], R5 ;  /* 0x0000000502007986 */ /* 0x0011e2000c101924 */
[----:B------:R-:W-:Y:S05]  /*9690*/  BRA `(.L_x_3411) ;  /* 0x0000001000107947 */ /* 0x000fea0003800000 */
.L_x_3417:
[----:B------:R-:W0:Y:S01]  /*96a0*/  F2I.F64.TRUNC R5, R4 ;  /* 0x0000000400057311 */ /* 0x000e22000030d100 */
[----:B------:R-:W-:Y:S01]  /*96b0*/  IMAD.MOV.U32 R23, RZ, RZ, R34 ;  /* 0x000000ffff177224 */ /* 0x000fe200078e0022 */
[----:B0-----:R0:W-:Y:S01]  /*96c0*/  STG.E.U16 desc[UR36][R2.64], R5 ;  /* 0x0000000502007986 */ /* 0x0011e2000c101524 */
[----:B------:R-:W-:Y:S05]  /*96d0*/  BRA `(.L_x_3411) ;  /* 0x0000001000007947 */ /* 0x000fea0003800000 */
.L_x_3413:
        /* <DEDUP_REMOVED lines=10> */
[----:B------:R-:W-:-:S13]  /*9780*/  IMAD.MOV.U32 R23, RZ, RZ, R34 ;  /* 0x000000ffff177224 */ /* 0x000fda00078e0022 */
[----:B0-----:R-:W-:-:S05]  /*9790*/  @!P0 FMUL R7, R7, 1.175494350822287508e-38 ;  /* 0x0080000007078820 */ /* 0x001fca0000400000 */
[----:B------:R0:W-:Y:S01]  /*97a0*/  STG.E desc[UR36][R2.64], R7 ;  /* 0x0000000702007986 */ /* 0x0001e2000c101924 */
[----:B------:R-:W-:Y:S05]  /*97b0*/  BRA `(.L_x_3411) ;  /* 0x0000000c00c87947 */ /* 0x000fea0003800000 */
.L_x_3420:
[----:B------:R-:W-:Y:S01]  /*97c0*/  UMOV UR4, 0xf0000000 ;  /* 0xf000000000047882 */ /* 0x000fe20000000000 */
[----:B------:R-:W-:Y:S01]  /*97d0*/  UMOV UR5, 0x380fffff ;  /* 0x380fffff00057882 */ /* 0x000fe20000000000 */
[----:B------:R-:W0:Y:S01]  /*97e0*/  F2F.F32.F64 R0, R4 ;  /* 0x0000000400007310 */ /* 0x000e220000301000 */
[----:B------:R-:W-:Y:S01]  /*97f0*/  DSETP.GEU.AND P0, PT, |R4|, UR4, PT ;  /* 0x0000000404007e2a */ /* 0x000fe2000bf0e200 */
[----:B------:R-:W-:-:S13]  /*9800*/  IMAD.MOV.U32 R23, RZ, RZ, R34 ;  /* 0x000000ffff177224 */ /* 0x000fda00078e0022 */
[----:B0-----:R-:W-:-:S05]  /*9810*/  @!P0 FMUL R0, R0, 1.175494350822287508e-38 ;  /* 0x0080000000008820 */ /* 0x001fca0000400000 */
[----:B------:R-:W-:-:S05]  /*9820*/  F2FP.F16.F32.PACK_AB R0, RZ, R0 ;  /* 0x00000000ff00723e */ /* 0x000fca00000000ff */
[----:B------:R0:W-:Y:S01]  /*9830*/  STG.E.U16 desc[UR36][R2.64], R0 ;  /* 0x0000000002007986 */ /* 0x0001e2000c101524 */
[----:B------:R-:W-:Y:S05]  /*9840*/  BRA `(.L_x_3411) ;  /* 0x0000000c00a47947 */ /* 0x000fea0003800000 */
.L_x_3419:
        /* <DEDUP_REMOVED lines=10> */
[----:B------:R-:W-:Y:S02]  /*98f0*/  IMAD.MOV.U32 R7, RZ, RZ, RZ ;  /* 0x000000ffff077224 */ /* 0x000fe400078e00ff */
[----:B------:R-:W-:-:S11]  /*9900*/  IMAD.MOV.U32 R23, RZ, RZ, R34 ;  /* 0x000000ffff177224 */ /* 0x000fd600078e0022 */
[----:B0-----:R-:W-:-:S05]  /*9910*/  @!P0 FMUL R6, R6, 1.175494350822287508e-38 ;  /* 0x0080000006068820 */ /* 0x001fca0000400000 */
[----:B------:R0:W-:Y:S01]  /*9920*/  STG.E.64 desc[UR36][R2.64], R6 ;  /* 0x0000000602007986 */ /* 0x0001e2000c101b24 */
[----:B------:R-:W-:Y:S05]  /*9930*/  BRA `(.L_x_3411) ;  /* 0x0000000c00687947 */ /* 0x000fea0003800000 */
.L_x_3422:
[----:B------:R-:W-:Y:S01]  /*9940*/  UMOV UR4, 0xf0000000 ;  /* 0xf000000000047882 */ /* 0x000fe20000000000 */
[----:B------:R-:W-:Y:S01]  /*9950*/  UMOV UR5, 0x380fffff ;  /* 0x380fffff00057882 */ /* 0x000fe20000000000 */
[----:B------:R-:W0:Y:S01]  /*9960*/  F2F.F32.F64 R0, R4 ;  /* 0x0000000400007310 */ /* 0x000e220000301000 */
[----:B------:R-:W-:Y:S01]  /*9970*/  DSETP.GEU.AND P0, PT, |R4|, UR4, PT ;  /* 0x0000000404007e2a */ /* 0x000fe2000bf0e200 */
[----:B------:R-:W-:-:S13]  /*9980*/  IMAD.MOV.U32 R23, RZ, RZ, R34 ;  /* 0x000000ffff177224 */ /* 0x000fda00078e0022 */
[----:B0-----:R-:W-:-:S05]  /*9990*/  @!P0 FMUL R0, R0, 1.175494350822287508e-38 ;  /* 0x0080000000008820 */ /* 0x001fca0000400000 */
[----:B------:R-:W-:-:S04]  /*99a0*/  F2FP.F16.F32.PACK_AB R5, RZ, R0 ;  /* 0x00000000ff05723e */ /* 0x000fc800000000ff */
[----:B------:R-:W-:-:S05]  /*99b0*/  PRMT R5, R5, 0x5410, RZ ;  /* 0x0000541005057816 */ /* 0x000fca00000000ff */
[----:B------:R0:W-:Y:S01]  /*99c0*/  STG.E desc[UR36][R2.64], R5 ;  /* 0x0000000502007986 */ /* 0x0001e2000c101924 */
[----:B------:R-:W-:Y:S05]  /*99d0*/  BRA `(.L_x_3411) ;  /* 0x0000000c00407947 */ /* 0x000fea0003800000 */
.L_x_3421:
[----:B------:R0:W-:Y:S01]  /*99e0*/  STG.E.64 desc[UR36][R2.64], R4 ;  /* 0x0000000402007986 */ /* 0x0001e2000c101b24 */
[----:B------:R-:W-:Y:S01]  /*99f0*/  IMAD.MOV.U32 R23, RZ, RZ, R34 ;  /* 0x000000ffff177224 */ /* 0x000fe200078e0022 */
[----:B------:R-:W-:Y:S06]  /*9a00*/  BRA `(.L_x_3411) ;  /* 0x0000000c00347947 */ /* 0x000fec0003800000 */
.L_x_3412:
        /* <DEDUP_REMOVED lines=8> */
[----:B------:R-:W-:Y:S01]  /*9a90*/  DSETP.NEU.AND P0, PT, R4, RZ, PT ;  /* 0x000000ff0400722a */ /* 0x000fe20003f0d000 */
[----:B------:R-:W-:-:S05]  /*9aa0*/  IMAD.MOV.U32 R23, RZ, RZ, R34 ;  /* 0x000000ffff177224 */ /* 0x000fca00078e0022 */
[----:B------:R-:W-:-:S05]  /*9ab0*/  SEL R5, RZ, 0x1, !P0 ;  /* 0x00000001ff057807 */ /* 0x000fca0004000000 */
[----:B------:R1:W-:Y:S01]  /*9ac0*/  STG.E.U8 desc[UR36][R2.64], R5 ;  /* 0x0000000502007986 */ /* 0x0003e2000c101124 */
[----:B------:R-:W-:Y:S05]  /*9ad0*/  BRA `(.L_x_3411) ;  /* 0x0000000c00007947 */ /* 0x000fea0003800000 */
.L_x_3425:
[----:B------:R-:W-:Y:S01]  /*9ae0*/  CS2R R6, SRZ ;  /* 0x0000000000067805 */ /* 0x000fe2000001ff00 */
[----:B------:R-:W-:-:S04]  /*9af0*/  IMAD.MOV.U32 R23, RZ, RZ, R34 ;  /* 0x000000ffff177224 */ /* 0x000fc800078e0022 */
[----:B------:R0:W-:Y:S01]  /*9b00*/  STG.E.128 desc[UR36][R2.64], R4 ;  /* 0x0000000402007986 */ /* 0x0001e2000c101d24 */
[----:B------:R-:W-:Y:S05]  /*9b10*/  BRA `(.L_x_3411) ;  /* 0x0000000800f07947 */ /* 0x000fea0003800000 */
.L_x_3424:
        /* <DEDUP_REMOVED lines=25> */
.L_x_3429:
[----:B------:R-:W-:Y:S05]  /*9cb0*/  BSYNC B0 ;  /* 0x0000000000007941 */ /* 0x000fea0003800000 */
.L_x_3428:
[----:B------:R-:W-:Y:S01]  /*9cc0*/  LOP3.LUT R7, R0, R7, RZ, 0xfc, !PT ;  /* 0x0000000700077212 */ /* 0x000fe200078efcff */
[----:B------:R-:W-:-:S04]  /*9cd0*/  IMAD.MOV.U32 R23, RZ, RZ, R34 ;  /* 0x000000ffff177224 */ /* 0x000fc800078e0022 */
[----:B------:R0:W-:Y:S01]  /*9ce0*/  STG.E.U8 desc[UR36][R2.64], R7 ;  /* 0x0000000702007986 */ /* 0x0001e2000c101124 */
[----:B------:R-:W-:Y:S05]  /*9cf0*/  BRA `(.L_x_3411) ;  /* 0x0000000800787947 */ /* 0x000fea0003800000 */
.L_x_3427:
        /* <DEDUP_REMOVED lines=17> */
.L_x_3431:
[----:B------:R-:W-:Y:S01]  /*9e10*/  IMAD.MOV.U32 R0, RZ, RZ, 0x7f ;  /* 0x0000007fff007424 */ /* 0x000fe200078e00ff */
[----:B------:R-:W-:-:S04]  /*9e20*/  ISETP.GT.U32.AND P0, PT, R6, 0x7f800000, PT ;  /* 0x7f8000000600780c */ /* 0x000fc80003f04070 */
[----:B------:R-:W-:-:S09]  /*9e30*/  SEL R0, R0, 0x7c, P0 ;  /* 0x0000007c00007807 */ /* 0x000fd20000000000 */
.L_x_3432:
[----:B------:R-:W-:Y:S05]  /*9e40*/  BSYNC B0 ;  /* 0x0000000000007941 */ /* 0x000fea0003800000 */
.L_x_3430:
[----:B------:R-:W-:Y:S01]  /*9e50*/  LOP3.LUT R4, R7, 0x80000000, RZ, 0xc0, !PT ;  /* 0x8000000007047812 */ /* 0x000fe200078ec0ff */
[----:B------:R-:W-:-:S03]  /*9e60*/  IMAD.MOV.U32 R23, RZ, RZ, R34 ;  /* 0x000000ffff177224 */ /* 0x000fc600078e0022 */
[----:B------:R-:W-:-:S04]  /*9e70*/  SHF.R.U32.HI R5, RZ, 0x18, R4 ;  /* 0x00000018ff057819 */ /* 0x000fc80000011604 */
[----:B------:R-:W-:-:S05]  /*9e80*/  LOP3.LUT R5, R0, R5, RZ, 0xfc, !PT ;  /* 0x0000000500057212 */ /* 0x000fca00078efcff */
[----:B------:R0:W-:Y:S01]  /*9e90*/  STG.E.U8 desc[UR36][R2.64], R5 ;  /* 0x0000000502007986 */ /* 0x0001e2000c101124 */
[----:B------:R-:W-:Y:S05]  /*9ea0*/  BRA `(.L_x_3411) ;  /* 0x00000008000c7947 */ /* 0x000fea0003800000 */
.L_x_3426:
[----:B------:R-:W-:Y:S01]  /*9eb0*/  UMOV UR4, 0xf0000000 ;  /* 0xf000000000047882 */ /* 0x000fe20000000000 */
[----:B------:R-:W-:Y:S01]  /*9ec0*/  UMOV UR5, 0x380fffff ;  /* 0x380fffff00057882 */ /* 0x000fe20000000000 */
[----:B------:R-:W0:Y:S01]  /*9ed0*/  F2F.F32.F64 R0, R4 ;  /* 0x0000000400007310 */ /* 0x000e220000301000 */
[----:B------:R-:W-:Y:S01]  /*9ee0*/  DSETP.GEU.AND P0, PT, |R4|, UR4, PT ;  /* 0x0000000404007e2a */ /* 0x000fe2000bf0e200 */
[----:B------:R-:W-:-:S13]  /*9ef0*/  IMAD.MOV.U32 R23, RZ, RZ, R34 ;  /* 0x000000ffff177224 */ /* 0x000fda00078e0022 */
[----:B0-----:R-:W-:-:S05]  /*9f00*/  @!P0 FMUL R0, R0, 1.175494350822287508e-38 ;  /* 0x0080000000008820 */ /* 0x001fca0000400000 */
[----:B------:R-:W-:-:S05]  /*9f10*/  F2FP.BF16.F32.PACK_AB R0, RZ, R0 ;  /* 0x00000000ff00723e */ /* 0x000fca00000010ff */
[----:B------:R3:W-:Y:S01]  /*9f20*/  STG.E.U16 desc[UR36][R2.64], R0 ;  /* 0x0000000002007986 */ /* 0x0007e2000c101524 */
[----:B------:R-:W-:Y:S05]  /*9f30*/  BRA `(.L_x_3411) ;  /* 0x0000000400e87947 */ /* 0x000fea0003800000 */
.L_x_3423:
        /* <DEDUP_REMOVED lines=8> */
[----:B------:R-:W0:Y:S01]  /*9fc0*/  F2I.U32.F64.TRUNC R5, R4 ;  /* 0x0000000400057311 */ /* 0x000e22000030d000 */
[----:B------:R-:W-:Y:S01]  /*9fd0*/  IMAD.MOV.U32 R23, RZ, RZ, R34 ;  /* 0x000000ffff177224 */ /* 0x000fe200078e0022 */
[----:B0-----:R0:W-:Y:S01]  /*9fe0*/  STG.E.U16 desc[UR36][R2.64], R5 ;  /* 0x0000000502007986 */ /* 0x0011e2000c101524 */
[----:B------:R-:W-:Y:S05]  /*9ff0*/  BRA `(.L_x_3411) ;  /* 0x0000000400b87947 */ /* 0x000fea0003800000 */
.L_x_3435:
        /* <DEDUP_REMOVED lines=21> */
.L_x_3438:
[----:B------:R-:W-:-:S04]  /*a150*/  LOP3.LUT R0, R7, 0x80000000, RZ, 0xc0, !PT ;  /* 0x8000000007007812 */ /* 0x000fc800078ec0ff */
[----:B------:R-:W-:-:S04]  /*a160*/  SHF.R.U32.HI R5, RZ, 0x18, R0 ;  /* 0x00000018ff057819 */ /* 0x000fc80000011600 */
[----:B------:R-:W-:-:S04]  /*a170*/  LOP3.LUT R4, R4, R5, RZ, 0xfc, !PT ;  /* 0x0000000504047212 */ /* 0x000fc800078efcff */
[----:B------:R-:W-:-:S07]  /*a180*/  PRMT R0, R4, 0x7610, R0 ;  /* 0x0000761004007816 */ /* 0x000fce0000000000 */
.L_x_3437:
[----:B------:R-:W-:Y:S05]  /*a190*/  BSYNC B0 ;  /* 0x0000000000007941 */ /* 0x000fea0003800000 */
.L_x_3436:
[----:B------:R0:W-:Y:S01]  /*a1a0*/  STG.E.U8 desc[UR36][R2.64], R0 ;  /* 0x0000000002007986 */ /* 0x0001e2000c101124 */
[----:B------:R-:W-:Y:S01]  /*a1b0*/  IMAD.MOV.U32 R23, RZ, RZ, R34 ;  /* 0x000000ffff177224 */ /* 0x000fe200078e0022 */
[----:B------:R-:W-:Y:S06]  /*a1c0*/  BRA `(.L_x_3411) ;  /* 0x0000000400447947 */ /* 0x000fec0003800000 */
.L_x_3434:
        /* <DEDUP_REMOVED lines=21> */
.L_x_3441:
[----:B------:R-:W-:-:S04]  /*a320*/  LOP3.LUT R0, R7, 0x80000000, RZ, 0xc0, !PT ;  /* 0x8000000007007812 */ /* 0x000fc800078ec0ff */
[----:B------:R-:W-:-:S04]  /*a330*/  SHF.R.U32.HI R5, RZ, 0x18, R0 ;  /* 0x00000018ff057819 */ /* 0x000fc80000011600 */
[----:B------:R-:W-:-:S04]  /*a340*/  LOP3.LUT R4, R4, R5, RZ, 0xfc, !PT ;  /* 0x0000000504047212 */ /* 0x000fc800078efcff */
[----:B------:R-:W-:-:S07]  /*a350*/  PRMT R0, R4, 0x7610, R0 ;  /* 0x0000761004007816 */ /* 0x000fce0000000000 */
.L_x_3440:
[----:B------:R-:W-:Y:S05]  /*a360*/  BSYNC B0 ;  /* 0x0000000000007941 */ /* 0x000fea0003800000 */
.L_x_3439:
[----:B------:R0:W-:Y:S01]  /*a370*/  STG.E.U8 desc[UR36][R2.64], R0 ;  /* 0x0000000002007986 */ /* 0x0001e2000c101124 */
[----:B------:R-:W-:Y:S01]  /*a380*/  IMAD.MOV.U32 R23, RZ, RZ, R34 ;  /* 0x000000ffff177224 */ /* 0x000fe200078e0022 */
[----:B------:R-:W-:Y:S06]  /*a390*/  BRA `(.L_x_3411) ;  /* 0x0000000000d07947 */ /* 0x000fec0003800000 */
.L_x_3433:
        /* <DEDUP_REMOVED lines=8> */
[----:B------:R0:W1:Y:S01]  /*a420*/  F2F.F32.F64 R8, R4 ;  /* 0x0000000400087310 */ /* 0x0000620000301000 */
[----:B------:R-:W-:Y:S01]  /*a430*/  DSETP.GEU.AND P0, PT, |R4|, UR4, PT ;  /* 0x0000000404007e2a */ /* 0x000fe2000bf0e200 */
[----:B------:R-:W-:Y:S02]  /*a440*/  IMAD.MOV.U32 R23, RZ, RZ, R34 ;  /* 0x000000ffff177224 */ /* 0x000fe400078e0022 */
[----:B0-----:R-:W-:-:S11]  /*a450*/  IMAD.MOV.U32 R5, RZ, RZ, 0xff ;  /* 0x000000ffff057424 */ /* 0x001fd600078e00ff */
[----:B-1----:R-:W-:-:S05]  /*a460*/  @!P0 FMUL R8, R8, 1.175494350822287508e-38 ;  /* 0x0080000008088820 */ /* 0x002fca0000400000 */
        /* <DEDUP_REMOVED lines=14> */
.L_x_3416:
        /* <DEDUP_REMOVED lines=15> */
[----:B0-2-4-:R-:W-:Y:S05]  /*a640*/  CALL.ABS.NOINC R2 ;  /* 0x0000000002007343 */ /* 0x015fea0003c00000 */
.L_x_3444:
[----:B------:R-:W-:Y:S01]  /*a650*/  IMAD.MOV.U32 R23, RZ, RZ, R34 ;  /* 0x000000ffff177224 */ /* 0x000fe200078e0022 */
[----:B------:R-:W-:Y:S06]  /*a660*/  BRA `(.L_x_3411) ;  /* 0x00000000001c7947 */ /* 0x000fec0003800000 */
.L_x_3443:
[----:B------:R-:W0:Y:S01]  /*a670*/  F2I.U64.F64.TRUNC R4, R4 ;  /* 0x0000000400047311 */ /* 0x000e22000030d800 */
[----:B------:R-:W-:Y:S01]  /*a680*/  IMAD.MOV.U32 R23, RZ, RZ, R34 ;  /* 0x000000ffff177224 */ /* 0x000fe200078e0022 */
[----:B0-----:R0:W-:Y:S01]  /*a690*/  STG.E.64 desc[UR36][R2.64], R4 ;  /* 0x0000000402007986 */ /* 0x0011e2000c101b24 */
[----:B------:R-:W-:Y:S05]  /*a6a0*/  BRA `(.L_x_3411) ;  /* 0x00000000000c7947 */ /* 0x000fea0003800000 */
.L_x_3442:
[----:B------:R-:W0:Y:S01]  /*a6b0*/  F2I.U32.F64.TRUNC R5, R4 ;  /* 0x0000000400057311 */ /* 0x000e22000030d000 */
[----:B------:R-:W-:Y:S01]  /*a6c0*/  IMAD.MOV.U32 R23, RZ, RZ, R34 ;  /* 0x000000ffff177224 */ /* 0x000fe200078e0022 */
[----:B0-----:R0:W-:Y:S06]  /*a6d0*/  STG.E desc[UR36][R2.64], R5 ;  /* 0x0000000502007986 */ /* 0x0011ec000c101924 */
.L_x_3411:
[----:B------:R-:W-:Y:S05]  /*a6e0*/  BSYNC B6 ;  /* 0x0000000000067941 */ /* 0x000fea0003800000 */
.L_x_3410:
[----:B------:R-:W-:Y:S01]  /*a6f0*/  ISETP.GE.AND P0, PT, R23, R18, PT ;  /* 0x000000121700720c */ /* 0x000fe20003f06270 */
[----:B------:R-:W-:-:S12]  /*a700*/  BSSY B6, `(.L_x_3445) ;  /* 0x0000236000067945 */ /* 0x000fd80003800000 */
[----:B------:R-:W-:Y:S05]  /*a710*/  @P0 BRA `(.L_x_3446) ;  /* 0x0000002000d00947 */ /* 0x000fea0003800000 */
[----:B0--3--:R-:W0:Y:S01]  /*a720*/  S2R R0, SR_CTAID.X ;  /* 0x0000000000007919 */ /* 0x009e220000002500 */
[----:B-1----:R-:W1:Y:S01]  /*a730*/  LDC.64 R2, c[0x0][0x218] ;  /* 0x00008600ff027b82 */ /* 0x002e620000000a00 */
[----:B------:R-:W-:Y:S01]  /*a740*/  PRMT R4, R19, 0x9910, RZ ;  /* 0x0000991013047816 */ /* 0x000fe200000000ff */
[----:B------:R-:W-:Y:S01]  /*a750*/  ULDC UR4, c[0x0][0x244] ;  /* 0x0000910000047ab9 */ /* 0x000fe20000000800 */
[----:B0-----:R-:W-:-:S04]  /*a760*/  IMAD R0, R0, 0x200, R23 ;  /* 0x0000020000007824 */ /* 0x001fc800078e0217 */
[----:B------:R-:W-:Y:S02]  /*a770*/  IMAD R5, R0, UR4, RZ ;  /* 0x0000000400057c24 */ /* 0x000fe4000f8e02ff */
[----:B------:R-:W-:-:S03]  /*a780*/  IMAD.MOV.U32 R0, RZ, RZ, R4 ;  /* 0x000000ffff007224 */ /* 0x000fc600078e0004 */
[----:B-1----:R-:W-:Y:S02]  /*a790*/  IADD3 R2, P0, R5, R2, RZ ;  /* 0x0000000205027210 */ /* 0x002fe40007f1e0ff */
[----:B------:R-:W-:-:S03]  /*a7a0*/  ISETP.GT.AND P1, PT, R0, 0x9, PT ;  /* 0x000000090000780c */ /* 0x000fc60003f24270 */
[----:B------:R-:W-:-:S10]  /*a7b0*/  IMAD.X R3, RZ, RZ, R3, P0 ;  /* 0x000000ffff037224 */ /* 0x000fd400000e0603 */
        /* <DEDUP_REMOVED lines=9> */
[----:B--2---:R-:W0:Y:S02]  /*a850*/  F2I.F64.TRUNC R29, R28 ;  /* 0x0000001c001d7311 */ /* 0x004e24000030d100 */
[----:B0-----:R0:W-:Y:S01]  /*a860*/  STG.E.U8 desc[UR36][R2.64], R29 ;  /* 0x0000001d02007986 */ /* 0x0011e2000c101124 */
[----:B------:R-:W-:Y:S05]  /*a870*/  BRA `(.L_x_3452) ;  /* 0x0000001000087947 */ /* 0x000fea0003800000 */
.L_x_3450:
[----:B--2---:R-:W0:Y:S02]  /*a880*/  F2I.S64.F64.TRUNC R28, R28 ;  /* 0x0000001c001c7311 */ /* 0x004e24000030d900 */
[----:B0-----:R-:W-:-:S05]  /*a890*/  IMAD.MOV.U32 R5, RZ, RZ, R28 ;  /* 0x000000ffff057224 */ /* 0x001fca00078e001c */
[----:B------:R0:W-:Y:S01]  /*a8a0*/  STG.E.U8 desc[UR36][R2.64], R5 ;  /* 0x0000000502007986 */ /* 0x0001e2000c101124 */
[----:B------:R-:W-:Y:S05]  /*a8b0*/  BRA `(.L_x_3452) ;  /* 0x0000000c00f87947 */ /* 0x000fea0003800000 */
.L_x_3449:
[----:B------:R-:W-:-:S13]  /*a8c0*/  ISETP.NE.AND P0, PT, R0, 0x2, PT ;  /* 0x000000020000780c */ /* 0x000fda0003f05270 */
[----:B------:R-:W-:Y:S05]  /*a8d0*/  @!P0 BRA `(.L_x_3453) ;  /* 0x0000000000288947 */ /* 0x000fea0003800000 */
[----:B------:R-:W-:-:S13]  /*a8e0*/  ISETP.NE.AND P0, PT, R0, 0x3, PT ;  /* 0x000000030000780c */ /* 0x000fda0003f05270 */
[----:B------:R-:W-:Y:S05]  /*a8f0*/  @!P0 BRA `(.L_x_3454) ;  /* 0x0000000000148947 */ /* 0x000fea0003800000 */
[----:B------:R-:W-:-:S13]  /*a900*/  ISETP.NE.AND P0, PT, R0, 0x4, PT ;  /* 0x000000040000780c */ /* 0x000fda0003f05270 */
[----:B------:R-:W-:Y:S05]  /*a910*/  @P0 BRA `(.L_x_3451) ;  /* 0x0000000c00880947 */ /* 0x000fea0003800000 */
[----:B--2---:R-:W0:Y:S02]  /*a920*/  F2I.S64.F64.TRUNC R28, R28 ;  /* 0x0000001c001c7311 */ /* 0x004e24000030d900 */
[----:B0-----:R0:W-:Y:S01]  /*a930*/  STG.E.64 desc[UR36][R2.64], R28 ;  /* 0x0000001c02007986 */ /* 0x0011e2000c101b24 */
[----:B------:R-:W-:Y:S05]  /*a940*/  BRA `(.L_x_3452) ;  /* 0x0000000c00d47947 */ /* 0x000fea0003800000 */
.L_x_3454:
[----:B--2---:R-:W0:Y:S02]  /*a950*/  F2I.F64.TRUNC R29, R28 ;  /* 0x0000001c001d7311 */ /* 0x004e24000030d100 */
[----:B0-----:R0:W-:Y:S01]  /*a960*/  STG.E desc[UR36][R2.64], R29 ;  /* 0x0000001d02007986 */ /* 0x0011e2000c101924 */
[----:B------:R-:W-:Y:S05]  /*a970*/  BRA `(.L_x_3452) ;  /* 0x0000000c00c87947 */ /* 0x000fea0003800000 */
.L_x_3453:
[----:B--2---:R-:W0:Y:S02]  /*a980*/  F2I.F64.TRUNC R29, R28 ;  /* 0x0000001c001d7311 */ /* 0x004e24000030d100 */
[----:B0-----:R0:W-:Y:S01]  /*a990*/  STG.E.U16 desc[UR36][R2.64], R29 ;  /* 0x0000001d02007986 */ /* 0x0011e2000c101524 */
[----:B------:R-:W-:Y:S05]  /*a9a0*/  BRA `(.L_x_3452) ;  /* 0x0000000c00bc7947 */ /* 0x000fea0003800000 */
.L_x_3448:
        /* <DEDUP_REMOVED lines=8> */
[----:B--2---:R-:W0:Y:S01]  /*aa30*/  F2F.F32.F64 R5, R28 ;  /* 0x0000001c00057310 */ /* 0x004e220000301000 */
[----:B------:R-:W-:-:S14]  /*aa40*/  DSETP.GEU.AND P0, PT, |R28|, UR4, PT ;  /* 0x000000041c007e2a */ /* 0x000fdc000bf0e200 */
[----:B0-----:R-:W-:-:S05]  /*aa50*/  @!P0 FMUL R5, R5, 1.175494350822287508e-38 ;  /* 0x0080000005058820 */ /* 0x001fca0000400000 */
[----:B------:R0:W-:Y:S01]  /*aa60*/  STG.E desc[UR36][R2.64], R5 ;  /* 0x0000000502007986 */ /* 0x0001e2000c101924 */
[----:B------:R-:W-:Y:S05]  /*aa70*/  BRA `(.L_x_3452) ;  /* 0x0000000c00887947 */ /* 0x000fea0003800000 */
.L_x_3456:
[----:B------:R-:W-:Y:S01]  /*aa80*/  UMOV UR4, 0xf0000000 ;  /* 0xf000000000047882 */ /* 0x000fe20000000000 */
[----:B------:R-:W-:Y:S01]  /*aa90*/  UMOV UR5, 0x380fffff ;  /* 0x380fffff00057882 */ /* 0x000fe20000000000 */
[----:B--2---:R-:W0:Y:S01]  /*aaa0*/  F2F.F32.F64 R0, R28 ;  /* 0x0000001c00007310 */ /* 0x004e220000301000 */
[----:B------:R-:W-:-:S14]  /*aab0*/  DSETP.GEU.AND P0, PT, |R28|, UR4, PT ;  /* 0x000000041c007e2a */ /* 0x000fdc000bf0e200 */
[----:B0-----:R-:W-:-:S05]  /*aac0*/  @!P0 FMUL R0, R0, 1.175494350822287508e-38 ;  /* 0x0080000000008820 */ /* 0x001fca0000400000 */
[----:B------:R-:W-:-:S05]  /*aad0*/  F2FP.F16.F32.PACK_AB R0, RZ, R0 ;  /* 0x00000000ff00723e */ /* 0x000fca00000000ff */
[----:B------:R0:W-:Y:S01]  /*aae0*/  STG.E.U16 desc[UR36][R2.64], R0 ;  /* 0x0000000002007986 */ /* 0x0001e2000c101524 */
[----:B------:R-:W-:Y:S05]  /*aaf0*/  BRA `(.L_x_3452) ;  /* 0x0000000c00687947 */ /* 0x000fea0003800000 */
.L_x_3455:
        /* <DEDUP_REMOVED lines=8> */
[----:B--2---:R-:W0:Y:S01]  /*ab80*/  F2F.F32.F64 R4, R28 ;  /* 0x0000001c00047310 */ /* 0x004e220000301000 */
[----:B------:R-:W-:Y:S01]  /*ab90*/  DSETP.GEU.AND P0, PT, |R28|, UR4, PT ;  /* 0x000000041c007e2a */ /* 0x000fe2000bf0e200 */
[----:B------:R-:W-:-:S13]  /*aba0*/  IMAD.MOV.U32 R5, RZ, RZ, RZ ;  /* 0x000000ffff057224 */ /* 0x000fda00078e00ff */
[----:B0-----:R-:W-:-:S05]  /*abb0*/  @!P0 FMUL R4, R4, 1.175494350822287508e-38 ;  /* 0x0080000004048820 */ /* 0x001fca0000400000 */
[----:B------:R0:W-:Y:S01]  /*abc0*/  STG.E.64 desc[UR36][R2.64], R4 ;  /* 0x0000000402007986 */ /* 0x0001e2000c101b24 */
[----:B------:R-:W-:Y:S05]  /*abd0*/  BRA `(.L_x_3452) ;  /* 0x0000000c00307947 */ /* 0x000fea0003800000 */
.L_x_3458:
[----:B------:R-:W-:Y:S01]  /*abe0*/  UMOV UR4, 0xf0000000 ;  /* 0xf000000000047882 */ /* 0x000fe20000000000 */
[----:B------:R-:W-:Y:S01]  /*abf0*/  UMOV UR5, 0x380fffff ;  /* 0x380fffff00057882 */ /* 0x000fe20000000000 */
[----:B--2---:R-:W0:Y:S01]  /*ac00*/  F2F.F32.F64 R0, R28 ;  /* 0x0000001c00007310 */ /* 0x004e220000301000 */
[----:B------:R-:W-:-:S14]  /*ac10*/  DSETP.GEU.AND P0, PT, |R28|, UR4, PT ;  /* 0x000000041c007e2a */ /* 0x000fdc000bf0e200 */
[----:B0-----:R-:W-:-:S05]  /*ac20*/  @!P0 FMUL R0, R0, 1.175494350822287508e-38 ;  /* 0x0080000000008820 */ /* 0x001fca0000400000 */
[----:B------:R-:W-:-:S04]  /*ac30*/  F2FP.F16.F32.PACK_AB R5, RZ, R0 ;  /* 0x00000000ff05723e */ /* 0x000fc800000000ff */
[----:B------:R-:W-:-:S05]  /*ac40*/  PRMT R5, R5, 0x5410, RZ ;  /* 0x0000541005057816 */ /* 0x000fca00000000ff */
[----:B------:R0:W-:Y:S01]  /*ac50*/  STG.E desc[UR36][R2.64], R5 ;  /* 0x0000000502007986 */ /* 0x0001e2000c101924 */
[----:B------:R-:W-:Y:S05]  /*ac60*/  BRA `(.L_x_3452) ;  /* 0x0000000c000c7947 */ /* 0x000fea0003800000 */
.L_x_3457:
[----:B--2---:R0:W-:Y:S01]  /*ac70*/  STG.E.64 desc[UR36][R2.64], R28 ;  /* 0x0000001c02007986 */ /* 0x0041e2000c101b24 */
[----:B------:R-:W-:Y:S05]  /*ac80*/  BRA `(.L_x_3452) ;  /* 0x0000000c00047947 */ /* 0x000fea0003800000 */
.L_x_3447:
        /* <DEDUP_REMOVED lines=8> */
[----:B--2---:R-:W-:-:S06]  /*ad10*/  DSETP.NEU.AND P0, PT, R28, RZ, PT ;  /* 0x000000ff1c00722a */ /* 0x004fcc0003f0d000 */
[----:B------:R-:W-:-:S05]  /*ad20*/  SEL R5, RZ, 0x1, !P0 ;  /* 0x00000001ff057807 */ /* 0x000fca0004000000 */
[----:B------:R1:W-:Y:S01]  /*ad30*/  STG.E.U8 desc[UR36][R2.64], R5 ;  /* 0x0000000502007986 */ /* 0x0003e2000c101124 */
[----:B------:R-:W-:Y:S05]  /*ad40*/  BRA `(.L_x_3452) ;  /* 0x0000000800d47947 */ /* 0x000fea0003800000 */
.L_x_3461:
[----:B------:R-:W-:-:S05]  /*ad50*/  CS2R R30, SRZ ;  /* 0x00000000001e7805 */ /* 0x000fca000001ff00 */
[----:B--2---:R0:W-:Y:S01]  /*ad60*/  STG.E.128 desc[UR36][R2.64], R28 ;  /* 0x0000001c02007986 */ /* 0x0041e2000c101d24 */
[----:B------:R-:W-:Y:S05]  /*ad70*/  BRA `(.L_x_3452) ;  /* 0x0000000800c87947 */ /* 0x000fea0003800000 */
.L_x_3460:
        /* <DEDUP_REMOVED lines=25> */
.L_x_3465:
[----:B------:R-:W-:Y:S05]  /*af10*/  BSYNC B0 ;  /* 0x0000000000007941 */ /* 0x000fea0003800000 */
.L_x_3464:
[----:B------:R-:W-:-:S05]  /*af20*/  LOP3.LUT R5, R0, R5, RZ, 0xfc, !PT ;  /* 0x0000000500057212 */ /* 0x000fca00078efcff */
[----:B------:R3:W-:Y:S01]  /*af30*/  STG.E.U8 desc[UR36][R2.64], R5 ;  /* 0x0000000502007986 */ /* 0x0007e2000c101124 */
[----:B------:R-:W-:Y:S05]  /*af40*/  BRA `(.L_x_3452) ;  /* 0x0000000800547947 */ /* 0x000fea0003800000 */
.L_x_3463:
[----:B------:R-:W-:Y:S01]  /*af50*/  UMOV UR4, 0xf0000000 ;  /* 0xf000000000047882 */ /* 0x000fe20000000000 */
[----:B------:R-:W-:Y:S01]  /*af60*/  UMOV UR5, 0x380fffff ;  /* 0x380fffff00057882 */ /* 0x000fe20000000000 */
[----:B--2---:R-:W0:Y:S01]  /*af70*/  F2F.F32.F64 R5, R28 ;  /* 0x0000001c00057310 */ /* 0x004e220000301000 */
        /* <DEDUP_REMOVED lines=14> */
.L_x_3467:
[----:B------:R-:W-:Y:S01]  /*b060*/  IMAD.MOV.U32 R0, RZ, RZ, 0x7f ;  /* 0x0000007fff007424 */ /* 0x000fe200078e00ff */
[----:B------:R-:W-:-:S04]  /*b070*/  ISETP.GT.U32.AND P0, PT, R4, 0x7f800000, PT ;  /* 0x7f8000000400780c */ /* 0x000fc80003f04070 */
[----:B------:R-:W-:-:S09]  /*b080*/  SEL R0, R0, 0x7c, P0 ;  /* 0x0000007c00007807 */ /* 0x000fd20000000000 */
.L_x_3468:
[----:B------:R-:W-:Y:S05]  /*b090*/  BSYNC B0 ;  /* 0x0000000000007941 */ /* 0x000fea0003800000 */
.L_x_3466:
[----:B------:R-:W-:-:S04]  /*b0a0*/  LOP3.LUT R4, R5, 0x80000000, RZ, 0xc0, !PT ;  /* 0x8000000005047812 */ /* 0x000fc800078ec0ff */
[----:B------:R-:W-:-:S04]  /*b0b0*/  SHF.R.U32.HI R5, RZ, 0x18, R4 ;  /* 0x00000018ff057819 */ /* 0x000fc80000011604 */
[----:B------:R-:W-:-:S05]  /*b0c0*/  LOP3.LUT R5, R0, R5, RZ, 0xfc, !PT ;  /* 0x0000000500057212 */ /* 0x000fca00078efcff */
[----:B------:R0:W-:Y:S01]  /*b0d0*/  STG.E.U8 desc[UR36][R2.64], R5 ;  /* 0x0000000502007986 */ /* 0x0001e2000c101124 */
[----:B------:R-:W-:Y:S05]  /*b0e0*/  BRA `(.L_x_3452) ;  /* 0x0000000400ec7947 */ /* 0x000fea0003800000 */
.L_x_3462:
[----:B------:R-:W-:Y:S01]  /*b0f0*/  UMOV UR4, 0xf0000000 ;  /* 0xf000000000047882 */ /* 0x000fe20000000000 */
[----:B------:R-:W-:Y:S01]  /*b100*/  UMOV UR5, 0x380fffff ;  /* 0x380fffff00057882 */ /* 0x000fe20000000000 */
[----:B--2---:R-:W0:Y:S01]  /*b110*/  F2F.F32.F64 R0, R28 ;  /* 0x0000001c00007310 */ /* 0x004e220000301000 */
[----:B------:R-:W-:-:S14]  /*b120*/  DSETP.GEU.AND P0, PT, |R28|, UR4, PT ;  /* 0x000000041c007e2a */ /* 0x000fdc000bf0e200 */
[----:B0-----:R-:W-:-:S05]  /*b130*/  @!P0 FMUL R0, R0, 1.175494350822287508e-38 ;  /* 0x0080000000008820 */ /* 0x001fca0000400000 */
[----:B------:R-:W-:-:S05]  /*b140*/  F2FP.BF16.F32.PACK_AB R0, RZ, R0 ;  /* 0x00000000ff00723e */ /* 0x000fca00000010ff */
[----:B------:R2:W-:Y:S01]  /*b150*/  STG.E.U16 desc[UR36][R2.64], R0 ;  /* 0x0000000002007986 */ /* 0x0005e2000c101524 */
[----:B------:R-:W-:Y:S05]  /*b160*/  BRA `(.L_x_3452) ;  /* 0x0000000400cc7947 */ /* 0x000fea0003800000 */
.L_x_3459:
        /* <DEDUP_REMOVED lines=8> */
[----:B--2---:R-:W0:Y:S02]  /*b1f0*/  F2I.U32.F64.TRUNC R29, R28 ;  /* 0x0000001c001d7311 */ /* 0x004e24000030d000 */
[----:B0-----:R0:W-:Y:S01]  /*b200*/  STG.E.U16 desc[UR36][R2.64], R29 ;  /* 0x0000001d02007986 */ /* 0x0011e2000c101524 */
[----:B------:R-:W-:Y:S05]  /*b210*/  BRA `(.L_x_3452) ;  /* 0x0000000400a07947 */ /* 0x000fea0003800000 */
.L_x_3471:
[----:B------:R-:W-:Y:S01]  /*b220*/  UMOV UR4, 0xf0000000 ;  /* 0xf000000000047882 */ /* 0x000fe20000000000 */
[----:B------:R-:W-:Y:S01]  /*b230*/  UMOV UR5, 0x380fffff ;  /* 0x380fffff00057882 */ /* 0x000fe20000000000 */
[----:B--2---:R-:W0:Y:S01]  /*b240*/  F2F.F32.F64 R7, R28 ;  /* 0x0000001c00077310 */ /* 0x004e220000301000 */
        /* <DEDUP_REMOVED lines=18> */
.L_x_3474:
[----:B------:R-:W-:-:S04]  /*b370*/  LOP3.LUT R0, R7, 0x80000000, RZ, 0xc0, !PT ;  /* 0x8000000007007812 */ /* 0x000fc800078ec0ff */
[----:B------:R-:W-:-:S04]  /*b380*/  SHF.R.U32.HI R5, RZ, 0x18, R0 ;  /* 0x00000018ff057819 */ /* 0x000fc80000011600 */
[----:B------:R-:W-:-:S04]  /*b390*/  LOP3.LUT R4, R4, R5, RZ, 0xfc, !PT ;  /* 0x0000000504047212 */ /* 0x000fc800078efcff */
[----:B------:R-:W-:-:S07]  /*b3a0*/  PRMT R0, R4, 0x7610, R0 ;  /* 0x0000761004007816 */ /* 0x000fce0000000000 */
.L_x_3473:
[----:B------:R-:W-:Y:S05]  /*b3b0*/  BSYNC B0 ;  /* 0x0000000000007941 */ /* 0x000fea0003800000 */
.L_x_3472:
[----:B------:R0:W-:Y:S01]  /*b3c0*/  STG.E.U8 desc[UR36][R2.64], R0 ;  /* 0x0000000002007986 */ /* 0x0001e2000c101124 */
[----:B------:R-:W-:Y:S05]  /*b3d0*/  BRA `(.L_x_3452) ;  /* 0x0000000400307947 */ /* 0x000fea0003800000 */
.L_x_3470:
        /* <DEDUP_REMOVED lines=21> */
.L_x_3477:
[----:B------:R-:W-:-:S04]  /*b530*/  LOP3.LUT R0, R7, 0x80000000, RZ, 0xc0, !PT ;  /* 0x8000000007007812 */ /* 0x000fc800078ec0ff */
[----:B------:R-:W-:-:S04]  /*b540*/  SHF.R.U32.HI R5, RZ, 0x18, R0 ;  /* 0x00000018ff057819 */ /* 0x000fc80000011600 */
[----:B------:R-:W-:-:S04]  /*b550*/  LOP3.LUT R4, R4, R5, RZ, 0xfc, !PT ;  /* 0x0000000504047212 */ /* 0x000fc800078efcff */
[----:B------:R-:W-:-:S07]  /*b560*/  PRMT R0, R4, 0x7610, R0 ;  /* 0x0000761004007816 */ /* 0x000fce0000000000 */
.L_x_3476:
[----:B------:R-:W-:Y:S05]  /*b570*/  BSYNC B0 ;  /* 0x0000000000007941 */ /* 0x000fea0003800000 */
.L_x_3475:
[----:B------:R0:W-:Y:S01]  /*b580*/  STG.E.U8 desc[UR36][R2.64], R0 ;  /* 0x0000000002007986 */ /* 0x0001e2000c101124 */
[----:B------:R-:W-:Y:S05]  /*b590*/  BRA `(.L_x_3452) ;  /* 0x0000000000c07947 */ /* 0x000fea0003800000 */
.L_x_3469:
        /* <DEDUP_REMOVED lines=26> */
.L_x_3451:
        /* <DEDUP_REMOVED lines=15> */
[----:B-12-4-:R-:W-:Y:S05]  /*b830*/  CALL.ABS.NOINC R2 ;  /* 0x0000000002007343 */ /* 0x016fea0003c00000 */
.L_x_3480:
[----:B------:R-:W-:Y:S05]  /*b840*/  BRA `(.L_x_3452) ;  /* 0x0000000000147947 */ /* 0x000fea0003800000 */
.L_x_3479:
[----:B--2---:R-:W0:Y:S02]  /*b850*/  F2I.U64.F64.TRUNC R28, R28 ;  /* 0x0000001c001c7311 */ /* 0x004e24000030d800 */
[----:B0-----:R0:W-:Y:S01]  /*b860*/  STG.E.64 desc[UR36][R2.64], R28 ;  /* 0x0000001c02007986 */ /* 0x0011e2000c101b24 */
[----:B------:R-:W-:Y:S05]  /*b870*/  BRA `(.L_x_3452) ;  /* 0x0000000000087947 */ /* 0x000fea0003800000 */
.L_x_3478:
[----:B--2---:R-:W0:Y:S02]  /*b880*/  F2I.U32.F64.TRUNC R29, R28 ;  /* 0x0000001c001d7311 */ /* 0x004e24000030d000 */
[----:B0-----:R0:W-:Y:S02]  /*b890*/  STG.E desc[UR36][R2.64], R29 ;  /* 0x0000001d02007986 */ /* 0x0011e4000c101924 */
.L_x_3452:
[----:B------:R-:W-:-:S05]  /*b8a0*/  VIADD R23, R23, 0x80 ;  /* 0x0000008017177836 */ /* 0x000fca0000000000 */
[----:B------:R-:W-:-:S13]  /*b8b0*/  ISETP.GE.AND P0, PT, R23, R18, PT ;  /* 0x000000121700720c */ /* 0x000fda0003f06270 */
[----:B------:R-:W-:Y:S05]  /*b8c0*/  @P0 BRA `(.L_x_3446) ;  /* 0x0000001000640947 */ /* 0x000fea0003800000 */
[----:B0-2---:R-:W0:Y:S01]  /*b8d0*/  S2R R0, SR_CTAID.X ;  /* 0x0000000000007919 */ /* 0x005e220000002500 */
[----:B-1-3--:R-:W1:Y:S01]  /*b8e0*/  LDC.64 R2, c[0x0][0x218] ;  /* 0x00008600ff027b82 */ /* 0x00ae620000000a00 */
        /* <DEDUP_REMOVED lines=20> */
.L_x_3484:
[----:B------:R-:W0:Y:S02]  /*ba30*/  F2I.S64.F64.TRUNC R24, R24 ;  /* 0x0000001800187311 */ /* 0x000e24000030d900 */
[----:B0-----:R-:W-:-:S05]  /*ba40*/  IMAD.MOV.U32 R5, RZ, RZ, R24 ;  /* 0x000000ffff057224 */ /* 0x001fca00078e0018 */
[----:B------:R0:W-:Y:S01]  /*ba50*/  STG.E.U8 desc[UR36][R2.64], R5 ;  /* 0x0000000502007986 */ /* 0x0001e2000c101124 */
[----:B------:R-:W-:Y:S05]  /*ba60*/  BRA `(.L_x_3486) ;  /* 0x0000000c00f87947 */ /* 0x000fea0003800000 */
.L_x_3483:
        /* <DEDUP_REMOVED lines=9> */
.L_x_3488:
[----:B------:R-:W0:Y:S02]  /*bb00*/  F2I.F64.TRUNC R25, R24 ;  /* 0x0000001800197311 */ /* 0x000e24000030d100 */
[----:B0-----:R0:W-:Y:S01]  /*bb10*/  STG.E desc[UR36][R2.64], R25 ;  /* 0x0000001902007986 */ /* 0x0011e2000c101924 */
[----:B------:R-:W-:Y:S05]  /*bb20*/  BRA `(.L_x_3486) ;  /* 0x0000000c00c87947 */ /* 0x000fea0003800000 */
.L_x_3487:
[----:B------:R-:W0:Y:S02]  /*bb30*/  F2I.F64.TRUNC R25, R24 ;  /* 0x0000001800197311 */ /* 0x000e24000030d100 */
[----:B0-----:R0:W-:Y:S01]  /*bb40*/  STG.E.U16 desc[UR36][R2.64], R25 ;  /* 0x0000001902007986 */ /* 0x0011e2000c101524 */
[----:B------:R-:W-:Y:S05]  /*bb50*/  BRA `(.L_x_3486) ;  /* 0x0000000c00bc7947 */ /* 0x000fea0003800000 */
.L_x_3482:
        /* <DEDUP_REMOVED lines=13> */
.L_x_3490:
        /* <DEDUP_REMOVED lines=8> */
.L_x_3489:
        /* <DEDUP_REMOVED lines=14> */
.L_x_3492:
        /* <DEDUP_REMOVED lines=9> */
.L_x_3491:
[----:B------:R0:W-:Y:S01]  /*be20*/  STG.E.64 desc[UR36][R2.64], R24 ;  /* 0x0000001802007986 */ /* 0x0001e2000c101b24 */
[----:B------:R-:W-:Y:S05]  /*be30*/  BRA `(.L_x_3486) ;  /* 0x0000000c00047947 */ /* 0x000fea0003800000 */
.L_x_3481:
        /* <DEDUP_REMOVED lines=12> */
.L_x_3495:
[----:B------:R-:W-:-:S05]  /*bf00*/  CS2R R26, SRZ ;  /* 0x00000000001a7805 */ /* 0x000fca000001ff00 */
[----:B------:R1:W-:Y:S01]  /*bf10*/  STG.E.128 desc[UR36][R2.64], R24 ;  /* 0x0000001802007986 */ /* 0x0003e2000c101d24 */
[----:B------:R-:W-:Y:S05]  /*bf20*/  BRA `(.L_x_3486) ;  /* 0x0000000800c87947 */ /* 0x000fea0003800000 */
.L_x_3494:
        /* <DEDUP_REMOVED lines=25> */
.L_x_3499:
[----:B------:R-:W-:Y:S05]  /*c0c0*/  BSYNC B0 ;  /* 0x0000000000007941 */ /* 0x000fea0003800000 */
.L_x_3498:
[----:B------:R-:W-:-:S05]  /*c0d0*/  LOP3.LUT R5, R0, R5, RZ, 0xfc, !PT ;  /* 0x0000000500057212 */ /* 0x000fca00078efcff */
[----:B------:R2:W-:Y:S01]  /*c0e0*/  STG.E.U8 desc[UR36][R2.64], R5 ;  /* 0x0000000502007986 */ /* 0x0005e2000c101124 */
[----:B------:R-:W-:Y:S05]  /*c0f0*/  BRA `(.L_x_3486) ;  /* 0x0000000800547947 */ /* 0x000fea0003800000 */
.L_x_3497:
        /* <DEDUP_REMOVED lines=17> */
.L_x_3501:
[----:B------:R-:W-:Y:S01]  /*c210*/  IMAD.MOV.U32 R0, RZ, RZ, 0x7f ;  /* 0x0000007fff007424 */ /* 0x000fe200078e00ff */
[----:B------:R-:W-:-:S04]  /*c220*/  ISETP.GT.U32.AND P0, PT, R4, 0x7f800000, PT ;  /* 0x7f8000000400780c */ /* 0x000fc80003f04070 */
[----:B------:R-:W-:-:S09]  /*c230*/  SEL R0, R0, 0x7c, P0 ;  /* 0x0000007c00007807 */ /* 0x000fd20000000000 */
.L_x_3502:
[----:B------:R-:W-:Y:S05]  /*c240*/  BSYNC B0 ;  /* 0x0000000000007941 */ /* 0x000fea0003800000 */
.L_x_3500:
[----:B------:R-:W-:-:S04]  /*c250*/  LOP3.LUT R4, R5, 0x80000000, RZ, 0xc0, !PT ;  /* 0x8000000005047812 */ /* 0x000fc800078ec0ff */
[----:B------:R-:W-:-:S04]  /*c260*/  SHF.R.U32.HI R5, RZ, 0x18, R4 ;  /* 0x00000018ff057819 */ /* 0x000fc80000011604 */
[----:B------:R-:W-:-:S05]  /*c270*/  LOP3.LUT R5, R0, R5, RZ, 0xfc, !PT ;  /* 0x0000000500057212 */ /* 0x000fca00078efcff */
[----:B------:R3:W-:Y:S01]  /*c280*/  STG.E.U8 desc[UR36][R2.64], R5 ;  /* 0x0000000502007986 */ /* 0x0007e2000c101124 */
[----:B------:R-:W-:Y:S05]  /*c290*/  BRA `(.L_x_3486) ;  /* 0x0000000400ec7947 */ /* 0x000fea0003800000 */
.L_x_3496:
        /* <DEDUP_REMOVED lines=8> */
.L_x_3493:
        /* <DEDUP_REMOVED lines=11> */
.L_x_3505:
        /* <DEDUP_REMOVED lines=21> */
.L_x_3508:
[----:B------:R-:W-:-:S04]  /*c520*/  LOP3.LUT R0, R7, 0x80000000, RZ, 0xc0, !PT ;  /* 0x8000000007007812 */ /* 0x000fc800078ec0ff */
[----:B------:R-:W-:-:S04]  /*c530*/  SHF.R.U32.HI R5, RZ, 0x18, R0 ;  /* 0x00000018ff057819 */ /* 0x000fc80000011600 */
[----:B------:R-:W-:-:S04]  /*c540*/  LOP3.LUT R4, R4, R5, RZ, 0xfc, !PT ;  /* 0x0000000504047212 */ /* 0x000fc800078efcff */
[----:B------:R-:W-:-:S07]  /*c550*/  PRMT R0, R4, 0x7610, R0 ;  /* 0x0000761004007816 */ /* 0x000fce0000000000 */
.L_x_3507:
[----:B------:R-:W-:Y:S05]  /*c560*/  BSYNC B0 ;  /* 0x0000000000007941 */ /* 0x000fea0003800000 */
.L_x_3506:
[----:B------:R0:W-:Y:S01]  /*c570*/  STG.E.U8 desc[UR36][R2.64], R0 ;  /* 0x0000000002007986 */ /* 0x0001e2000c101124 */
[----:B------:R-:W-:Y:S05]  /*c580*/  BRA `(.L_x_3486) ;  /* 0x0000000400307947 */ /* 0x000fea0003800000 */
.L_x_3504:
        /* <DEDUP_REMOVED lines=21> */
.L_x_3511:
[----:B------:R-:W-:-:S04]  /*c6e0*/  LOP3.LUT R0, R7, 0x80000000, RZ, 0xc0, !PT ;  /* 0x8000000007007812 */ /* 0x000fc800078ec0ff */
[----:B------:R-:W-:-:S04]  /*c6f0*/  SHF.R.U32.HI R5, RZ, 0x18, R0 ;  /* 0x00000018ff057819 */ /* 0x000fc80000011600 */
[----:B------:R-:W-:-:S04]  /*c700*/  LOP3.LUT R4, R4, R5, RZ, 0xfc, !PT ;  /* 0x0000000504047212 */ /* 0x000fc800078efcff */
[----:B------:R-:W-:-:S07]  /*c710*/  PRMT R0, R4, 0x7610, R0 ;  /* 0x0000761004007816 */ /* 0x000fce0000000000 */
.L_x_3510:
[----:B------:R-:W-:Y:S05]  /*c720*/  BSYNC B0 ;  /* 0x0000000000007941 */ /* 0x000fea0003800000 */
.L_x_3509:
[----:B------:R0:W-:Y:S01]  /*c730*/  STG.E.U8 desc[UR36][R2.64], R0 ;  /* 0x0000000002007986 */ /* 0x0001e2000c101124 */
[----:B------:R-:W-:Y:S05]  /*c740*/  BRA `(.L_x_3486) ;  /* 0x0000000000c07947 */ /* 0x000fea0003800000 */
.L_x_3503:
        /* <DEDUP_REMOVED lines=26> */
.L_x_3485:
        /* <DEDUP_REMOVED lines=15> */
[----:B-1--4-:R-:W-:Y:S05]  /*c9e0*/  CALL.ABS.NOINC R2 ;  /* 0x0000000002007343 */ /* 0x012fea0003c00000 */
.L_x_3514:
[----:B------:R-:W-:Y:S05]  /*c9f0*/  BRA `(.L_x_3486) ;  /* 0x0000000000147947 */ /* 0x000fea0003800000 */
.L_x_3513:
[----:B------:R-:W0:Y:S02]  /*ca00*/  F2I.U64.F64.TRUNC R24, R24 ;  /* 0x0000001800187311 */ /* 0x000e24000030d800 */
[----:B0-----:R0:W-:Y:S01]  /*ca10*/  STG.E.64 desc[UR36][R2.64], R24 ;  /* 0x0000001802007986 */ /* 0x0011e2000c101b24 */
[----:B------:R-:W-:Y:S05]  /*ca20*/  BRA `(.L_x_3486) ;  /* 0x0000000000087947 */ /* 0x000fea0003800000 */
.L_x_3512:
[----:B------:R-:W0:Y:S02]  /*ca30*/  F2I.U32.F64.TRUNC R25, R24 ;  /* 0x0000001800197311 */ /* 0x000e24000030d000 */
[----:B0-----:R0:W-:Y:S02]  /*ca40*/  STG.E desc[UR36][R2.64], R25 ;  /* 0x0000001902007986 */ /* 0x0011e4000c101924 */
.L_x_3486:
[----:B------:R-:W-:-:S07]  /*ca50*/  VIADD R23, R23, 0x80 ;  /* 0x0000008017177836 */ /* 0x000fce0000000000 */
.L_x_3446:
[----:B------:R-:W-:Y:S05]  /*ca60*/  BSYNC B6 ;  /* 0x0000000000067941 */ /* 0x000fea0003800000 */
.L_x_3445:
[----:B------:R-:W-:-:S13]  /*ca70*/  ISETP.GE.AND P0, PT, R23, R18, PT ;  /* 0x000000121700720c */ /* 0x000fda0003f06270 */
[----:B------:R-:W-:Y:S05]  /*ca80*/  @P0 EXIT ;  /* 0x000000000000094d */ /* 0x000fea0003800000 */
[----:B0-23--:R-:W0:Y:S01]  /*ca90*/  S2R R0, SR_CTAID.X ;  /* 0x0000000000007919 */ /* 0x00de220000002500 */
[----:B-1----:R-:W1:Y:S01]  /*caa0*/  LDC.64 R2, c[0x0][0x218] ;  /* 0x00008600ff027b82 */ /* 0x002e620000000a00 */
[----:B------:R-:W-:Y:S01]  /*cab0*/  ULDC UR4, c[0x0][0x244] ;  /* 0x0000910000047ab9 */ /* 0x000fe20000000800 */
[----:B0-----:R-:W-:Y:S01]  /*cac0*/  IMAD R23, R0, 0x200, R23 ;  /* 0x0000020000177824 */ /* 0x001fe200078e0217 */
[----:B------:R-:W-:-:S03]  /*cad0*/  PRMT R0, R19, 0x9910, RZ ;  /* 0x0000991013007816 */ /* 0x000fc600000000ff */
[----:B------:R-:W-:Y:S01]  /*cae0*/  IMAD R23, R23, UR4, RZ ;  /* 0x0000000417177c24 */ /* 0x000fe2000f8e02ff */
[----:B------:R-:W-:-:S04]  /*caf0*/  ISETP.GT.AND P1, PT, R0, 0x9, PT ;  /* 0x000000090000780c */ /* 0x000fc80003f24270 */
[----:B-1----:R-:W-:-:S05]  /*cb00*/  IADD3 R2, P0, R23, R2, RZ ;  /* 0x0000000217027210 */ /* 0x002fca0007f1e0ff */
        /* <DEDUP_REMOVED lines=10> */
[----:B----4-:R-:W0:Y:S02]  /*cbb0*/  F2I.F64.TRUNC R17, R16 ;  /* 0x0000001000117311 */ /* 0x010e24000030d100 */
[----:B0-----:R-:W-:Y:S01]  /*cbc0*/  STG.E.U8 desc[UR36][R2.64], R17 ;  /* 0x0000001102007986 */ /* 0x001fe2000c101124 */
[----:B------:R-:W-:Y:S05]  /*cbd0*/  EXIT ;  /* 0x000000000000794d */ /* 0x000fea0003800000 */
.L_x_3518:
[----:B----4-:R-:W0:Y:S02]  /*cbe0*/  F2I.S64.F64.TRUNC R16, R16 ;  /* 0x0000001000107311 */ /* 0x010e24000030d900 */
[----:B0-----:R-:W-:-:S05]  /*cbf0*/  IMAD.MOV.U32 R5, RZ, RZ, R16 ;  /* 0x000000ffff057224 */ /* 0x001fca00078e0010 */
[----:B------:R-:W-:Y:S01]  /*cc00*/  STG.E.U8 desc[UR36][R2.64], R5 ;  /* 0x0000000502007986 */ /* 0x000fe2000c101124 */
[----:B------:R-:W-:Y:S05]  /*cc10*/  EXIT ;  /* 0x000000000000794d */ /* 0x000fea0003800000 */
.L_x_3517:
[----:B------:R-:W-:-:S13]  /*cc20*/  ISETP.NE.AND P0, PT, R0, 0x2, PT ;  /* 0x000000020000780c */ /* 0x000fda0003f05270 */
[----:B------:R-:W-:Y:S05]  /*cc30*/  @!P0 BRA `(.L_x_3520) ;  /* 0x0000000000288947 */ /* 0x000fea0003800000 */
[----:B------:R-:W-:-:S13]  /*cc40*/  ISETP.NE.AND P0, PT, R0, 0x3, PT ;  /* 0x000000030000780c */ /* 0x000fda0003f05270 */
[----:B------:R-:W-:Y:S05]  /*cc50*/  @!P0 BRA `(.L_x_3521) ;  /* 0x0000000000148947 */ /* 0x000fea0003800000 */
[----:B------:R-:W-:-:S13]  /*cc60*/  ISETP.NE.AND P0, PT, R0, 0x4, PT ;  /* 0x000000040000780c */ /* 0x000fda0003f05270 */
[----:B------:R-:W-:Y:S05]  /*cc70*/  @P0 BRA `(.L_x_3519) ;  /* 0x0000000c00880947 */ /* 0x000fea0003800000 */
[----:B----4-:R-:W0:Y:S02]  /*cc80*/  F2I.S64.F64.TRUNC R16, R16 ;  /* 0x0000001000107311 */ /* 0x010e24000030d900 */
[----:B0-----:R-:W-:Y:S01]  /*cc90*/  STG.E.64 desc[UR36][R2.64], R16 ;  /* 0x0000001002007986 */ /* 0x001fe2000c101b24 */
[----:B------:R-:W-:Y:S05]  /*cca0*/  EXIT ;  /* 0x000000000000794d */ /* 0x000fea0003800000 */
.L_x_3521:
[----:B----4-:R-:W0:Y:S02]  /*ccb0*/  F2I.F64.TRUNC R17, R16 ;  /* 0x0000001000117311 */ /* 0x010e24000030d100 */
[----:B0-----:R-:W-:Y:S01]  /*ccc0*/  STG.E desc[UR36][R2.64], R17 ;  /* 0x0000001102007986 */ /* 0x001fe2000c101924 */
[----:B------:R-:W-:Y:S05]  /*ccd0*/  EXIT ;  /* 0x000000000000794d */ /* 0x000fea0003800000 */
.L_x_3520:
[----:B----4-:R-:W0:Y:S02]  /*cce0*/  F2I.F64.TRUNC R17, R16 ;  /* 0x0000001000117311 */ /* 0x010e24000030d100 */
[----:B0-----:R-:W-:Y:S01]  /*ccf0*/  STG.E.U16 desc[UR36][R2.64], R17 ;  /* 0x0000001102007986 */ /* 0x001fe2000c101524 */
[----:B------:R-:W-:Y:S05]  /*cd00*/  EXIT ;  /* 0x000000000000794d */ /* 0x000fea0003800000 */
.L_x_3516:
        /* <DEDUP_REMOVED lines=8> */
[----:B----4-:R-:W0:Y:S01]  /*cd90*/  F2F.F32.F64 R5, R16 ;  /* 0x0000001000057310 */ /* 0x010e220000301000 */
[----:B------:R-:W-:-:S14]  /*cda0*/  DSETP.GEU.AND P0, PT, |R16|, UR4, PT ;  /* 0x0000000410007e2a */ /* 0x000fdc000bf0e200 */
[----:B0-----:R-:W-:-:S05]  /*cdb0*/  @!P0 FMUL R5, R5, 1.175494350822287508e-38 ;  /* 0x0080000005058820 */ /* 0x001fca0000400000 */
[----:B------:R-:W-:Y:S01]  /*cdc0*/  STG.E desc[UR36][R2.64], R5 ;  /* 0x0000000502007986 */ /* 0x000fe2000c101924 */
[----:B------:R-:W-:Y:S05]  /*cdd0*/  EXIT ;  /* 0x000000000000794d */ /* 0x000fea0003800000 */
.L_x_3523:
[----:B------:R-:W-:Y:S01]  /*cde0*/  UMOV UR4, 0xf0000000 ;  /* 0xf000000000047882 */ /* 0x000fe20000000000 */
[----:B------:R-:W-:Y:S01]  /*cdf0*/  UMOV UR5, 0x380fffff ;  /* 0x380fffff00057882 */ /* 0x000fe20000000000 */
[----:B----4-:R-:W0:Y:S01]  /*ce00*/  F2F.F32.F64 R0, R16 ;  /* 0x0000001000007310 */ /* 0x010e220000301000 */
[----:B------:R-:W-:-:S14]  /*ce10*/  DSETP.GEU.AND P0, PT, |R16|, UR4, PT ;  /* 0x0000000410007e2a */ /* 0x000fdc000bf0e200 */
[----:B0-----:R-:W-:-:S05]  /*ce20*/  @!P0 FMUL R0, R0, 1.175494350822287508e-38 ;  /* 0x0080000000008820 */ /* 0x001fca0000400000 */
[----:B------:R-:W-:-:S05]  /*ce30*/  F2FP.F16.F32.PACK_AB R0, RZ, R0 ;  /* 0x00000000ff00723e */ /* 0x000fca00000000ff */
[----:B------:R-:W-:Y:S01]  /*ce40*/  STG.E.U16 desc[UR36][R2.64], R0 ;  /* 0x0000000002007986 */ /* 0x000fe2000c101524 */
[----:B------:R-:W-:Y:S05]  /*ce50*/  EXIT ;  /* 0x000000000000794d */ /* 0x000fea0003800000 */
.L_x_3522:
        /* <DEDUP_REMOVED lines=8> */
[----:B----4-:R-:W0:Y:S01]  /*cee0*/  F2F.F32.F64 R4, R16 ;  /* 0x0000001000047310 */ /* 0x010e220000301000 */
[----:B------:R-:W-:Y:S01]  /*cef0*/  DSETP.GEU.AND P0, PT, |R16|, UR4, PT ;  /* 0x0000000410007e2a */ /* 0x000fe2000bf0e200 */
[----:B------:R-:W-:-:S13]  /*cf00*/  IMAD.MOV.U32 R5, RZ, RZ, RZ ;  /* 0x000000ffff057224 */ /* 0x000fda00078e00ff */
[----:B0-----:R-:W-:-:S05]  /*cf10*/  @!P0 FMUL R4, R4, 1.175494350822287508e-38 ;  /* 0x0080000004048820 */ /* 0x001fca0000400000 */
[----:B------:R-:W-:Y:S01]  /*cf20*/  STG.E.64 desc[UR36][R2.64], R4 ;  /* 0x0000000402007986 */ /* 0x000fe2000c101b24 */
[----:B------:R-:W-:Y:S05]  /*cf30*/  EXIT ;  /* 0x000000000000794d */ /* 0x000fea0003800000 */
.L_x_3525:
[----:B------:R-:W-:Y:S01]  /*cf40*/  UMOV UR4, 0xf0000000 ;  /* 0xf000000000047882 */ /* 0x000fe20000000000 */
[----:B------:R-:W-:Y:S01]  /*cf50*/  UMOV UR5, 0x380fffff ;  /* 0x380fffff00057882 */ /* 0x000fe20000000000 */
[----:B----4-:R-:W0:Y:S01]  /*cf60*/  F2F.F32.F64 R0, R16 ;  /* 0x0000001000007310 */ /* 0x010e220000301000 */
[----:B------:R-:W-:-:S14]  /*cf70*/  DSETP.GEU.AND P0, PT, |R16|, UR4, PT ;  /* 0x0000000410007e2a */ /* 0x000fdc000bf0e200 */
[----:B0-----:R-:W-:-:S05]  /*cf80*/  @!P0 FMUL R0, R0, 1.175494350822287508e-38 ;  /* 0x0080000000008820 */ /* 0x001fca0000400000 */
[----:B------:R-:W-:-:S04]  /*cf90*/  F2FP.F16.F32.PACK_AB R5, RZ, R0 ;  /* 0x00000000ff05723e */ /* 0x000fc800000000ff */
[----:B------:R-:W-:-:S05]  /*cfa0*/  PRMT R5, R5, 0x5410, RZ ;  /* 0x0000541005057816 */ /* 0x000fca00000000ff */
[----:B------:R-:W-:Y:S01]  /*cfb0*/  STG.E desc[UR36][R2.64], R5 ;  /* 0x0000000502007986 */ /* 0x000fe2000c101924 */
[----:B------:R-:W-:Y:S05]  /*cfc0*/  EXIT ;  /* 0x000000000000794d */ /* 0x000fea0003800000 */
.L_x_3524:
[----:B----4-:R-:W-:Y:S01]  /*cfd0*/  STG.E.64 desc[UR36][R2.64], R16 ;  /* 0x0000001002007986 */ /* 0x010fe2000c101b24 */
[----:B------:R-:W-:Y:S05]  /*cfe0*/  EXIT ;  /* 0x000000000000794d */ /* 0x000fea0003800000 */
.L_x_3515:
        /* <DEDUP_REMOVED lines=8> */
[----:B----4-:R-:W-:-:S06]  /*d070*/  DSETP.NEU.AND P0, PT, R16, RZ, PT ;  /* 0x000000ff1000722a */ /* 0x010fcc0003f0d000 */
[----:B------:R-:W-:-:S05]  /*d080*/  SEL R5, RZ, 0x1, !P0 ;  /* 0x00000001ff057807 */ /* 0x000fca0004000000 */
[----:B------:R-:W-:Y:S01]  /*d090*/  STG.E.U8 desc[UR36][R2.64], R5 ;  /* 0x0000000502007986 */ /* 0x000fe2000c101124 */
[----:B------:R-:W-:Y:S05]  /*d0a0*/  EXIT ;  /* 0x000000000000794d */ /* 0x000fea0003800000 */
.L_x_3528:
[----:B------:R-:W-:-:S05]  /*d0b0*/  CS2R R18, SRZ ;  /* 0x0000000000127805 */ /* 0x000fca000001ff00 */
[----:B----4-:R-:W-:Y:S01]  /*d0c0*/  STG.E.128 desc[UR36][R2.64], R16 ;  /* 0x0000001002007986 */ /* 0x010fe2000c101d24 */
[----:B------:R-:W-:Y:S05]  /*d0d0*/  EXIT ;  /* 0x000000000000794d */ /* 0x000fea0003800000 */
.L_x_3527:
        /* <DEDUP_REMOVED lines=25> */
.L_x_3532:
[----:B------:R-:W-:Y:S05]  /*d270*/  BSYNC B0 ;  /* 0x0000000000007941 */ /* 0x000fea0003800000 */
.L_x_3531:
[----:B------:R-:W-:-:S05]  /*d280*/  LOP3.LUT R5, R0, R5, RZ, 0xfc, !PT ;  /* 0x0000000500057212 */ /* 0x000fca00078efcff */
[----:B------:R-:W-:Y:S01]  /*d290*/  STG.E.U8 desc[UR36][R2.64], R5 ;  /* 0x0000000502007986 */ /* 0x000fe2000c101124 */
[----:B------:R-:W-:Y:S05]  /*d2a0*/  EXIT ;  /* 0x000000000000794d */ /* 0x000fea0003800000 */
.L_x_3530:
[----:B------:R-:W-:Y:S01]  /*d2b0*/  UMOV UR4, 0xf0000000 ;  /* 0xf000000000047882 */ /* 0x000fe20000000000 */
[----:B------:R-:W-:Y:S01]  /*d2c0*/  UMOV UR5, 0x380fffff ;  /* 0x380fffff00057882 */ /* 0x000fe20000000000 */
[----:B----4-:R-:W0:Y:S01]  /*d2d0*/  F2F.F32.F64 R5, R16 ;  /* 0x0000001000057310 */ /* 0x010e220000301000 */
        /* <DEDUP_REMOVED lines=14> */
.L_x_3534:
[----:B------:R-:W-:Y:S01]  /*d3c0*/  IMAD.MOV.U32 R0, RZ, RZ, 0x7f ;  /* 0x0000007fff007424 */ /* 0x000fe200078e00ff */
[----:B------:R-:W-:-:S04]  /*d3d0*/  ISETP.GT.U32.AND P0, PT, R4, 0x7f800000, PT ;  /* 0x7f8000000400780c */ /* 0x000fc80003f04070 */
[----:B------:R-:W-:-:S09]  /*d3e0*/  SEL R0, R0, 0x7c, P0 ;  /* 0x0000007c00007807 */ /* 0x000fd20000000000 */
.L_x_3535:
[----:B------:R-:W-:Y:S05]  /*d3f0*/  BSYNC B0 ;  /* 0x0000000000007941 */ /* 0x000fea0003800000 */
.L_x_3533:
[----:B------:R-:W-:-:S04]  /*d400*/  LOP3.LUT R4, R5, 0x80000000, RZ, 0xc0, !PT ;  /* 0x8000000005047812 */ /* 0x000fc800078ec0ff */
[----:B------:R-:W-:-:S04]  /*d410*/  SHF.R.U32.HI R5, RZ, 0x18, R4 ;  /* 0x00000018ff057819 */ /* 0x000fc80000011604 */
[----:B------:R-:W-:-:S05]  /*d420*/  LOP3.LUT R5, R0, R5, RZ, 0xfc, !PT ;  /* 0x0000000500057212 */ /* 0x000fca00078efcff */
[----:B------:R-:W-:Y:S01]  /*d430*/  STG.E.U8 desc[UR36][R2.64], R5 ;  /* 0x0000000502007986 */ /* 0x000fe2000c101124 */
[----:B------:R-:W-:Y:S05]  /*d440*/  EXIT ;  /* 0x000000000000794d */ /* 0x000fea0003800000 */
.L_x_3529:
[----:B------:R-:W-:Y:S01]  /*d450*/  UMOV UR4, 0xf0000000 ;  /* 0xf000000000047882 */ /* 0x000fe20000000000 */
[----:B------:R-:W-:Y:S01]  /*d460*/  UMOV UR5, 0x380fffff ;  /* 0x380fffff00057882 */ /* 0x000fe20000000000 */
[----:B----4-:R-:W0:Y:S01]  /*d470*/  F2F.F32.F64 R0, R16 ;  /* 0x0000001000007310 */ /* 0x010e220000301000 */
[----:B------:R-:W-:-:S14]  /*d480*/  DSETP.GEU.AND P0, PT, |R16|, UR4, PT ;  /* 0x0000000410007e2a */ /* 0x000fdc000bf0e200 */
[----:B0-----:R-:W-:-:S05]  /*d490*/  @!P0 FMUL R0, R0, 1.175494350822287508e-38 ;  /* 0x0080000000008820 */ /* 0x001fca0000400000 */
[----:B------:R-:W-:-:S05]  /*d4a0*/  F2FP.BF16.F32.PACK_AB R0, RZ, R0 ;  /* 0x00000000ff00723e */ /* 0x000fca00000010ff */
[----:B------:R-:W-:Y:S01]  /*d4b0*/  STG.E.U16 desc[UR36][R2.64], R0 ;  /* 0x0000000002007986 */ /* 0x000fe2000c101524 */
[----:B------:R-:W-:Y:S05]  /*d4c0*/  EXIT ;  /* 0x000000000000794d */ /* 0x000fea0003800000 */
.L_x_3526:
        /* <DEDUP_REMOVED lines=8> */
[----:B----4-:R-:W0:Y:S02]  /*d550*/  F2I.U32.F64.TRUNC R17, R16 ;  /* 0x0000001000117311 */ /* 0x010e24000030d000 */
[----:B0-----:R-:W-:Y:S01]  /*d560*/  STG.E.U16 desc[UR36][R2.64], R17 ;  /* 0x0000001102007986 */ /* 0x001fe2000c101524 */
[----:B------:R-:W-:Y:S05]  /*d570*/  EXIT ;  /* 0x000000000000794d */ /* 0x000fea0003800000 */
.L_x_3538:
[----:B------:R-:W-:Y:S01]  /*d580*/  UMOV UR4, 0xf0000000 ;  /* 0xf000000000047882 */ /* 0x000fe20000000000 */
[----:B------:R-:W-:Y:S01]  /*d590*/  UMOV UR5, 0x380fffff ;  /* 0x380fffff00057882 */ /* 0x000fe20000000000 */
[----:B----4-:R-:W0:Y:S01]  /*d5a0*/  F2F.F32.F64 R7, R16 ;  /* 0x0000001000077310 */ /* 0x010e220000301000 */
        /* <DEDUP_REMOVED lines=18> */
.L_x_3541:
[----:B------:R-:W-:-:S04]  /*d6d0*/  LOP3.LUT R0, R7, 0x80000000, RZ, 0xc0, !PT ;  /* 0x8000000007007812 */ /* 0x000fc800078ec0ff */
[----:B------:R-:W-:-:S04]  /*d6e0*/  SHF.R.U32.HI R5, RZ, 0x18, R0 ;  /* 0x00000018ff057819 */ /* 0x000fc80000011600 */
[----:B------:R-:W-:-:S04]  /*d6f0*/  LOP3.LUT R4, R4, R5, RZ, 0xfc, !PT ;  /* 0x0000000504047212 */ /* 0x000fc800078efcff */
[----:B------:R-:W-:-:S07]  /*d700*/  PRMT R0, R4, 0x7610, R0 ;  /* 0x0000761004007816 */ /* 0x000fce0000000000 */
.L_x_3540:
[----:B------:R-:W-:Y:S05]  /*d710*/  BSYNC B0 ;  /* 0x0000000000007941 */ /* 0x000fea0003800000 */
.L_x_3539:
[----:B------:R-:W-:Y:S01]  /*d720*/  STG.E.U8 desc[UR36][R2.64], R0 ;  /* 0x0000000002007986 */ /* 0x000fe2000c101124 */
[----:B------:R-:W-:Y:S05]  /*d730*/  EXIT ;  /* 0x000000000000794d */ /* 0x000fea0003800000 */
.L_x_3537:
        /* <DEDUP_REMOVED lines=21> */
.L_x_3544:
[----:B------:R-:W-:-:S04]  /*d890*/  LOP3.LUT R0, R7, 0x80000000, RZ, 0xc0, !PT ;  /* 0x8000000007007812 */ /* 0x000fc800078ec0ff */
[----:B------:R-:W-:-:S04]  /*d8a0*/  SHF.R.U32.HI R5, RZ, 0x18, R0 ;  /* 0x00000018ff057819 */ /* 0x000fc80000011600 */
[----:B------:R-:W-:-:S04]  /*d8b0*/  LOP3.LUT R4, R4, R5, RZ, 0xfc, !PT ;  /* 0x0000000504047212 */ /* 0x000fc800078efcff */
[----:B------:R-:W-:-:S07]  /*d8c0*/  PRMT R0, R4, 0x7610, R0 ;  /* 0x0000761004007816 */ /* 0x000fce0000000000 */
.L_x_3543:
[----:B------:R-:W-:Y:S05]  /*d8d0*/  BSYNC B0 ;  /* 0x0000000000007941 */ /* 0x000fea0003800000 */
.L_x_3542:
[----:B------:R-:W-:Y:S01]  /*d8e0*/  STG.E.U8 desc[UR36][R2.64], R0 ;  /* 0x0000000002007986 */ /* 0x000fe2000c101124 */
[----:B------:R-:W-:Y:S05]  /*d8f0*/  EXIT ;  /* 0x000000000000794d */ /* 0x000fea0003800000 */
.L_x_3536:
        /* <DEDUP_REMOVED lines=26> */
.L_x_3519:
        /* <DEDUP_REMOVED lines=16> */
.L_x_3547:
[----:B------:R-:W-:Y:S05]  /*dba0*/  EXIT ;  /* 0x000000000000794d */ /* 0x000fea0003800000 */
.L_x_3546:
[----:B----4-:R-:W0:Y:S02]  /*dbb0*/  F2I.U64.F64.TRUNC R16, R16 ;  /* 0x0000001000107311 */ /* 0x010e24000030d800 */
[----:B0-----:R-:W-:Y:S01]  /*dbc0*/  STG.E.64 desc[UR36][R2.64], R16 ;  /* 0x0000001002007986 */ /* 0x001fe2000c101b24 */
[----:B------:R-:W-:Y:S05]  /*dbd0*/  EXIT ;  /* 0x000000000000794d */ /* 0x000fea0003800000 */
.L_x_3545:
[----:B----4-:R-:W0:Y:S02]  /*dbe0*/  F2I.U32.F64.TRUNC R17, R16 ;  /* 0x0000001000117311 */ /* 0x010e24000030d000 */
[----:B0-----:R-:W-:Y:S01]  /*dbf0*/  STG.E desc[UR36][R2.64], R17 ;  /* 0x0000001102007986 */ /* 0x001fe2000c101924 */
[----:B------:R-:W-:Y:S05]  /*dc00*/  EXIT ;  /* 0x000000000000794d */ /* 0x000fea0003800000 */
        .weak           $__internal_1_$__cuda_sm20_div_rn_f64_full
        .type           $__internal_1_$__cuda_sm20_div_rn_f64_full,@function
        .size           $__internal_1_$__cuda_sm20_div_rn_f64_full,(.L_x_7328 - $__internal_1_$__cuda_sm20_div_rn_f64_full)
$__internal_1_$__cuda_sm20_div_rn_f64_full:
[----:B------:R-:W-:Y:S01]  /*dc10*/  FSETP.GEU.AND P0, PT, |R7|, 1.469367938527859385e-39, PT ;  /* 0x001000000700780b */ /* 0x000fe20003f0e200 */
[----:B------:R-:W-:Y:S01]  /*dc20*/  IMAD.MOV.U32 R10, RZ, RZ, R8 ;  /* 0x000000ffff0a7224 */ /* 0x000fe200078e0008 */
[C---:B------:R-:W-:Y:S01]  /*dc30*/  FSETP.GEU.AND P1, PT, |R11|.reuse, 1.469367938527859385e-39, PT ;  /* 0x001000000b00780b */ /* 0x040fe20003f2e200 */
[----:B------:R-:W-:Y:S01]  /*dc40*/  IMAD.MOV.U32 R36, RZ, RZ, 0x1ca00000 ;  /* 0x1ca00000ff247424 */ /* 0x000fe200078e00ff */
[----:B------:R-:W-:Y:S01]  /*dc50*/  LOP3.LUT R9, R11, 0x800fffff, RZ, 0xc0, !PT ;  /* 0x800fffff0b097812 */ /* 0x000fe200078ec0ff */
[----:B------:R-:W-:Y:S01]  /*dc60*/  IMAD.MOV.U32 R12, RZ, RZ, 0x1 ;  /* 0x00000001ff0c7424 */ /* 0x000fe200078e00ff */
[----:B------:R-:W-:Y:S01]  /*dc70*/  LOP3.LUT R21, R7, 0x7ff00000, RZ, 0xc0, !PT ;  /* 0x7ff0000007157812 */ /* 0x000fe200078ec0ff */
[----:B------:R-:W-:Y:S01]  /*dc80*/  BSSY B2, `(.L_x_3548) ;  /* 0x0000050000027945 */ /* 0x000fe20003800000 */
[----:B------:R-:W-:Y:S02]  /*dc90*/  LOP3.LUT R9, R9, 0x3ff00000, RZ, 0xfc, !PT ;  /* 0x3ff0000009097812 */ /* 0x000fe400078efcff */
[----:B------:R-:W-:-:S03]  /*dca0*/  LOP3.LUT R20, R11, 0x7ff00000, RZ, 0xc0, !PT ;  /* 0x7ff000000b147812 */ /* 0x000fc600078ec0ff */
[----:B------:R-:W-:Y:S02]  /*dcb0*/  @!P0 LOP3.LUT R2, R11, 0x7ff00000, RZ, 0xc0, !PT ;  /* 0x7ff000000b028812 */ /* 0x000fe400078ec0ff */
[----:B------:R-:W-:Y:S01]  /*dcc0*/  @!P1 DMUL R8, R10, 8.98846567431157953865e+307 ;  /* 0x7fe000000a089828 */ /* 0x000fe20000000000 */
[C---:B------:R-:W-:Y:S02]  /*dcd0*/  ISETP.GE.U32.AND P3, PT, R21.reuse, R20, PT ;  /* 0x000000141500720c */ /* 0x040fe40003f66070 */
[----:B------:R-:W-:Y:S01]  /*dce0*/  @!P0 ISETP.GE.U32.AND P2, PT, R21, R2, PT ;  /* 0x000000021500820c */ /* 0x000fe20003f46070 */
[----:B------:R-:W-:Y:S01]  /*dcf0*/  IMAD.MOV.U32 R2, RZ, RZ, R6 ;  /* 0x000000ffff027224 */ /* 0x000fe200078e0006 */
[C---:B------:R-:W-:Y:S01]  /*dd00*/  SEL R3, R36.reuse, 0x63400000, !P3 ;  /* 0x6340000024037807 */ /* 0x040fe20005800000 */
[----:B------:R-:W0:Y:S01]  /*dd10*/  MUFU.RCP64H R13, R9 ;  /* 0x00000009000d7308 */ /* 0x000e220000001800 */
[----:B------:R-:W-:Y:S02]  /*dd20*/  @!P0 SEL R15, R36, 0x63400000, !P2 ;  /* 0x63400000240f8807 */ /* 0x000fe40005000000 */
[----:B------:R-:W-:-:S02]  /*dd30*/  LOP3.LUT R3, R3, 0x800fffff, R7, 0xf8, !PT ;  /* 0x800fffff03037812 */ /* 0x000fc400078ef807 */
[----:B------:R-:W-:Y:S02]  /*dd40*/  @!P0 LOP3.LUT R14, R15, 0x80000000, R7, 0xf8, !PT ;  /* 0x800000000f0e8812 */ /* 0x000fe400078ef807 */
[----:B------:R-:W-:Y:S02]  /*dd50*/  @!P1 LOP3.LUT R20, R9, 0x7ff00000, RZ, 0xc0, !PT ;  /* 0x7ff0000009149812 */ /* 0x000fe400078ec0ff */
[----:B------:R-:W-:Y:S01]  /*dd60*/  @!P0 LOP3.LUT R15, R14, 0x100000, RZ, 0xfc, !PT ;  /* 0x001000000e0f8812 */ /* 0x000fe200078efcff */
[----:B------:R-:W-:-:S06]  /*dd70*/  @!P0 IMAD.MOV.U32 R14, RZ, RZ, RZ ;  /* 0x000000ffff0e8224 */ /* 0x000fcc00078e00ff */
[----:B------:R-:W-:Y:S02]  /*dd80*/  @!P0 DFMA R2, R2, 2, -R14 ;  /* 0x400000000202882b */ /* 0x000fe4000000080e */
[----:B0-----:R-:W-:-:S08]  /*dd90*/  DFMA R14, R12, -R8, 1 ;  /* 0x3ff000000c0e742b */ /* 0x001fd00000000808 */
[----:B------:R-:W-:-:S08]  /*dda0*/  DFMA R14, R14, R14, R14 ;  /* 0x0000000e0e0e722b */ /* 0x000fd0000000000e */
[----:B------:R-:W-:-:S08]  /*ddb0*/  DFMA R12, R12, R14, R12 ;  /* 0x0000000e0c0c722b */ /* 0x000fd0000000000c */
[----:B------:R-:W-:-:S08]  /*ddc0*/  DFMA R14, R12, -R8, 1 ;  /* 0x3ff000000c0e742b */ /* 0x000fd00000000808 */
[----:B------:R-:W-:-:S08]  /*ddd0*/  DFMA R12, R12, R14, R12 ;  /* 0x0000000e0c0c722b */ /* 0x000fd0000000000c */
[----:B------:R-:W-:-:S08]  /*dde0*/  DMUL R14, R12, R2 ;  /* 0x000000020c0e7228 */ /* 0x000fd00000000000 */
[----:B------:R-:W-:-:S08]  /*ddf0*/  DFMA R16, R14, -R8, R2 ;  /* 0x800000080e10722b */ /* 0x000fd00000000002 */
[----:B------:R-:W-:Y:S01]  /*de00*/  DFMA R16, R12, R16, R14 ;  /* 0x000000100c10722b */ /* 0x000fe2000000000e */
[----:B------:R-:W-:Y:S01]  /*de10*/  IMAD.MOV.U32 R14, RZ, RZ, R21 ;  /* 0x000000ffff0e7224 */ /* 0x000fe200078e0015 */
[----:B------:R-:W-:-:S05]  /*de20*/  @!P0 LOP3.LUT R14, R3, 0x7ff00000, RZ, 0xc0, !PT ;  /* 0x7ff00000030e8812 */ /* 0x000fca00078ec0ff */
[----:B------:R-:W-:-:S05]  /*de30*/  VIADD R12, R14, 0xffffffff ;  /* 0xffffffff0e0c7836 */ /* 0x000fca0000000000 */
[----:B------:R-:W-:Y:S01]  /*de40*/  ISETP.GT.U32.AND P0, PT, R12, 0x7feffffe, PT ;  /* 0x7feffffe0c00780c */ /* 0x000fe20003f04070 */
[----:B------:R-:W-:-:S05]  /*de50*/  VIADD R12, R20, 0xffffffff ;  /* 0xffffffff140c7836 */ /* 0x000fca0000000000 */
[----:B------:R-:W-:-:S13]  /*de60*/  ISETP.GT.U32.OR P0, PT, R12, 0x7feffffe, P0 ;  /* 0x7feffffe0c00780c */ /* 0x000fda0000704470 */
[----:B------:R-:W-:Y:S05]  /*de70*/  @P0 BRA `(.L_x_3549) ;  /* 0x00000000006c0947 */ /* 0x000fea0003800000 */
[----:B------:R-:W-:-:S04]  /*de80*/  LOP3.LUT R12, R11, 0x7ff00000, RZ, 0xc0, !PT ;  /* 0x7ff000000b0c7812 */ /* 0x000fc800078ec0ff */
[CC--:B------:R-:W-:Y:S02]  /*de90*/  VIADDMNMX R6, R21.reuse, -R12.reuse, 0xb9600000, !PT ;  /* 0xb960000015067446 */ /* 0x0c0fe4000780090c */
[----:B------:R-:W-:Y:S02]  /*dea0*/  ISETP.GE.U32.AND P0, PT, R21, R12, PT ;  /* 0x0000000c1500720c */ /* 0x000fe40003f06070 */
[----:B------:R-:W-:Y:S02]  /*deb0*/  VIMNMX R6, R6, 0x46a00000, PT ;  /* 0x46a0000006067848 */ /* 0x000fe40003fe0100 */
[----:B------:R-:W-:-:S05]  /*dec0*/  SEL R7, R36, 0x63400000, !P0 ;  /* 0x6340000024077807 */ /* 0x000fca0004000000 */
[----:B------:R-:W-:Y:S02]  /*ded0*/  IMAD.IADD R14, R6, 0x1, -R7 ;  /* 0x00000001060e7824 */ /* 0x000fe400078e0a07 */
[----:B------:R-:W-:Y:S02]  /*dee0*/  IMAD.MOV.U32 R6, RZ, RZ, RZ ;  /* 0x000000ffff067224 */ /* 0x000fe400078e00ff */
        /* <DEDUP_REMOVED lines=12> */
[----:B------:R-:W-:-:S06]  /*dfb0*/  IMAD.MOV.U32 R2, RZ, RZ, RZ ;  /* 0x000000ffff027224 */ /* 0x000fcc00078e00ff */
[----:B------:R-:W-:-:S06]  /*dfc0*/  DFMA R2, R12, -R2, R16 ;  /* 0x800000020c02722b */ /* 0x000fcc0000000010 */
[----:B------:R-:W-:-:S04]  /*dfd0*/  IADD3 R2, -R14, -0x43300000, RZ ;  /* 0xbcd000000e027810 */ /* 0x000fc80007ffe1ff */
[----:B------:R-:W-:Y:S02]  /*dfe0*/  FSETP.NEU.AND P0, PT, |R3|, R2, PT ;  /* 0x000000020300720b */ /* 0x000fe40003f0d200 */
[----:B------:R-:W-:Y:S02]  /*dff0*/  LOP3.LUT R3, R7, R10, RZ, 0x3c, !PT ;  /* 0x0000000a07037212 */ /* 0x000fe400078e3cff */
[----:B------:R-:W-:Y:S02]  /*e000*/  FSEL R12, R6, R12, !P0 ;  /* 0x0000000c060c7208 */ /* 0x000fe40004000000 */
[----:B------:R-:W-:Y:S01]  /*e010*/  FSEL R13, R3, R13, !P0 ;  /* 0x0000000d030d7208 */ /* 0x000fe20004000000 */
[----:B------:R-:W-:Y:S06]  /*e020*/  BRA `(.L_x_3550) ;  /* 0x0000000000547947 */ /* 0x000fec0003800000 */
.L_x_3549:
        /* <DEDUP_REMOVED lines=16> */
.L_x_3552:
[----:B------:R-:W-:Y:S01]  /*e130*/  LOP3.LUT R13, R11, 0x80000, RZ, 0xfc, !PT ;  /* 0x000800000b0d7812 */ /* 0x000fe200078efcff */
[----:B------:R-:W-:Y:S01]  /*e140*/  IMAD.MOV.U32 R12, RZ, RZ, R10 ;  /* 0x000000ffff0c7224 */ /* 0x000fe200078e000a */
[----:B------:R-:W-:Y:S06]  /*e150*/  BRA `(.L_x_3550) ;  /* 0x0000000000087947 */ /* 0x000fec0003800000 */
.L_x_3551:
[----:B------:R-:W-:Y:S01]  /*e160*/  LOP3.LUT R13, R7, 0x80000, RZ, 0xfc, !PT ;  /* 0x00080000070d7812 */ /* 0x000fe200078efcff */
[----:B------:R-:W-:-:S07]  /*e170*/  IMAD.MOV.U32 R12, RZ, RZ, R6 ;  /* 0x000000ffff0c7224 */ /* 0x000fce00078e0006 */
.L_x_3550:
[----:B------:R-:W-:Y:S05]  /*e180*/  BSYNC B2 ;  /* 0x0000000000027941 */ /* 0x000fea0003800000 */
.L_x_3548:
[----:B------:R-:W-:Y:S02]  /*e190*/  IMAD.MOV.U32 R2, RZ, RZ, R0 ;  /* 0x000000ffff027224 */ /* 0x000fe400078e0000 */
[----:B------:R-:W-:-:S04]  /*e1a0*/  IMAD.MOV.U32 R3, RZ, RZ, 0x0 ;  /* 0x00000000ff037424 */ /* 0x000fc800078e00ff */
[----:B------:R-:W-:Y:S05]  /*e1b0*/  RET.REL.NODEC R2 `(_ZN2at6native27unrolled_elementwise_kernelIZZZNS0_62_GLOBAL__N__e6aa1b1b_29_ActivationLogSigmoidKernel_cu_9d16a0dc27log_sigmoid_backward_kernelERNS_14TensorIteratorEENKUlvE_clEvENKUlvE_clEvEUlddE_St5arrayIPcLm3EELi4E23TrivialOffsetCalculatorILi2EjESB_ILi1EjENS0_6memory12LoadWithCastILi2EEENSE_13StoreWithCastILi1EEEEEviT_T0_T2_T3_T4_T5_) ;  /* 0xffffff1c02907950 */ /* 0x000fea0003c3ffff */
.L_x_3553:
        /* <DEDUP_REMOVED lines=12> */
.L_x_7328:


//--------------------- .text._ZN2at6native18elementwise_kernelILi128ELi2EZNS0_22gpu_kernel_impl_nocastIZZZNS0_62_GLOBAL__N__e6aa1b1b_29_ActivationLogSigmoidKernel_cu_9d16a0dc27log_sigmoid_backward_kernelERNS_14TensorIteratorEENKUlvE_clEvENKUlvE_clEvEUlddE_EEvRNS_18TensorIteratorBaseERKT_EUliE_EEviT1_ --------------------------
	.section	.text._ZN2at6native18elementwise_kernelILi128ELi2EZNS0_22gpu_kernel_impl_nocastIZZZNS0_62_GLOBAL__N__e6aa1b1b_29_ActivationLogSigmoidKernel_cu_9d16a0dc27log_sigmoid_backward_kernelERNS_14TensorIteratorEENKUlvE_clEvENKUlvE_clEvEUlddE_EEvRNS_18TensorIteratorBaseERKT_EUliE_EEviT1_,"ax",@progbits
	.align	128
        .global         _ZN2at6native18elementwise_kernelILi128ELi2EZNS0_22gpu_kernel_impl_nocastIZZZNS0_62_GLOBAL__N__e6aa1b1b_29_ActivationLogSigmoidKernel_cu_9d16a0dc27log_sigmoid_backward_kernelERNS_14TensorIteratorEENKUlvE_clEvENKUlvE_clEvEUlddE_EEvRNS_18TensorIteratorBaseERKT_EUliE_EEviT1_
        .type           _ZN2at6native18elementwise_kernelILi128ELi2EZNS0_22gpu_kernel_impl_nocastIZZZNS0_62_GLOBAL__N__e6aa1b1b_29_ActivationLogSigmoidKernel_cu_9d16a0dc27log_sigmoid_backward_kernelERNS_14TensorIteratorEENKUlvE_clEvENKUlvE_clEvEUlddE_EEvRNS_18TensorIteratorBaseERKT_EUliE_EEviT1_,@function
        .size           _ZN2at6native18elementwise_kernelILi128ELi2EZNS0_22gpu_kernel_impl_nocastIZZZNS0_62_GLOBAL__N__e6aa1b1b_29_ActivationLogSigmoidKernel_cu_9d16a0dc27log_sigmoid_backward_kernelERNS_14TensorIteratorEENKUlvE_clEvENKUlvE_clEvEUlddE_EEvRNS_18TensorIteratorBaseERKT_EUliE_EEviT1_,(.L_x_7329 - _ZN2at6native18elementwise_kernelILi128ELi2EZNS0_22gpu_kernel_impl_nocastIZZZNS0_62_GLOBAL__N__e6aa1b1b_29_ActivationLogSigmoidKernel_cu_9d16a0dc27log_sigmoid_backward_kernelERNS_14TensorIteratorEENKUlvE_clEvENKUlvE_clEvEUlddE_EEvRNS_18TensorIteratorBaseERKT_EUliE_EEviT1_)
        .other          _ZN2at6native18elementwise_kernelILi128ELi2EZNS0_22gpu_kernel_impl_nocastIZZZNS0_62_GLOBAL__N__e6aa1b1b_29_ActivationLogSigmoidKernel_cu_9d16a0dc27log_sigmoid_backward_kernelERNS_14TensorIteratorEENKUlvE_clEvENKUlvE_clEvEUlddE_EEvRNS_18TensorIteratorBaseERKT_EUliE_EEviT1_,@"STO_CUDA_ENTRY STV_DEFAULT"
_ZN2at6native18elementwise_kernelILi128ELi2EZNS0_22gpu_kernel_impl_nocastIZZZNS0_62_GLOBAL__N__e6aa1b1b_29_ActivationLogSigmoidKernel_cu_9d16a0dc27log_sigmoid_backward_kernelERNS_14TensorIteratorEENKUlvE_clEvENKUlvE_clEvEUlddE_EEvRNS_18TensorIteratorBaseERKT_EUliE_EEviT1_:
.text._ZN2at6native18elementwise_kernelILi128ELi2EZNS0_22gpu_kernel_impl_nocastIZZZNS0_62_GLOBAL__N__e6aa1b1b_29_ActivationLogSigmoidKernel_cu_9d16a0dc27log_sigmoid_backward_kernelERNS_14TensorIteratorEENKUlvE_clEvENKUlvE_clEvEUlddE_EEvRNS_18TensorIteratorBaseERKT_EUliE_EEviT1_:
[----:B------:R-:W-:Y:S01]  /*0000*/  LDC R1, c[0x0][0x28] ;  /* 0x00000a00ff017b82 */ /* 0x000fe20000000800 */
[----:B------:R-:W0:Y:S01]  /*0010*/  S2R R26, SR_CTAID.X ;  /* 0x00000000001a7919 */ /* 0x000e220000002500 */
[----:B------:R-:W-:Y:S01]  /*0020*/  ULDC UR4, c[0x0][0x210] ;  /* 0x0000840000047ab9 */ /* 0x000fe20000000800 */
[----:B------:R-:W-:Y:S01]  /*0030*/  BSSY B0, `(.L_x_3554) ;  /* 0x00001d0000007945 */ /* 0x000fe20003800000 */
[----:B------:R-:W0:Y:S02]  /*0040*/  S2R R27, SR_TID.X ;  /* 0x00000000001b7919 */ /* 0x000e240000002100 */
[----:B0-----:R-:W-:-:S04]  /*0050*/  LEA R3, R26, R27, 0x8 ;  /* 0x0000001b1a037211 */ /* 0x001fc800078e40ff */
[----:B------:R-:W-:Y:S01]  /*0060*/  ISETP.GE.AND P0, PT, R3, UR4, PT ;  /* 0x0000000403007c0c */ /* 0x000fe2000bf06270 */
[----:B------:R-:W-:-:S12]  /*0070*/  ULDC.64 UR4, c[0x0][0x208] ;  /* 0x0000820000047ab9 */ /* 0x000fd80000000a00 */
[----:B------:R-:W-:Y:S05]  /*0080*/  @P0 BRA `(.L_x_3555) ;  /* 0x0000001c00280947 */ /* 0x000fea0003800000 */
[----:B------:R-:W0:Y:S01]  /*0090*/  LDC R8, c[0x0][0x218] ;  /* 0x00008600ff087b82 */ /* 0x000e220000000800 */
[----:B------:R-:W-:Y:S01]  /*00a0*/  HFMA2.MMA R0, -RZ, RZ, 0, 0 ;  /* 0x00000000ff007435 */ /* 0x000fe200000001ff */
[----:B------:R-:W-:Y:S01]  /*00b0*/  IMAD.MOV.U32 R2, RZ, RZ, RZ ;  /* 0x000000ffff027224 */ /* 0x000fe200078e00ff */
[----:B------:R-:W-:Y:S02]  /*00c0*/  MOV R23, RZ ;  /* 0x000000ff00177202 */ /* 0x000fe40000000f00 */
        /* <DEDUP_REMOVED lines=325> */
[----:B------:R-:W-:Y:S01]  /*1520*/  ULDC.64 UR8, c[0x0][0x330] ;  /* 0x0000cc0000087ab9 */ /* 0x000fe20000000a00 */
[----:B------:R-:W-:Y:S01]  /*1530*/  MOV R4, RZ ;  /* 0x000000ff00047202 */ /* 0x000fe20000000f00 */
[----:B------:R-:W-:-:S04]  /*1540*/  ULDC UR6, c[0x0][0x338] ;  /* 0x0000ce0000067ab9 */ /* 0x000fc80000000800 */
[----:B------:R-:W-:-:S05]  /*1550*/  IMAD.HI.U32 R8, R5, UR9, R4 ;  /* 0x0000000905087c27 */ /* 0x000fca000f8e0004 */
[----:B------:R-:W-:Y:S01]  /*1560*/  SHF.R.U32.HI R9, RZ, UR6, R8 ;  /* 0x00000006ff097c19 */ /* 0x000fe20008011608 */
[----:B------:R-:W0:Y:S01]  /*1570*/  @P0 LDC.64 R10, c[0x0][0x340] ;  /* 0x0000d000ff0a0b82 */ /* 0x000e220000000a00 */
[----:B------:R-:W-:Y:S01]  /*1580*/  @P0 IMAD.MOV.U32 R8, RZ, RZ, RZ ;  /* 0x000000ffff080224 */ /* 0x000fe200078e00ff */
[----:B------:R-:W-:Y:S01]  /*1590*/  ULDC UR6, c[0x0][0x45c] ;  /* 0x0001170000067ab9 */ /* 0x000fe20000000800 */
[----:B------:R-:W-:-:S05]  /*15a0*/  IADD3 R3, -R9, RZ, RZ ;  /* 0x000000ff09037210 */ /* 0x000fca0007ffe1ff */
[----:B------:R-:W1:Y:S01]  /*15b0*/  @P0 LDC R13, c[0x0][0x33c] ;  /* 0x0000cf00ff0d0b82 */ /* 0x000e620000000800 */
[----:B------:R-:W-:Y:S01]  /*15c0*/  IMAD R5, R3, UR8, R5 ;  /* 0x0000000803057c24 */ /* 0x000fe2000f8e0205 */
[----:B------:R-:W-:-:S03]  /*15d0*/  ULDC.64 UR8, c[0x0][0x460] ;  /* 0x0001180000087ab9 */ /* 0x000fc60000000a00 */
[C---:B------:R-:W-:Y:S02]  /*15e0*/  IMAD R23, R5.reuse, UR6, R23 ;  /* 0x0000000605177c24 */ /* 0x040fe4000f8e0217 */
[C---:B------:R-:W-:Y:S01]  /*15f0*/  IMAD R2, R5.reuse, UR8, R2 ;  /* 0x0000000805027c24 */ /* 0x040fe2000f8e0202 */
[----:B------:R-:W2:Y:S01]  /*1600*/  @P0 LDC.64 R6, c[0x0][0x468] ;  /* 0x00011a00ff060b82 */ /* 0x000ea20000000a00 */
[----:B------:R-:W-:-:S07]  /*1610*/  IMAD R0, R5, UR9, R0 ;  /* 0x0000000905007c24 */ /* 0x000fce000f8e0200 */
        /* <DEDUP_REMOVED lines=8> */
.L_x_3556:
[----:B------:R-:W-:Y:S02]  /*16a0*/  ULDC.64 UR6, c[0x0][0x480] ;  /* 0x0001200000067ab9 */ /* 0x000fe40000000a00 */
[----:B------:R-:W-:-:S04]  /*16b0*/  IADD3 R4, P0, R2, UR6, RZ ;  /* 0x0000000602047c10 */ /* 0x000fc8000ff1e0ff */
[----:B------:R-:W-:Y:S01]  /*16c0*/  IADD3.X R5, RZ, UR7, RZ, P0, !PT ;  /* 0x00000007ff057c10 */ /* 0x000fe200087fe4ff */
[----:B------:R-:W-:-:S05]  /*16d0*/  ULDC.64 UR6, c[0x0][0x488] ;  /* 0x0001220000067ab9 */ /* 0x000fca0000000a00 */
[----:B------:R-:W2:Y:S01]  /*16e0*/  LDG.E.64 R4, desc[UR4][R4.64] ;  /* 0x0000000404047981 */ /* 0x000ea2000c1e1b00 */
[----:B------:R-:W-:-:S05]  /*16f0*/  IADD3 R20, P0, R0, UR6, RZ ;  /* 0x0000000600147c10 */ /* 0x000fca000ff1e0ff */
[----:B------:R-:W-:-:S06]  /*1700*/  IMAD.X R21, RZ, RZ, UR7, P0 ;  /* 0x00000007ff157e24 */ /* 0x000fcc00080e06ff */
[----:B------:R-:W5:Y:S01]  /*1710*/  LDG.E.64 R20, desc[UR4][R20.64] ;  /* 0x0000000414147981 */ /* 0x000f62000c1e1b00 */
[----:B------:R-:W-:Y:S01]  /*1720*/  MOV R2, 0x652b82fe ;  /* 0x652b82fe00027802 */ /* 0x000fe20000000f00 */
[----:B------:R-:W-:Y:S01]  /*1730*/  UMOV UR6, 0xfefa39ef ;  /* 0xfefa39ef00067882 */ /* 0x000fe20000000000 */
[----:B------:R-:W-:Y:S01]  /*1740*/  MOV R3, 0x3ff71547 ;  /* 0x3ff7154700037802 */ /* 0x000fe20000000f00 */
[----:B------:R-:W-:Y:S01]  /*1750*/  UMOV UR7, 0x3fe62e42 ;  /* 0x3fe62e4200077882 */ /* 0x000fe20000000000 */
[----:B------:R-:W-:Y:S04]  /*1760*/  BSSY B1, `(.L_x_3557) ;  /* 0x000003a000017945 */ /* 0x000fe80003800000 */
[----:B--2---:R-:W-:Y:S02]  /*1770*/  DFMA R2, -|R4|, R2, 6.75539944105574400000e+15 ;  /* 0x433800000402742b */ /* 0x004fe40000000302 */
[----:B------:R-:W-:-:S06]  /*1780*/  DADD R10, -RZ, -|R4| ;  /* 0x00000000ff0a7229 */ /* 0x000fcc0000000d04 */
[----:B------:R-:W-:-:S04]  /*1790*/  DADD R6, R2, -6.75539944105574400000e+15 ;  /* 0xc338000002067429 */ /* 0x000fc80000000000 */
[----:B------:R-:W-:-:S04]  /*17a0*/  FSETP.GEU.FTZ.AND P0, PT, |R11|, 4.1917929649353027344, PT ;  /* 0x4086232b0b00780b */ /* 0x000fc80003f1e200 */
[----:B------:R-:W-:Y:S01]  /*17b0*/  DFMA R8, R6, -UR6, -|R4| ;  /* 0x8000000606087c2b */ /* 0x000fe20008000c04 */
[----:B------:R-:W-:Y:S01]  /*17c0*/  UMOV UR6, 0x3b39803f ;  /* 0x3b39803f00067882 */ /* 0x000fe20000000000 */
[----:B------:R-:W-:-:S06]  /*17d0*/  UMOV UR7, 0x3c7abc9e ;  /* 0x3c7abc9e00077882 */ /* 0x000fcc0000000000 */
[----:B------:R-:W-:Y:S01]  /*17e0*/  DFMA R6, R6, -UR6, R8 ;  /* 0x8000000606067c2b */ /* 0x000fe20008000008 */
[----:B------:R-:W-:Y:S01]  /*17f0*/  UMOV UR6, 0x69ce2bdf ;  /* 0x69ce2bdf00067882 */ /* 0x000fe20000000000 */
[----:B------:R-:W-:Y:S01]  /*1800*/  MOV R8, 0xfca213ea ;  /* 0xfca213ea00087802 */ /* 0x000fe20000000f00 */
[----:B------:R-:W-:Y:S01]  /*1810*/  IMAD.MOV.U32 R9, RZ, RZ, 0x3e928af3 ;  /* 0x3e928af3ff097424 */ /* 0x000fe200078e00ff */
[----:B------:R-:W-:-:S05]  /*1820*/  UMOV UR7, 0x3e5ade15 ;  /* 0x3e5ade1500077882 */ /* 0x000fca0000000000 */
        /* <DEDUP_REMOVED lines=25> */
[----:B------:R-:W-:Y:S02]  /*19c0*/  ULDC.64 UR6, c[0x0][0x478] ;  /* 0x00011e0000067ab9 */ /* 0x000fe40000000a00 */
[----:B------:R-:W-:-:S04]  /*19d0*/  IADD3 R22, P1, R23, UR6, RZ ;  /* 0x0000000617167c10 */ /* 0x000fc8000ff3e0ff */
[----:B------:R-:W-:Y:S01]  /*19e0*/  IADD3.X R23, RZ, UR7, RZ, P1, !PT ;  /* 0x00000007ff177c10 */ /* 0x000fe20008ffe4ff */
[----:B------:R-:W-:-:S08]  /*19f0*/  DFMA R8, R6, R8, 1 ;  /* 0x3ff000000608742b */ /* 0x000fd00000000008 */
[----:B------:R-:W-:-:S10]  /*1a00*/  DFMA R8, R6, R8, 1 ;  /* 0x3ff000000608742b */ /* 0x000fd40000000008 */
[----:B------:R-:W-:Y:S02]  /*1a10*/  LEA R7, R2, R9, 0x14 ;  /* 0x0000000902077211 */ /* 0x000fe400078ea0ff */
[----:B------:R-:W-:Y:S01]  /*1a20*/  MOV R6, R8 ;  /* 0x0000000800067202 */ /* 0x000fe20000000f00 */
[----:B------:R-:W-:Y:S06]  /*1a30*/  @!P0 BRA `(.L_x_3558) ;  /* 0x0000000000308947 */ /* 0x000fec0003800000 */
[----:B------:R-:W-:Y:S01]  /*1a40*/  FSETP.GEU.FTZ.AND P1, PT, |R11|, 4.2275390625, PT ;  /* 0x408748000b00780b */ /* 0x000fe20003f3e200 */
[C---:B------:R-:W-:Y:S02]  /*1a50*/  DADD R6, -|R4|.reuse, +INF ;  /* 0x7ff0000004067429 */ /* 0x040fe40000000300 */
[----:B------:R-:W-:-:S08]  /*1a60*/  DSETP.GT.AND P0, PT, |R4|, RZ, PT ;  /* 0x000000ff0400722a */ /* 0x000fd00003f04200 */
[----:B------:R-:W-:Y:S02]  /*1a70*/  FSEL R6, R6, RZ, !P0 ;  /* 0x000000ff06067208 */ /* 0x000fe40004000000 */
[----:B------:R-:W-:Y:S02]  /*1a80*/  @!P1 LEA.HI R0, R2, R2, RZ, 0x1 ;  /* 0x0000000202009211 */ /* 0x000fe400078f08ff */
[----:B------:R-:W-:Y:S02]  /*1a90*/  FSEL R7, R7, RZ, !P0 ;  /* 0x000000ff07077208 */ /* 0x000fe40004000000 */
[----:B------:R-:W-:-:S04]  /*1aa0*/  @!P1 SHF.R.S32.HI R3, RZ, 0x1, R0 ;  /* 0x00000001ff039819 */ /* 0x000fc80000011400 */
[----:B------:R-:W-:Y:S01]  /*1ab0*/  @!P1 LEA R9, R3, R9, 0x14 ;  /* 0x0000000903099211 */ /* 0x000fe200078ea0ff */
[----:B------:R-:W-:-:S05]  /*1ac0*/  @!P1 IMAD.IADD R2, R2, 0x1, -R3 ;  /* 0x0000000102029824 */ /* 0x000fca00078e0a03 */
[----:B------:R-:W-:Y:S02]  /*1ad0*/  @!P1 LEA R3, R2, 0x3ff00000, 0x14 ;  /* 0x3ff0000002039811 */ /* 0x000fe400078ea0ff */
[----:B------:R-:W-:-:S06]  /*1ae0*/  @!P1 MOV R2, RZ ;  /* 0x000000ff00029202 */ /* 0x000fcc0000000f00 */
[----:B------:R-:W-:-:S11]  /*1af0*/  @!P1 DMUL R6, R8, R2 ;  /* 0x0000000208069228 */ /* 0x000fd60000000000 */
.L_x_3558:
[----:B------:R-:W-:Y:S05]  /*1b00*/  BSYNC B1 ;  /* 0x0000000000017941 */ /* 0x000fea0003800000 */
.L_x_3557:
[----:B------:R-:W-:Y:S01]  /*1b10*/  DADD R8, R6, 1 ;  /* 0x3ff0000006087429 */ /* 0x000fe20000000000 */
[----:B------:R-:W-:Y:S01]  /*1b20*/  MOV R2, 0x1 ;  /* 0x0000000100027802 */ /* 0x000fe20000000f00 */
[----:B------:R-:W-:Y:S01]  /*1b30*/  BSSY B1, `(.L_x_3559) ;  /* 0x0000015000017945 */ /* 0x000fe20003800000 */
[----:B------:R-:W-:Y:S01]  /*1b40*/  FSETP.GEU.AND P2, PT, |R7|, 6.5827683646048100446e-37, PT ;  /* 0x036000000700780b */ /* 0x000fe20003f4e200 */
        /* <DEDUP_REMOVED lines=14> */
[----:B------:R-:W-:Y:S02]  /*1c30*/  MOV R11, R7 ;  /* 0x00000007000b7202 */ /* 0x000fe40000000f00 */
[----:B------:R-:W-:-:S07]  /*1c40*/  MOV R0, 0x1c60 ;  /* 0x00001c6000007802 */ /* 0x000fce0000000f00 */
[----:B-----5:R-:W-:Y:S05]  /*1c50*/  CALL.REL.NOINC `($__internal_2_$__cuda_sm20_div_rn_f64_full) ;  /* 0x0000001c006c7944 */ /* 0x020fea0003c00000 */
[----:B------:R-:W-:Y:S02]  /*1c60*/  MOV R2, R4 ;  /* 0x0000000400027202 */ /* 0x000fe40000000f00 */
[----:B------:R-:W-:-:S07]  /*1c70*/  MOV R3, R5 ;  /* 0x0000000500037202 */ /* 0x000fce0000000f00 */
.L_x_3560:
[----:B------:R-:W-:Y:S05]  /*1c80*/  BSYNC B1 ;  /* 0x0000000000017941 */ /* 0x000fea0003800000 */
.L_x_3559:
[----:B------:R-:W-:Y:S01]  /*1c90*/  IMAD.MOV.U32 R4, RZ, RZ, 0x3ff00000 ;  /* 0x3ff00000ff047424 */ /* 0x000fe200078e00ff */
[----:B------:R-:W-:Y:S01]  /*1ca0*/  HFMA2.MMA R6, -RZ, RZ, 0, 0 ;  /* 0x00000000ff067435 */ /* 0x000fe200000001ff */
[----:B------:R-:W-:Y:S02]  /*1cb0*/  FSEL R7, RZ, 1.875, P1 ;  /* 0x3ff00000ff077808 */ /* 0x000fe40000800000 */
[----:B------:R-:W-:Y:S02]  /*1cc0*/  LEA R26, R26, R27, 0x8 ;  /* 0x0000001b1a1a7211 */ /* 0x000fe400078e40ff */
[----:B------:R-:W-:Y:S02]  /*1cd0*/  FSEL R5, R4, -1.875, !P1 ;  /* 0xbff0000004057808 */ /* 0x000fe40004800000 */
[----:B------:R-:W-:-:S06]  /*1ce0*/  MOV R4, RZ ;  /* 0x000000ff00047202 */ /* 0x000fcc0000000f00 */
[----:B------:R-:W-:-:S08]  /*1cf0*/  DFMA R2, R2, -R4, R6 ;  /* 0x800000040202722b */ /* 0x000fd00000000006 */
[----:B-----5:R-:W-:-:S07]  /*1d00*/  DMUL R2, R20, R2 ;  /* 0x0000000214027228 */ /* 0x020fce0000000000 */
[----:B------:R0:W-:Y:S02]  /*1d10*/  STG.E.64 desc[UR4][R22.64], R2 ;  /* 0x0000000216007986 */ /* 0x0001e4000c101b04 */
[----:B0-----:R-:W-:-:S07]  /*1d20*/  VIADD R3, R26, 0x80 ;  /* 0x000000801a037836 */ /* 0x001fce0000000000 */
.L_x_3555:
[----:B------:R-:W-:Y:S05]  /*1d30*/  BSYNC B0 ;  /* 0x0000000000007941 */ /* 0x000fea0003800000 */
.L_x_3554:
[----:B------:R-:W-:Y:S02]  /*1d40*/  ULDC UR6, c[0x0][0x210] ;  /* 0x0000840000067ab9 */ /* 0x000fe40000000800 */
[----:B------:R-:W-:-:S13]  /*1d50*/  ISETP.GE.AND P0, PT, R3, UR6, PT ;  /* 0x0000000603007c0c */ /* 0x000fda000bf06270 */
[----:B------:R-:W-:Y:S05]  /*1d60*/  @P0 EXIT ;  /* 0x000000000000094d */ /* 0x000fea0003800000 */
[----:B------:R-:W0:Y:S01]  /*1d70*/  LDC R8, c[0x0][0x218] ;  /* 0x00008600ff087b82 */ /* 0x000e220000000800 */
[----:B------:R-:W-:Y:S01]  /*1d80*/  HFMA2.MMA R2, -RZ, RZ, 0, 0 ;  /* 0x00000000ff027435 */ /* 0x000fe200000001ff */
[----:B------:R-:W-:Y:S02]  /*1d90*/  MOV R0, RZ ;  /* 0x000000ff00007202 */ /* 0x000fe40000000f00 */
[----:B------:R-:W-:Y:S02]  /*1da0*/  MOV R23, RZ ;  /* 0x000000ff00177202 */ /* 0x000fe40000000f00 */
        /* <DEDUP_REMOVED lines=331> */
[----:B------:R-:W-:Y:S01]  /*3260*/  @P0 MOV R8, RZ ;  /* 0x000000ff00080202 */ /* 0x000fe20000000f00 */
[----:B------:R-:W-:Y:S02]  /*3270*/  ULDC UR6, c[0x0][0x45c] ;  /* 0x0001170000067ab9 */ /* 0x000fe40000000800 */
[----:B------:R-:W-:-:S04]  /*3280*/  IMAD.MOV R3, RZ, RZ, -R9 ;  /* 0x000000ffff037224 */ /* 0x000fc800078e0a09 */
        /* <DEDUP_REMOVED lines=15> */
.L_x_3561:
[----:B------:R-:W-:Y:S02]  /*3380*/  ULDC.64 UR6, c[0x0][0x480] ;  /* 0x0001200000067ab9 */ /* 0x000fe40000000a00 */
[----:B------:R-:W-:-:S04]  /*3390*/  IADD3 R4, P0, R2, UR6, RZ ;  /* 0x0000000602047c10 */ /* 0x000fc8000ff1e0ff */
[----:B------:R-:W-:Y:S01]  /*33a0*/  IADD3.X R5, RZ, UR7, RZ, P0, !PT ;  /* 0x00000007ff057c10 */ /* 0x000fe200087fe4ff */
[----:B------:R-:W-:-:S05]  /*33b0*/  ULDC.64 UR6, c[0x0][0x488] ;  /* 0x0001220000067ab9 */ /* 0x000fca0000000a00 */
[----:B------:R-:W2:Y:S01]  /*33c0*/  LDG.E.64 R4, desc[UR4][R4.64] ;  /* 0x0000000404047981 */ /* 0x000ea2000c1e1b00 */
[----:B------:R-:W-:-:S04]  /*33d0*/  IADD3 R20, P0, R0, UR6, RZ ;  /* 0x0000000600147c10 */ /* 0x000fc8000ff1e0ff */
[----:B------:R-:W-:-:S06]  /*33e0*/  IADD3.X R21, RZ, UR7, RZ, P0, !PT ;  /* 0x00000007ff157c10 */ /* 0x000fcc00087fe4ff */
[----:B------:R-:W5:Y:S01]  /*33f0*/  LDG.E.64 R20, desc[UR4][R20.64] ;  /* 0x0000000414147981 */ /* 0x000f62000c1e1b00 */
[----:B------:R-:W-:Y:S01]  /*3400*/  IMAD.MOV.U32 R2, RZ, RZ, 0x652b82fe ;  /* 0x652b82feff027424 */ /* 0x000fe200078e00ff */
[----:B------:R-:W-:Y:S01]  /*3410*/  MOV R3, 0x3ff71547 ;  /* 0x3ff7154700037802 */ /* 0x000fe20000000f00 */
[----:B------:R-:W-:Y:S01]  /*3420*/  UMOV UR6, 0xfefa39ef ;  /* 0xfefa39ef00067882 */ /* 0x000fe20000000000 */
[----:B------:R-:W-:Y:S01]  /*3430*/  UMOV UR7, 0x3fe62e42 ;  /* 0x3fe62e4200077882 */ /* 0x000fe20000000000 */
[----:B------:R-:W-:Y:S03]  /*3440*/  BSSY B0, `(.L_x_3562) ;  /* 0x000003b000007945 */ /* 0x000fe60003800000 */
        /* <DEDUP_REMOVED lines=10> */
[----:B------:R-:W-:Y:S01]  /*34f0*/  UMOV UR7, 0x3e5ade15 ;  /* 0x3e5ade1500077882 */ /* 0x000fe20000000000 */
[----:B------:R-:W-:-:S06]  /*3500*/  MOV R9, 0x3e928af3 ;  /* 0x3e928af300097802 */ /* 0x000fcc0000000f00 */
        /* <DEDUP_REMOVED lines=30> */
[----:B------:R-:W-:Y:S01]  /*36f0*/  IMAD R7, R2, 0x100000, R9 ;  /* 0x0010000002077824 */ /* 0x000fe200078e0209 */
        /* <DEDUP_REMOVED lines=9> */
[----:B------:R-:W-:Y:S01]  /*3790*/  @!P1 IADD3 R2, R2, -R3, RZ ;  /* 0x8000000302029210 */ /* 0x000fe20007ffe0ff */
[----:B------:R-:W-:-:S03]  /*37a0*/  @!P1 IMAD R3, R3, 0x100000, R9 ;  /* 0x0010000003039824 */ /* 0x000fc600078e0209 */
[----:B------:R-:W-:Y:S02]  /*37b0*/  @!P1 LEA R9, R2, 0x3ff00000, 0x14 ;  /* 0x3ff0000002099811 */ /* 0x000fe400078ea0ff */
[----:B------:R-:W-:Y:S02]  /*37c0*/  @!P1 MOV R2, R8 ;  /* 0x0000000800029202 */ /* 0x000fe40000000f00 */
[----:B------:R-:W-:-:S06]  /*37d0*/  @!P1 MOV R8, RZ ;  /* 0x000000ff00089202 */ /* 0x000fcc0000000f00 */
[----:B------:R-:W-:-:S11]  /*37e0*/  @!P1 DMUL R6, R2, R8 ;  /* 0x0000000802069228 */ /* 0x000fd60000000000 */
.L_x_3563:
[----:B------:R-:W-:Y:S05]  /*37f0*/  BSYNC B0 ;  /* 0x0000000000007941 */ /* 0x000fea0003800000 */
.L_x_3562:
        /* <DEDUP_REMOVED lines=23> */
.L_x_3565:
[----:B------:R-:W-:Y:S05]  /*3970*/  BSYNC B0 ;  /* 0x0000000000007941 */ /* 0x000fea0003800000 */
.L_x_3564:
[----:B------:R-:W-:Y:S01]  /*3980*/  IMAD.MOV.U32 R4, RZ, RZ, 0x3ff00000 ;  /* 0x3ff00000ff047424 */ /* 0x000fe200078e00ff */
[----:B------:R-:W-:Y:S01]  /*3990*/  HFMA2.MMA R6, -RZ, RZ, 0, 0 ;  /* 0x00000000ff067435 */ /* 0x000fe200000001ff */
[----:B------:R-:W-:-:S03]  /*39a0*/  FSEL R7, RZ, 1.875, P1 ;  /* 0x3ff00000ff077808 */ /* 0x000fc60000800000 */
[----:B------:R-:W-:Y:S02]  /*39b0*/  FSEL R5, R4, -1.875, !P1 ;  /* 0xbff0000004057808 */ /* 0x000fe40004800000 */
[----:B------:R-:W-:-:S06]  /*39c0*/  MOV R4, RZ ;  /* 0x000000ff00047202 */ /* 0x000fcc0000000f00 */
[----:B------:R-:W-:-:S08]  /*39d0*/  DFMA R2, R2, -R4, R6 ;  /* 0x800000040202722b */ /* 0x000fd00000000006 */
[----:B-----5:R-:W-:-:S07]  /*39e0*/  DMUL R2, R20, R2 ;  /* 0x0000000214027228 */ /* 0x020fce0000000000 */
[----:B------:R-:W-:Y:S01]  /*39f0*/  STG.E.64 desc[UR4][R22.64], R2 ;  /* 0x0000000216007986 */ /* 0x000fe2000c101b04 */
[----:B------:R-:W-:Y:S05]  /*3a00*/  EXIT ;  /* 0x000000000000794d */ /* 0x000fea0003800000 */
        .weak           $__internal_2_$__cuda_sm20_div_rn_f64_full
        .type           $__internal_2_$__cuda_sm20_div_rn_f64_full,@function
        .size           $__internal_2_$__cuda_sm20_div_rn_f64_full,(.L_x_7329 - $__internal_2_$__cuda_sm20_div_rn_f64_full)
$__internal_2_$__cuda_sm20_div_rn_f64_full:
[C---:B------:R-:W-:Y:S01]  /*3a10*/  FSETP.GEU.AND P0, PT, |R9|.reuse, 1.469367938527859385e-39, PT ;  /* 0x001000000900780b */ /* 0x040fe20003f0e200 */
[----:B------:R-:W-:Y:S01]  /*3a20*/  IMAD.MOV.U32 R12, RZ, RZ, 0x1 ;  /* 0x00000001ff0c7424 */ /* 0x000fe200078e00ff */
[----:B------:R-:W-:Y:S01]  /*3a30*/  LOP3.LUT R6, R9, 0x800fffff, RZ, 0xc0, !PT ;  /* 0x800fffff09067812 */ /* 0x000fe200078ec0ff */
[----:B------:R-:W-:Y:S01]  /*3a40*/  BSSY B2, `(.L_x_3566) ;  /* 0x0000054000027945 */ /* 0x000fe20003800000 */
[C---:B------:R-:W-:Y:S02]  /*3a50*/  FSETP.GEU.AND P3, PT, |R11|.reuse, 1.469367938527859385e-39, PT ;  /* 0x001000000b00780b */ /* 0x040fe40003f6e200 */
[----:B------:R-:W-:Y:S02]  /*3a60*/  LOP3.LUT R7, R6, 0x3ff00000, RZ, 0xfc, !PT ;  /* 0x3ff0000006077812 */ /* 0x000fe400078efcff */
[----:B------:R-:W-:Y:S02]  /*3a70*/  MOV R6, R8 ;  /* 0x0000000800067202 */ /* 0x000fe40000000f00 */
[----:B------:R-:W-:-:S02]  /*3a80*/  LOP3.LUT R2, R11, 0x7ff00000, RZ, 0xc0, !PT ;  /* 0x7ff000000b027812 */ /* 0x000fc400078ec0ff */
[C---:B------:R-:W-:Y:S01]  /*3a90*/  LOP3.LUT R5, R9.reuse, 0x7ff00000, RZ, 0xc0, !PT ;  /* 0x7ff0000009057812 */ /* 0x040fe200078ec0ff */
[----:B------:R-:W-:Y:S02]  /*3aa0*/  @!P0 DMUL R6, R8, 8.98846567431157953865e+307 ;  /* 0x7fe0000008068828 */ /* 0x000fe40000000000 */
[----:B------:R-:W-:Y:S01]  /*3ab0*/  IMAD.MOV.U32 R4, RZ, RZ, R2 ;  /* 0x000000ffff047224 */ /* 0x000fe200078e0002 */
[C---:B------:R-:W-:Y:S02]  /*3ac0*/  ISETP.GE.U32.AND P2, PT, R2.reuse, R5, PT ;  /* 0x000000050200720c */ /* 0x040fe40003f46070 */
[----:B------:R-:W-:Y:S01]  /*3ad0*/  @!P3 LOP3.LUT R3, R9, 0x7ff00000, RZ, 0xc0, !PT ;  /* 0x7ff000000903b812 */ /* 0x000fe200078ec0ff */
[----:B------:R-:W0:Y:S03]  /*3ae0*/  MUFU.RCP64H R13, R7 ;  /* 0x00000007000d7308 */ /* 0x000e260000001800 */
[----:B------:R-:W-:-:S02]  /*3af0*/  @!P3 ISETP.GE.U32.AND P4, PT, R2, R3, PT ;  /* 0x000000030200b20c */ /* 0x000fc40003f86070 */
[----:B------:R-:W-:Y:S02]  /*3b00*/  MOV R3, 0x1ca00000 ;  /* 0x1ca0000000037802 */ /* 0x000fe40000000f00 */
[----:B------:R-:W-:Y:S02]  /*3b10*/  @!P0 LOP3.LUT R5, R7, 0x7ff00000, RZ, 0xc0, !PT ;  /* 0x7ff0000007058812 */ /* 0x000fe400078ec0ff */
[----:B------:R-:W-:Y:S02]  /*3b20*/  @!P3 SEL R15, R3, 0x63400000, !P4 ;  /* 0x63400000030fb807 */ /* 0x000fe40006000000 */
[----:B------:R-:W-:Y:S02]  /*3b30*/  IADD3 R25, R5, -0x1, RZ ;  /* 0xffffffff05197810 */ /* 0x000fe40007ffe0ff */
[----:B------:R-:W-:Y:S01]  /*3b40*/  @!P3 LOP3.LUT R18, R15, 0x80000000, R11, 0xf8, !PT ;  /* 0x800000000f12b812 */ /* 0x000fe200078ef80b */
[----:B0-----:R-:W-:-:S03]  /*3b50*/  DFMA R16, R12, -R6, 1 ;  /* 0x3ff000000c10742b */ /* 0x001fc60000000806 */
[----:B------:R-:W-:Y:S02]  /*3b60*/  @!P3 LOP3.LUT R19, R18, 0x100000, RZ, 0xfc, !PT ;  /* 0x001000001213b812 */ /* 0x000fe400078efcff */
[----:B------:R-:W-:-:S03]  /*3b70*/  @!P3 MOV R18, RZ ;  /* 0x000000ff0012b202 */ /* 0x000fc60000000f00 */
[----:B------:R-:W-:-:S08]  /*3b80*/  DFMA R16, R16, R16, R16 ;  /* 0x000000101010722b */ /* 0x000fd00000000010 */
[----:B------:R-:W-:Y:S01]  /*3b90*/  DFMA R16, R12, R16, R12 ;  /* 0x000000100c10722b */ /* 0x000fe2000000000c */
[----:B------:R-:W-:Y:S02]  /*3ba0*/  SEL R13, R3, 0x63400000, !P2 ;  /* 0x63400000030d7807 */ /* 0x000fe40005000000 */
[----:B------:R-:W-:Y:S02]  /*3bb0*/  MOV R12, R10 ;  /* 0x0000000a000c7202 */ /* 0x000fe40000000f00 */
[----:B------:R-:W-:-:S03]  /*3bc0*/  LOP3.LUT R13, R13, 0x800fffff, R11, 0xf8, !PT ;  /* 0x800fffff0d0d7812 */ /* 0x000fc600078ef80b */
[----:B------:R-:W-:-:S03]  /*3bd0*/  DFMA R14, R16, -R6, 1 ;  /* 0x3ff00000100e742b */ /* 0x000fc60000000806 */
[----:B------:R-:W-:-:S05]  /*3be0*/  @!P3 DFMA R12, R12, 2, -R18 ;  /* 0x400000000c0cb82b */ /* 0x000fca0000000812 */
[----:B------:R-:W-:-:S05]  /*3bf0*/  DFMA R14, R16, R14, R16 ;  /* 0x0000000e100e722b */ /* 0x000fca0000000010 */
[----:B------:R-:W-:-:S03]  /*3c00*/  @!P3 LOP3.LUT R4, R13, 0x7ff00000, RZ, 0xc0, !PT ;  /* 0x7ff000000d04b812 */ /* 0x000fc600078ec0ff */
[----:B------:R-:W-:Y:S01]  /*3c10*/  DMUL R16, R14, R12 ;  /* 0x0000000c0e107228 */ /* 0x000fe20000000000 */
[----:B------:R-:W-:-:S04]  /*3c20*/  IADD3 R24, R4, -0x1, RZ ;  /* 0xffffffff04187810 */ /* 0x000fc80007ffe0ff */
[----:B------:R-:W-:-:S03]  /*3c30*/  ISETP.GT.U32.AND P0, PT, R24, 0x7feffffe, PT ;  /* 0x7feffffe1800780c */ /* 0x000fc60003f04070 */
[----:B------:R-:W-:Y:S01]  /*3c40*/  DFMA R18, R16, -R6, R12 ;  /* 0x800000061012722b */ /* 0x000fe2000000000c */
[----:B------:R-:W-:-:S07]  /*3c50*/  ISETP.GT.U32.OR P0, PT, R25, 0x7feffffe, P0 ;  /* 0x7feffffe1900780c */ /* 0x000fce0000704470 */
[----:B------:R-:W-:-:S06]  /*3c60*/  DFMA R18, R14, R18, R16 ;  /* 0x000000120e12722b */ /* 0x000fcc0000000010 */
[----:B------:R-:W-:Y:S05]  /*3c70*/  @P0 BRA `(.L_x_3567) ;  /* 0x00000000006c0947 */ /* 0x000fea0003800000 */
[----:B------:R-:W-:-:S04]  /*3c80*/  LOP3.LUT R5, R9, 0x7ff00000, RZ, 0xc0, !PT ;  /* 0x7ff0000009057812 */ /* 0x000fc800078ec0ff */
[CC--:B------:R-:W-:Y:S02]  /*3c90*/  VIADDMNMX R4, R2.reuse, -R5.reuse, 0xb9600000, !PT ;  /* 0xb960000002047446 */ /* 0x0c0fe40007800905 */
[----:B------:R-:W-:Y:S02]  /*3ca0*/  ISETP.GE.U32.AND P0, PT, R2, R5, PT ;  /* 0x000000050200720c */ /* 0x000fe40003f06070 */
[----:B------:R-:W-:Y:S02]  /*3cb0*/  VIMNMX R4, R4, 0x46a00000, PT ;  /* 0x46a0000004047848 */ /* 0x000fe40003fe0100 */
[----:B------:R-:W-:-:S04]  /*3cc0*/  SEL R3, R3, 0x63400000, !P0 ;  /* 0x6340000003037807 */ /* 0x000fc80004000000 */
[----:B------:R-:W-:Y:S02]  /*3cd0*/  IADD3 R10, -R3, R4, RZ ;  /* 0x00000004030a7210 */ /* 0x000fe40007ffe1ff */
[----:B------:R-:W-:-:S03]  /*3ce0*/  MOV R4, RZ ;  /* 0x000000ff00047202 */ /* 0x000fc60000000f00 */
[----:B------:R-:W-:-:S06]  /*3cf0*/  VIADD R5, R10, 0x7fe00000 ;  /* 0x7fe000000a057836 */ /* 0x000fcc0000000000 */
[----:B------:R-:W-:-:S10]  /*3d00*/  DMUL R2, R18, R4 ;  /* 0x0000000412027228 */ /* 0x000fd40000000000 */
[----:B------:R-:W-:-:S13]  /*3d10*/  FSETP.GTU.AND P0, PT, |R3|, 1.469367938527859385e-39, PT ;  /* 0x001000000300780b */ /* 0x000fda0003f0c200 */
[----:B------:R-:W-:Y:S05]  /*3d20*/  @P0 BRA `(.L_x_3568) ;  /* 0x0000000000940947 */ /* 0x000fea0003800000 */
[----:B------:R-:W-:-:S06]  /*3d30*/  DFMA R6, R18, -R6, R12 ;  /* 0x800000061206722b */ /* 0x000fcc000000000c */
[----:B------:R-:W-:-:S04]  /*3d40*/  MOV R6, RZ ;  /* 0x000000ff00067202 */ /* 0x000fc80000000f00 */
[C---:B------:R-:W-:Y:S02]  /*3d50*/  FSETP.NEU.AND P0, PT, R7.reuse, RZ, PT ;  /* 0x000000ff0700720b */ /* 0x040fe40003f0d000 */
[----:B------:R-:W-:-:S04]  /*3d60*/  LOP3.LUT R9, R7, 0x80000000, R9, 0x48, !PT ;  /* 0x8000000007097812 */ /* 0x000fc800078e4809 */
[----:B------:R-:W-:-:S07]  /*3d70*/  LOP3.LUT R7, R9, R5, RZ, 0xfc, !PT ;  /* 0x0000000509077212 */ /* 0x000fce00078efcff */
[----:B------:R-:W-:Y:S05]  /*3d80*/  @!P0 BRA `(.L_x_3568) ;  /* 0x00000000007c8947 */ /* 0x000fea0003800000 */
[----:B------:R-:W-:Y:S01]  /*3d90*/  IADD3 R5, -R10, RZ, RZ ;  /* 0x000000ff0a057210 */ /* 0x000fe20007ffe1ff */
[----:B------:R-:W-:Y:S01]  /*3da0*/  IMAD.MOV.U32 R4, RZ, RZ, RZ ;  /* 0x000000ffff047224 */ /* 0x000fe200078e00ff */
[----:B------:R-:W-:-:S05]  /*3db0*/  DMUL.RP R6, R18, R6 ;  /* 0x0000000612067228 */ /* 0x000fca0000008000 */
[----:B------:R-:W-:-:S05]  /*3dc0*/  DFMA R4, R2, -R4, R18 ;  /* 0x800000040204722b */ /* 0x000fca0000000012 */
[----:B------:R-:W-:Y:S02]  /*3dd0*/  LOP3.LUT R9, R7, R9, RZ, 0x3c, !PT ;  /* 0x0000000907097212 */ /* 0x000fe400078e3cff */
[----:B------:R-:W-:-:S04]  /*3de0*/  IADD3 R4, -R10, -0x43300000, RZ ;  /* 0xbcd000000a047810 */ /* 0x000fc80007ffe1ff */
[----:B------:R-:W-:-:S04]  /*3df0*/  FSETP.NEU.AND P0, PT, |R5|, R4, PT ;  /* 0x000000040500720b */ /* 0x000fc80003f0d200 */
[----:B------:R-:W-:Y:S02]  /*3e00*/  FSEL R2, R6, R2, !P0 ;  /* 0x0000000206027208 */ /* 0x000fe40004000000 */
[----:B------:R-:W-:Y:S01]  /*3e10*/  FSEL R3, R9, R3, !P0 ;  /* 0x0000000309037208 */ /* 0x000fe20004000000 */
[----:B------:R-:W-:Y:S06]  /*3e20*/  BRA `(.L_x_3568) ;  /* 0x0000000000547947 */ /* 0x000fec0003800000 */
.L_x_3567:
[----:B------:R-:W-:-:S14]  /*3e30*/  DSETP.NAN.AND P0, PT, R10, R10, PT ;  /* 0x0000000a0a00722a */ /* 0x000fdc0003f08000 */
[----:B------:R-:W-:Y:S05]  /*3e40*/  @P0 BRA `(.L_x_3569) ;  /* 0x0000000000440947 */ /* 0x000fea0003800000 */
[----:B------:R-:W-:-:S14]  /*3e50*/  DSETP.NAN.AND P0, PT, R8, R8, PT ;  /* 0x000000080800722a */ /* 0x000fdc0003f08000 */
[----:B------:R-:W-:Y:S05]  /*3e60*/  @P0 BRA `(.L_x_3570) ;  /* 0x0000000000300947 */ /* 0x000fea0003800000 */
[----:B------:R-:W-:Y:S02]  /*3e70*/  ISETP.NE.AND P0, PT, R4, R5, PT ;  /* 0x000000050400720c */ /* 0x000fe40003f05270 */
[----:B------:R-:W-:Y:S02]  /*3e80*/  MOV R2, 0x0 ;  /* 0x0000000000027802 */ /* 0x000fe40000000f00 */
[----:B------:R-:W-:-:S09]  /*3e90*/  MOV R3, 0xfff80000 ;  /* 0xfff8000000037802 */ /* 0x000fd20000000f00 */
[----:B------:R-:W-:Y:S05]  /*3ea0*/  @!P0 BRA `(.L_x_3568) ;  /* 0x0000000000348947 */ /* 0x000fea0003800000 */
[----:B------:R-:W-:Y:S02]  /*3eb0*/  ISETP.NE.AND P0, PT, R4, 0x7ff00000, PT ;  /* 0x7ff000000400780c */ /* 0x000fe40003f05270 */
[----:B------:R-:W-:Y:S02]  /*3ec0*/  LOP3.LUT R3, R11, 0x80000000, R9, 0x48, !PT ;  /* 0x800000000b037812 */ /* 0x000fe400078e4809 */
[----:B------:R-:W-:-:S13]  /*3ed0*/  ISETP.EQ.OR P0, PT, R5, RZ, !P0 ;  /* 0x000000ff0500720c */ /* 0x000fda0004702670 */
[----:B------:R-:W-:Y:S02]  /*3ee0*/  @P0 LOP3.LUT R4, R3, 0x7ff00000, RZ, 0xfc, !PT ;  /* 0x7ff0000003040812 */ /* 0x000fe400078efcff */
[----:B------:R-:W-:Y:S01]  /*3ef0*/  @!P0 MOV R2, RZ ;  /* 0x000000ff00028202 */ /* 0x000fe20000000f00 */
[----:B------:R-:W-:Y:S01]  /*3f00*/  @P0 IMAD.MOV.U32 R2, RZ, RZ, RZ ;  /* 0x000000ffff020224 */ /* 0x000fe200078e00ff */
[----:B------:R-:W-:Y:S01]  /*3f10*/  @P0 MOV R3, R4 ;  /* 0x0000000400030202 */ /* 0x000fe20000000f00 */
[----:B------:R-:W-:Y:S06]  /*3f20*/  BRA `(.L_x_3568) ;  /* 0x0000000000147947 */ /* 0x000fec0003800000 */
.L_x_3570:
[----:B------:R-:W-:Y:S02]  /*3f30*/  LOP3.LUT R3, R9, 0x80000, RZ, 0xfc, !PT ;  /* 0x0008000009037812 */ /* 0x000fe400078efcff */
[----:B------:R-:W-:Y:S01]  /*3f40*/  MOV R2, R8 ;  /* 0x0000000800027202 */ /* 0x000fe20000000f00 */
[----:B------:R-:W-:Y:S06]  /*3f50*/  BRA `(.L_x_3568) ;  /* 0x0000000000087947 */ /* 0x000fec0003800000 */
.L_x_3569:
[----:B------:R-:W-:Y:S02]  /*3f60*/  LOP3.LUT R3, R11, 0x80000, RZ, 0xfc, !PT ;  /* 0x000800000b037812 */ /* 0x000fe400078efcff */
[----:B------:R-:W-:-:S07]  /*3f70*/  MOV R2, R10 ;  /* 0x0000000a00027202 */ /* 0x000fce0000000f00 */
.L_x_3568:
[----:B------:R-:W-:Y:S05]  /*3f80*/  BSYNC B2 ;  /* 0x0000000000027941 */ /* 0x000fea0003800000 */
.L_x_3566:
[----:B------:R-:W-:Y:S01]  /*3f90*/  MOV R5, R3 ;  /* 0x0000000300057202 */ /* 0x000fe20000000f00 */
[----:B------:R-:W-:Y:S01]  /*3fa0*/  HFMA2.MMA R3, -RZ, RZ, 0, 0 ;  /* 0x00000000ff037435 */ /* 0x000fe200000001ff */
[----:B------:R-:W-:Y:S01]  /*3fb0*/  IMAD.MOV.U32 R4, RZ, RZ, R2 ;  /* 0x000000ffff047224 */ /* 0x000fe200078e0002 */
[----:B------:R-:W-:-:S04]  /*3fc0*/  MOV R2, R0 ;  /* 0x0000000000027202 */ /* 0x000fc80000000f00 */
[----:B------:R-:W-:Y:S05]  /*3fd0*/  RET.REL.NODEC R2 `(_ZN2at6native18elementwise_kernelILi128ELi2EZNS0_22gpu_kernel_impl_nocastIZZZNS0_62_GLOBAL__N__e6aa1b1b_29_ActivationLogSigmoidKernel_cu_9d16a0dc27log_sigmoid_backward_kernelERNS_14TensorIteratorEENKUlvE_clEvENKUlvE_clEvEUlddE_EEvRNS_18TensorIteratorBaseERKT_EUliE_EEviT1_) ;  /* 0xffffffc002087950 */ /* 0x000fea0003c3ffff */
.L_x_3571:
        /* <DEDUP_REMOVED lines=10> */
.L_x_7329:


//--------------------- .text._ZN2at6native27unrolled_elementwise_kernelIZZZNS0_62_GLOBAL__N__e6aa1b1b_29_ActivationLogSigmoidKernel_cu_9d16a0dc27log_sigmoid_backward_kernelERNS_14TensorIteratorEENKUlvE_clEvENKUlvE_clEvEUlddE_St5arrayIPcLm3EELi4E23TrivialOffsetCalculatorILi2EjESB_ILi1EjENS0_6memory15LoadWithoutCastENSE_16StoreWithoutCastEEEviT_T0_T2_T3_T4_T5_ --------------------------
	.section	.text._ZN2at6native27unrolled_elementwise_kernelIZZZNS0_62_GLOBAL__N__e6aa1b1b_29_ActivationLogSigmoidKernel_cu_9d16a0dc27log_sigmoid_backward_kernelERNS_14TensorIteratorEENKUlvE_clEvENKUlvE_clEvEUlddE_St5arrayIPcLm3EELi4E23TrivialOffsetCalculatorILi2EjESB_ILi1EjENS0_6memory15LoadWithoutCastENSE_16StoreWithoutCastEEEviT_T0_T2_T3_T4_T5_,"ax",@progbits
	.align	128
        .global         _ZN2at6native27unrolled_elementwise_kernelIZZZNS0_62_GLOBAL__N__e6aa1b1b_29_ActivationLogSigmoidKernel_cu_9d16a0dc27log_sigmoid_backward_kernelERNS_14TensorIteratorEENKUlvE_clEvENKUlvE_clEvEUlddE_St5arrayIPcLm3EELi4E23TrivialOffsetCalculatorILi2EjESB_ILi1EjENS0_6memory15LoadWithoutCastENSE_16StoreWithoutCastEEEviT_T0_T2_T3_T4_T5_
        .type           _ZN2at6native27unrolled_elementwise_kernelIZZZNS0_62_GLOBAL__N__e6aa1b1b_29_ActivationLogSigmoidKernel_cu_9d16a0dc27log_sigmoid_backward_kernelERNS_14TensorIteratorEENKUlvE_clEvENKUlvE_clEvEUlddE_St5arrayIPcLm3EELi4E23TrivialOffsetCalculatorILi2EjESB_ILi1EjENS0_6memory15LoadWithoutCastENSE_16StoreWithoutCastEEEviT_T0_T2_T3_T4_T5_,@function
        .size           _ZN2at6native27unrolled_elementwise_kernelIZZZNS0_62_GLOBAL__N__e6aa1b1b_29_ActivationLogSigmoidKernel_cu_9d16a0dc27log_sigmoid_backward_kernelERNS_14TensorIteratorEENKUlvE_clEvENKUlvE_clEvEUlddE_St5arrayIPcLm3EELi4E23TrivialOffsetCalculatorILi2EjESB_ILi1EjENS0_6memory15LoadWithoutCastENSE_16StoreWithoutCastEEEviT_T0_T2_T3_T4_T5_,(.L_x_7330 - _ZN2at6native27unrolled_elementwise_kernelIZZZNS0_62_GLOBAL__N__e6aa1b1b_29_ActivationLogSigmoidKernel_cu_9d16a0dc27log_sigmoid_backward_kernelERNS_14TensorIteratorEENKUlvE_clEvENKUlvE_clEvEUlddE_St5arrayIPcLm3EELi4E23TrivialOffsetCalculatorILi2EjESB_ILi1EjENS0_6memory15LoadWithoutCastENSE_16StoreWithoutCastEEEviT_T0_T2_T3_T4_T5_)
        .other          _ZN2at6native27unrolled_elementwise_kernelIZZZNS0_62_GLOBAL__N__e6aa1b1b_29_ActivationLogSigmoidKernel_cu_9d16a0dc27log_sigmoid_backward_kernelERNS_14TensorIteratorEENKUlvE_clEvENKUlvE_clEvEUlddE_St5arrayIPcLm3EELi4E23TrivialOffsetCalculatorILi2EjESB_ILi1EjENS0_6memory15LoadWithoutCastENSE_16StoreWithoutCastEEEviT_T0_T2_T3_T4_T5_,@"STO_CUDA_ENTRY STV_DEFAULT"
_ZN2at6native27unrolled_elementwise_kernelIZZZNS0_62_GLOBAL__N__e6aa1b1b_29_ActivationLogSigmoidKernel_cu_9d16a0dc27log_sigmoid_backward_kernelERNS_14TensorIteratorEENKUlvE_clEvENKUlvE_clEvEUlddE_St5arrayIPcLm3EELi4E23TrivialOffsetCalculatorILi2EjESB_ILi1EjENS0_6memory15LoadWithoutCastENSE_16StoreWithoutCastEEEviT_T0_T2_T3_T4_T5_:
.text._ZN2at6native27unrolled_elementwise_kernelIZZZNS0_62_GLOBAL__N__e6aa1b1b_29_ActivationLogSigmoidKernel_cu_9d16a0dc27log_sigmoid_backward_kernelERNS_14TensorIteratorEENKUlvE_clEvENKUlvE_clEvEUlddE_St5arrayIPcLm3EELi4E23TrivialOffsetCalculatorILi2EjESB_ILi1EjENS0_6memory15LoadWithoutCastENSE_16StoreWithoutCastEEEviT_T0_T2_T3_T4_T5_:
[----:B------:R-:W-:Y:S01]  /*0000*/  LDC R1, c[0x0][0x28] ;  /* 0x00000a00ff017b82 */ /* 0x000fe20000000800 */
[----:B------:R-:W0:Y:S07]  /*0010*/  S2R R0, SR_CTAID.X ;  /* 0x0000000000007919 */ /* 0x000e2e0000002500 */
[----:B------:R-:W0:Y:S01]  /*0020*/  LDC R3, c[0x0][0x210] ;  /* 0x00008400ff037b82 */ /* 0x000e220000000800 */
[----:B------:R-:W-:Y:S02]  /*0030*/  CS2R R16, SRZ ;  /* 0x0000000000107805 */ /* 0x000fe4000001ff00 */
[----:B------:R-:W-:Y:S01]  /*0040*/  CS2R R14, SRZ ;  /* 0x00000000000e7805 */ /* 0x000fe2000001ff00 */
[----:B------:R-:W1:Y:S01]  /*0050*/  S2R R25, SR_TID.X ;  /* 0x0000000000197919 */ /* 0x000e620000002100 */
[----:B------:R-:W-:Y:S01]  /*0060*/  ULDC.64 UR4, c[0x0][0x208] ;  /* 0x0000820000047ab9 */ /* 0x000fe20000000a00 */
[----:B0-----:R-:W-:-:S05]  /*0070*/  IMAD R2, R0, -0x200, R3 ;  /* 0xfffffe0000027824 */ /* 0x001fca00078e0203 */
[----:B-1----:R-:W-:-:S13]  /*0080*/  ISETP.GE.AND P2, PT, R25, R2, PT ;  /* 0x000000021900720c */ /* 0x002fda0003f46270 */
[----:B------:R-:W-:Y:S01]  /*0090*/  @!P2 IMAD R3, R0, 0x200, R25 ;  /* 0x000002000003a824 */ /* 0x000fe200078e0219 */
[----:B------:R-:W0:Y:S01]  /*00a0*/  @!P2 LDC.64 R18, c[0x0][0x220] ;  /* 0x00008800ff12ab82 */ /* 0x000e220000000a00 */
[----:B------:R-:W-:-:S05]  /*00b0*/  @!P2 VIADD R25, R25, 0x80 ;  /* 0x000000801919a836 */ /* 0x000fca0000000000 */
[C---:B------:R-:W-:Y:S02]  /*00c0*/  ISETP.GE.AND P0, PT, R25.reuse, R2, PT ;  /* 0x000000021900720c */ /* 0x040fe40003f06270 */
[----:B------:R-:W1:Y:S11]  /*00d0*/  @!P2 LDC.64 R10, c[0x0][0x228] ;  /* 0x00008a00ff0aab82 */ /* 0x000e760000000a00 */
[----:B------:R-:W-:Y:S01]  /*00e0*/  @!P0 IMAD R31, R0, 0x200, R25 ;  /* 0x00000200001f8824 */ /* 0x000fe200078e0219 */
[----:B------:R-:W2:Y:S01]  /*00f0*/  @!P0 LDC.64 R22, c[0x0][0x220] ;  /* 0x00008800ff168b82 */ /* 0x000ea20000000a00 */
[----:B------:R-:W-:-:S05]  /*0100*/  @!P0 VIADD R25, R25, 0x80 ;  /* 0x0000008019198836 */ /* 0x000fca0000000000 */
[C---:B------:R-:W-:Y:S02]  /*0110*/  ISETP.GE.AND P3, PT, R25.reuse, R2, PT ;  /* 0x000000021900720c */ /* 0x040fe40003f66270 */
[----:B------:R-:W3:Y:S11]  /*0120*/  @!P0 LDC.64 R12, c[0x0][0x228] ;  /* 0x00008a00ff0c8b82 */ /* 0x000ef60000000a00 */
[----:B------:R-:W-:Y:S01]  /*0130*/  @!P3 IMAD R27, R0, 0x200, R25 ;  /* 0x00000200001bb824 */ /* 0x000fe200078e0219 */
[----:B------:R-:W4:Y:S01]  /*0140*/  @!P3 LDC.64 R20, c[0x0][0x220] ;  /* 0x00008800ff14bb82 */ /* 0x000f220000000a00 */
[----:B------:R-:W-:Y:S01]  /*0150*/  @!P3 VIADD R25, R25, 0x80 ;  /* 0x000000801919b836 */ /* 0x000fe20000000000 */
[----:B------:R-:W-:Y:S01]  /*0160*/  CS2R R32, SRZ ;  /* 0x0000000000207805 */ /* 0x000fe2000001ff00 */
[----:B--2---:R-:W-:-:S03]  /*0170*/  @!P0 IMAD.WIDE.U32 R22, R31, 0x8, R22 ;  /* 0x000000081f168825 */ /* 0x004fc600078e0016 */
[----:B------:R-:W-:Y:S02]  /*0180*/  ISETP.GE.AND P1, PT, R25, R2, PT ;  /* 0x000000021900720c */ /* 0x000fe40003f26270 */
[----:B------:R-:W2:Y:S01]  /*0190*/  @!P3 LDC.64 R4, c[0x0][0x228] ;  /* 0x00008a00ff04bb82 */ /* 0x000ea20000000a00 */
[----:B------:R0:W5:Y:S01]  /*01a0*/  @!P0 LDG.E.64 R16, desc[UR4][R22.64] ;  /* 0x0000000416108981 */ /* 0x000162000c1e1b00 */
[----:B---3--:R-:W-:Y:S01]  /*01b0*/  @!P0 IMAD.WIDE.U32 R30, R31, 0x8, R12 ;  /* 0x000000081f1e8825 */ /* 0x008fe200078e000c */
[----:B------:R-:W-:-:S04]  /*01c0*/  CS2R R12, SRZ ;  /* 0x00000000000c7805 */ /* 0x000fc8000001ff00 */
[----:B------:R3:W5:Y:S04]  /*01d0*/  @!P0 LDG.E.64 R14, desc[UR4][R30.64] ;  /* 0x000000041e0e8981 */ /* 0x000768000c1e1b00 */
[----:B------:R-:W3:Y:S01]  /*01e0*/  @!P1 LDC.64 R8, c[0x0][0x220] ;  /* 0x00008800ff089b82 */ /* 0x000ee20000000a00 */
[----:B------:R-:W-:Y:S02]  /*01f0*/  @!P1 IMAD R29, R0, 0x200, R25 ;  /* 0x00000200001d9824 */ /* 0x000fe400078e0219 */
[----:B----4-:R-:W-:-:S05]  /*0200*/  @!P3 IMAD.WIDE.U32 R34, R27, 0x8, R20 ;  /* 0x000000081b22b825 */ /* 0x010fca00078e0014 */
[----:B------:R-:W4:Y:S01]  /*0210*/  @!P1 LDC.64 R6, c[0x0][0x228] ;  /* 0x00008a00ff069b82 */ /* 0x000f220000000a00 */
[----:B0-----:R-:W-:Y:S01]  /*0220*/  @!P2 IMAD.WIDE.U32 R20, R3, 0x8, R18 ;  /* 0x000000080314a825 */ /* 0x001fe200078e0012 */
[----:B------:R-:W-:Y:S01]  /*0230*/  CS2R R18, SRZ ;  /* 0x0000000000127805 */ /* 0x000fe2000001ff00 */
[----:B------:R0:W5:Y:S02]  /*0240*/  @!P3 LDG.E.64 R12, desc[UR4][R34.64] ;  /* 0x00000004220cb981 */ /* 0x000164000c1e1b00 */
[----:B--2---:R-:W-:-:S03]  /*0250*/  @!P3 IMAD.WIDE.U32 R4, R27, 0x8, R4 ;  /* 0x000000081b04b825 */ /* 0x004fc600078e0004 */
[----:B------:R0:W5:Y:S01]  /*0260*/  @!P2 LDG.E.64 R18, desc[UR4][R20.64] ;  /* 0x000000041412a981 */ /* 0x000162000c1e1b00 */
[----:B-1----:R-:W-:Y:S01]  /*0270*/  @!P2 IMAD.WIDE.U32 R24, R3, 0x8, R10 ;  /* 0x000000080318a825 */ /* 0x002fe200078e000a */
[----:B------:R-:W-:-:S04]  /*0280*/  CS2R R10, SRZ ;  /* 0x00000000000a7805 */ /* 0x000fc8000001ff00 */
[----:B------:R0:W5:Y:S01]  /*0290*/  @!P2 LDG.E.64 R32, desc[UR4][R24.64] ;  /* 0x000000041820a981 */ /* 0x000162000c1e1b00 */
[C---:B---3--:R-:W-:Y:S01]  /*02a0*/  @!P1 IMAD.WIDE.U32 R26, R29.reuse, 0x8, R8 ;  /* 0x000000081d1a9825 */ /* 0x048fe200078e0008 */
[----:B------:R-:W-:Y:S02]  /*02b0*/  CS2R R8, SRZ ;  /* 0x0000000000087805 */ /* 0x000fe4000001ff00 */
[----:B------:R0:W5:Y:S04]  /*02c0*/  @!P3 LDG.E.64 R10, desc[UR4][R4.64] ;  /* 0x00000004040ab981 */ /* 0x000168000c1e1b00 */
[----:B------:R0:W5:Y:S01]  /*02d0*/  @!P1 LDG.E.64 R8, desc[UR4][R26.64] ;  /* 0x000000041a089981 */ /* 0x000162000c1e1b00 */
[----:B----4-:R-:W-:Y:S01]  /*02e0*/  @!P1 IMAD.WIDE.U32 R28, R29, 0x8, R6 ;  /* 0x000000081d1c9825 */ /* 0x010fe200078e0006 */
[----:B------:R-:W-:-:S06]  /*02f0*/  CS2R R6, SRZ ;  /* 0x0000000000067805 */ /* 0x000fcc000001ff00 */
[----:B------:R0:W5:Y:S01]  /*0300*/  @!P1 LDG.E.64 R6, desc[UR4][R28.64] ;  /* 0x000000041c069981 */ /* 0x000162000c1e1b00 */
[----:B------:R-:W-:Y:S04]  /*0310*/  BSSY B0, `(.L_x_3572) ;  /* 0x000005f000007945 */ /* 0x000fe80003800000 */
[----:B------:R-:W-:Y:S05]  /*0320*/  @P2 BRA `(.L_x_3573) ;  /* 0x0000000400742947 */ /* 0x000fea0003800000 */
[----:B0-----:R-:W-:Y:S01]  /*0330*/  HFMA2.MMA R5, -RZ, RZ, 1.9912109375, 0.00128841400146484375 ;  /* 0x3ff71547ff057435 */ /* 0x001fe200000001ff */
[----:B------:R-:W-:Y:S01]  /*0340*/  IMAD.MOV.U32 R4, RZ, RZ, 0x652b82fe ;  /* 0x652b82feff047424 */ /* 0x000fe200078e00ff */
[----:B------:R-:W-:Y:S01]  /*0350*/  UMOV UR6, 0xfefa39ef ;  /* 0xfefa39ef00067882 */ /* 0x000fe20000000000 */
        /* <DEDUP_REMOVED lines=57> */
.L_x_3575:
[----:B------:R-:W-:Y:S05]  /*06f0*/  BSYNC B1 ;  /* 0x0000000000017941 */ /* 0x000fea0003800000 */
.L_x_3574:
        /* <DEDUP_REMOVED lines=19> */
[----:B------:R-:W-:Y:S02]  /*0830*/  IMAD.MOV.U32 R19, RZ, RZ, R21 ;  /* 0x000000ffff137224 */ /* 0x000fe400078e0015 */
[----:B------:R-:W-:-:S07]  /*0840*/  IMAD.MOV.U32 R20, RZ, RZ, R22 ;  /* 0x000000ffff147224 */ /* 0x000fce00078e0016 */
[----:B------:R-:W-:Y:S05]  /*0850*/  CALL.REL.NOINC `($__internal_3_$__cuda_sm20_div_rn_f64_full) ;  /* 0x00000014003c7944 */ /* 0x000fea0003c00000 */
[----:B------:R-:W-:Y:S02]  /*0860*/  IMAD.MOV.U32 R4, RZ, RZ, R26 ;  /* 0x000000ffff047224 */ /* 0x000fe400078e001a */
[----:B------:R-:W-:-:S07]  /*0870*/  IMAD.MOV.U32 R5, RZ, RZ, R27 ;  /* 0x000000ffff057224 */ /* 0x000fce00078e001b */
.L_x_3577:
[----:B------:R-:W-:Y:S05]  /*0880*/  BSYNC B1 ;  /* 0x0000000000017941 */ /* 0x000fea0003800000 */
.L_x_3576:
[----:B------:R-:W-:Y:S01]  /*0890*/  IMAD.MOV.U32 R18, RZ, RZ, 0x3ff00000 ;  /* 0x3ff00000ff127424 */ /* 0x000fe200078e00ff */
[----:B------:R-:W-:Y:S01]  /*08a0*/  FSEL R21, RZ, 1.875, P4 ;  /* 0x3ff00000ff157808 */ /* 0x000fe20002000000 */
[----:B------:R-:W-:-:S03]  /*08b0*/  IMAD.MOV.U32 R20, RZ, RZ, RZ ;  /* 0x000000ffff147224 */ /* 0x000fc600078e00ff */
[----:B------:R-:W-:Y:S02]  /*08c0*/  FSEL R19, R18, -1.875, !P4 ;  /* 0xbff0000012137808 */ /* 0x000fe40006000000 */
[----:B------:R-:W-:-:S06]  /*08d0*/  MOV R18, RZ ;  /* 0x000000ff00127202 */ /* 0x000fcc0000000f00 */
[----:B------:R-:W-:-:S08]  /*08e0*/  DFMA R4, R4, -R18, R20 ;  /* 0x800000120404722b */ /* 0x000fd00000000014 */
[----:B------:R-:W-:-:S11]  /*08f0*/  DMUL R32, R4, R32 ;  /* 0x0000002004207228 */ /* 0x000fd60000000000 */
.L_x_3573:
[----:B------:R-:W-:Y:S05]  /*0900*/  BSYNC B0 ;  /* 0x0000000000007941 */ /* 0x000fea0003800000 */
.L_x_3572:
[----:B------:R-:W1:Y:S01]  /*0910*/  S2R R3, SR_TID.X ;  /* 0x0000000000037919 */ /* 0x000e620000002100 */
[----:B------:R-:W-:Y:S01]  /*0920*/  BSSY B0, `(.L_x_3578) ;  /* 0x000005f000007945 */ /* 0x000fe20003800000 */
[----:B-1----:R-:W-:-:S05]  /*0930*/  VIADD R3, R3, 0x80 ;  /* 0x0000008003037836 */ /* 0x002fca0000000000 */
[----:B------:R-:W-:-:S13]  /*0940*/  ISETP.GE.AND P0, PT, R3, R2, PT ;  /* 0x000000020300720c */ /* 0x000fda0003f06270 */
[----:B------:R-:W-:Y:S05]  /*0950*/  @P0 BRA `(.L_x_3579) ;  /* 0x00000004006c0947 */ /* 0x000fea0003800000 */
[----:B0-----:R-:W-:Y:S01]  /*0960*/  IMAD.MOV.U32 R4, RZ, RZ, 0x652b82fe ;  /* 0x652b82feff047424 */ /* 0x001fe200078e00ff */
        /* <DEDUP_REMOVED lines=55> */
[----:B------:R-:W-:Y:S01]  /*0ce0*/  @!P1 LEA R21, R4, 0x3ff00000, 0x14 ;  /* 0x3ff0000004159811 */ /* 0x000fe200078ea0ff */
[----:B------:R-:W-:Y:S02]  /*0cf0*/  @!P1 IMAD.MOV.U32 R4, RZ, RZ, R20 ;  /* 0x000000ffff049224 */ /* 0x000fe400078e0014 */
[----:B------:R-:W-:-:S06]  /*0d00*/  @!P1 IMAD.MOV.U32 R20, RZ, RZ, RZ ;  /* 0x000000ffff149224 */ /* 0x000fcc00078e00ff */
[----:B------:R-:W-:-:S11]  /*0d10*/  @!P1 DMUL R18, R4, R20 ;  /* 0x0000001404129228 */ /* 0x000fd60000000000 */
.L_x_3581:
[----:B------:R-:W-:Y:S05]  /*0d20*/  BSYNC B1 ;  /* 0x0000000000017941 */ /* 0x000fea0003800000 */
.L_x_3580:
        /* <DEDUP_REMOVED lines=19> */
[----:B------:R-:W-:Y:S05]  /*0e60*/  CALL.REL.NOINC `($__internal_3_$__cuda_sm20_div_rn_f64_full) ;  /* 0x0000000c00b87944 */ /* 0x000fea0003c00000 */
[----:B------:R-:W-:Y:S02]  /*0e70*/  IMAD.MOV.U32 R4, RZ, RZ, R26 ;  /* 0x000000ffff047224 */ /* 0x000fe400078e001a */
[----:B------:R-:W-:-:S07]  /*0e80*/  IMAD.MOV.U32 R5, RZ, RZ, R27 ;  /* 0x000000ffff057224 */ /* 0x000fce00078e001b */
.L_x_3583:
[----:B------:R-:W-:Y:S05]  /*0e90*/  BSYNC B1 ;  /* 0x0000000000017941 */ /* 0x000fea0003800000 */
.L_x_3582:
[----:B------:R-:W-:Y:S01]  /*0ea0*/  MOV R16, 0x3ff00000 ;  /* 0x3ff0000000107802 */ /* 0x000fe20000000f00 */
[----:B------:R-:W-:Y:S01]  /*0eb0*/  IMAD.MOV.U32 R18, RZ, RZ, RZ ;  /* 0x000000ffff127224 */ /* 0x000fe200078e00ff */
[----:B------:R-:W-:Y:S02]  /*0ec0*/  FSEL R19, RZ, 1.875, P4 ;  /* 0x3ff00000ff137808 */ /* 0x000fe40002000000 */
[----:B------:R-:W-:Y:S01]  /*0ed0*/  FSEL R17, R16, -1.875, !P4 ;  /* 0xbff0000010117808 */ /* 0x000fe20006000000 */
[----:B------:R-:W-:-:S06]  /*0ee0*/  IMAD.MOV.U32 R16, RZ, RZ, RZ ;  /* 0x000000ffff107224 */ /* 0x000fcc00078e00ff */
[----:B------:R-:W-:-:S08]  /*0ef0*/  DFMA R4, R4, -R16, R18 ;  /* 0x800000100404722b */ /* 0x000fd00000000012 */
[----:B------:R-:W-:-:S11]  /*0f00*/  DMUL R14, R4, R14 ;  /* 0x0000000e040e7228 */ /* 0x000fd60000000000 */
.L_x_3579:
[----:B------:R-:W-:Y:S05]  /*0f10*/  BSYNC B0 ;  /* 0x0000000000007941 */ /* 0x000fea0003800000 */
.L_x_3578:
        /* <DEDUP_REMOVED lines=49> */
[----:B------:R-:W-:Y:S01]  /*1230*/  LEA R19, R4, R17, 0x14 ;  /* 0x0000001104137211 */ /* 0x000fe200078ea0ff */
        /* <DEDUP_REMOVED lines=15> */
.L_x_3587:
[----:B------:R-:W-:Y:S05]  /*1330*/  BSYNC B1 ;  /* 0x0000000000017941 */ /* 0x000fea0003800000 */
.L_x_3586:
        /* <DEDUP_REMOVED lines=20> */
[----:B------:R-:W-:Y:S01]  /*1480*/  MOV R4, R26 ;  /* 0x0000001a00047202 */ /* 0x000fe20000000f00 */
[----:B------:R-:W-:-:S07]  /*1490*/  IMAD.MOV.U32 R5, RZ, RZ, R27 ;  /* 0x000000ffff057224 */ /* 0x000fce00078e001b */
.L_x_3589:
[----:B------:R-:W-:Y:S05]  /*14a0*/  BSYNC B1 ;  /* 0x0000000000017941 */ /* 0x000fea0003800000 */
.L_x_3588:
[----:B------:R-:W-:Y:S01]  /*14b0*/  IMAD.MOV.U32 R12, RZ, RZ, 0x3ff00000 ;  /* 0x3ff00000ff0c7424 */ /* 0x000fe200078e00ff */
[----:B------:R-:W-:Y:S01]  /*14c0*/  FSEL R17, RZ, 1.875, P4 ;  /* 0x3ff00000ff117808 */ /* 0x000fe20002000000 */
[----:B------:R-:W-:-:S03]  /*14d0*/  IMAD.MOV.U32 R16, RZ, RZ, RZ ;  /* 0x000000ffff107224 */ /* 0x000fc600078e00ff */
[----:B------:R-:W-:Y:S01]  /*14e0*/  FSEL R13, R12, -1.875, !P4 ;  /* 0xbff000000c0d7808 */ /* 0x000fe20006000000 */
[----:B------:R-:W-:-:S06]  /*14f0*/  IMAD.MOV.U32 R12, RZ, RZ, RZ ;  /* 0x000000ffff0c7224 */ /* 0x000fcc00078e00ff */
[----:B------:R-:W-:-:S08]  /*1500*/  DFMA R4, R4, -R12, R16 ;  /* 0x8000000c0404722b */ /* 0x000fd00000000010 */
[----:B------:R-:W-:-:S11]  /*1510*/  DMUL R10, R4, R10 ;  /* 0x0000000a040a7228 */ /* 0x000fd60000000000 */
.L_x_3585:
[----:B------:R-:W-:Y:S05]  /*1520*/  BSYNC B0 ;  /* 0x0000000000007941 */ /* 0x000fea0003800000 */
.L_x_3584:
        /* <DEDUP_REMOVED lines=12> */
[----:B------:R-:W-:Y:S02]  /*15f0*/  IMAD.MOV.U32 R0, RZ, RZ, R19 ;  /* 0x000000ffff007224 */ /* 0x000fe400078e0013 */
[----:B------:R-:W-:-:S03]  /*1600*/  DADD R12, R4, -6.75539944105574400000e+15 ;  /* 0xc3380000040c7429 */ /* 0x000fc60000000000 */
[----:B------:R-:W-:-:S05]  /*1610*/  FSETP.GEU.FTZ.AND P0, PT, |R0|, 4.1917929649353027344, PT ;  /* 0x4086232b0000780b */ /* 0x000fca0003f1e200 */
        /* <DEDUP_REMOVED lines=44> */
[----:B------:R-:W-:Y:S02]  /*18e0*/  @!P1 SHF.R.S32.HI R5, RZ, 0x1, R0 ;  /* 0x00000001ff059819 */ /* 0x000fe40000011400 */
[----:B------:R-:W-:-:S03]  /*18f0*/  @!P1 MOV R12, RZ ;  /* 0x000000ff000c9202 */ /* 0x000fc60000000f00 */
[----:B------:R-:W-:Y:S02]  /*1900*/  @!P1 IMAD.IADD R4, R4, 0x1, -R5 ;  /* 0x0000000104049824 */ /* 0x000fe400078e0a05 */
[----:B------:R-:W-:-:S03]  /*1910*/  @!P1 IMAD R5, R5, 0x100000, R17 ;  /* 0x0010000005059824 */ /* 0x000fc600078e0211 */
[----:B------:R-:W-:Y:S01]  /*1920*/  @!P1 LEA R13, R4, 0x3ff00000, 0x14 ;  /* 0x3ff00000040d9811 */ /* 0x000fe200078ea0ff */
[----:B------:R-:W-:-:S06]  /*1930*/  @!P1 IMAD.MOV.U32 R4, RZ, RZ, R16 ;  /* 0x000000ffff049224 */ /* 0x000fcc00078e0010 */
[----:B------:R-:W-:-:S11]  /*1940*/  @!P1 DMUL R18, R4, R12 ;  /* 0x0000000c04129228 */ /* 0x000fd60000000000 */
.L_x_3593:
[----:B------:R-:W-:Y:S05]  /*1950*/  BSYNC B1 ;  /* 0x0000000000017941 */ /* 0x000fea0003800000 */
.L_x_3592:
        /* <DEDUP_REMOVED lines=22> */
.L_x_3595:
[----:B------:R-:W-:Y:S05]  /*1ac0*/  BSYNC B1 ;  /* 0x0000000000017941 */ /* 0x000fea0003800000 */
.L_x_3594:
[----:B------:R-:W-:Y:S01]  /*1ad0*/  IMAD.MOV.U32 R8, RZ, RZ, 0x3ff00000 ;  /* 0x3ff00000ff087424 */ /* 0x000fe200078e00ff */
[----:B------:R-:W-:Y:S01]  /*1ae0*/  FSEL R13, RZ, 1.875, P4 ;  /* 0x3ff00000ff0d7808 */ /* 0x000fe20002000000 */
[----:B------:R-:W-:-:S03]  /*1af0*/  IMAD.MOV.U32 R12, RZ, RZ, RZ ;  /* 0x000000ffff0c7224 */ /* 0x000fc600078e00ff */
[----:B------:R-:W-:Y:S01]  /*1b00*/  FSEL R9, R8, -1.875, !P4 ;  /* 0xbff0000008097808 */ /* 0x000fe20006000000 */
[----:B------:R-:W-:-:S06]  /*1b10*/  IMAD.MOV.U32 R8, RZ, RZ, RZ ;  /* 0x000000ffff087224 */ /* 0x000fcc00078e00ff */
[----:B------:R-:W-:-:S08]  /*1b20*/  DFMA R4, R4, -R8, R12 ;  /* 0x800000080404722b */ /* 0x000fd0000000000c */
[----:B------:R-:W-:-:S11]  /*1b30*/  DMUL R6, R4, R6 ;  /* 0x0000000604067228 */ /* 0x000fd60000000000 */
.L_x_3591:
[----:B------:R-:W-:Y:S05]  /*1b40*/  BSYNC B0 ;  /* 0x0000000000007941 */ /* 0x000fea0003800000 */
.L_x_3590:
[----:B------:R-:W1:Y:S01]  /*1b50*/  S2R R3, SR_TID.X ;  /* 0x0000000000037919 */ /* 0x000e620000002100 */
[----:B------:R-:W-:Y:S01]  /*1b60*/  BSSY B0, `(.L_x_3596) ;  /* 0x0000016000007945 */ /* 0x000fe20003800000 */
[----:B-1----:R-:W-:Y:S02]  /*1b70*/  ISETP.GE.AND P1, PT, R3, R2, PT ;  /* 0x000000020300720c */ /* 0x002fe40003f26270 */
[----:B-----5:R-:W-:-:S11]  /*1b80*/  MOV R13, R3 ;  /* 0x00000003000d7202 */ /* 0x020fd60000000f00 */
[----:B------:R-:W1:Y:S01]  /*1b90*/  @!P1 S2R R0, SR_CTAID.X ;  /* 0x0000000000009919 */ /* 0x000e620000002500 */
[----:B0-----:R-:W0:Y:S01]  /*1ba0*/  @!P1 LDC.64 R4, c[0x0][0x218] ;  /* 0x00008600ff049b82 */ /* 0x001e220000000a00 */
[----:B------:R-:W-:-:S05]  /*1bb0*/  @!P1 VIADD R13, R3, 0x80 ;  /* 0x00000080030d9836 */ /* 0x000fca0000000000 */
[----:B------:R-:W-:Y:S01]  /*1bc0*/  ISETP.GE.AND P0, PT, R13, R2, PT ;  /* 0x000000020d00720c */ /* 0x000fe20003f06270 */
[----:B-1----:R-:W-:-:S04]  /*1bd0*/  @!P1 IMAD R3, R0, 0x200, R3 ;  /* 0x0000020000039824 */ /* 0x002fc800078e0203 */
[----:B0-----:R-:W-:-:S05]  /*1be0*/  @!P1 IMAD.WIDE.U32 R4, R3, 0x8, R4 ;  /* 0x0000000803049825 */ /* 0x001fca00078e0004 */
[----:B------:R0:W-:Y:S03]  /*1bf0*/  @!P1 STG.E.64 desc[UR4][R4.64], R32 ;  /* 0x0000002004009986 */ /* 0x0001e6000c101b04 */
[----:B------:R-:W-:Y:S05]  /*1c00*/  @P0 BRA `(.L_x_3597) ;  /* 0x00000000002c0947 */ /* 0x000fea0003800000 */
[----:B------:R-:W0:Y:S01]  /*1c10*/  S2R R0, SR_CTAID.X ;  /* 0x0000000000007919 */ /* 0x000e220000002500 */
[----:B------:R-:W1:Y:S01]  /*1c20*/  LDC.64 R8, c[0x0][0x218] ;  /* 0x00008600ff087b82 */ /* 0x000e620000000a00 */
[----:B0-----:R-:W-:Y:S02]  /*1c30*/  IMAD R5, R0, 0x200, R13 ;  /* 0x0000020000057824 */ /* 0x001fe400078e020d */
[----:B------:R-:W-:Y:S02]  /*1c40*/  VIADD R13, R13, 0x80 ;  /* 0x000000800d0d7836 */ /* 0x000fe40000000000 */
[----:B-1----:R-:W-:-:S03]  /*1c50*/  IMAD.WIDE.U32 R4, R5, 0x8, R8 ;  /* 0x0000000805047825 */ /* 0x002fc600078e0008 */
[----:B------:R-:W-:Y:S02]  /*1c60*/  ISETP.GE.AND P0, PT, R13, R2, PT ;  /* 0x000000020d00720c */ /* 0x000fe40003f06270 */
[----:B------:R1:W-:Y:S11]  /*1c70*/  STG.E.64 desc[UR4][R4.64], R14 ;  /* 0x0000000e04007986 */ /* 0x0003f6000c101b04 */
[----:B------:R-:W-:-:S02]  /*1c80*/  @!P0 IMAD R3, R0, 0x200, R13 ;  /* 0x0000020000038824 */ /* 0x000fc400078e020d */
[----:B------:R-:W-:Y:S02]  /*1c90*/  @!P0 VIADD R13, R13, 0x80 ;  /* 0x000000800d0d8836 */ /* 0x000fe40000000000 */
[----:B------:R-:W-:-:S05]  /*1ca0*/  @!P0 IMAD.WIDE.U32 R8, R3, 0x8, R8 ;  /* 0x0000000803088825 */ /* 0x000fca00078e0008 */
[----:B------:R1:W-:Y:S02]  /*1cb0*/  @!P0 STG.E.64 desc[UR4][R8.64], R10 ;  /* 0x0000000a08008986 */ /* 0x0003e4000c101b04 */
.L_x_3597:
[----:B------:R-:W-:Y:S05]  /*1cc0*/  BSYNC B0 ;  /* 0x0000000000007941 */ /* 0x000fea0003800000 */
.L_x_3596:
[----:B------:R-:W-:-:S13]  /*1cd0*/  ISETP.GE.AND P0, PT, R13, R2, PT ;  /* 0x000000020d00720c */ /* 0x000fda0003f06270 */
[----:B------:R-:W-:Y:S05]  /*1ce0*/  @P0 EXIT ;  /* 0x000000000000094d */ /* 0x000fea0003800000 */
[----:B------:R-:W2:Y:S01]  /*1cf0*/  S2R R0, SR_CTAID.X ;  /* 0x0000000000007919 */ /* 0x000ea20000002500 */
[----:B------:R-:W3:Y:S01]  /*1d00*/  LDC.64 R2, c[0x0][0x218] ;  /* 0x00008600ff027b82 */ /* 0x000ee20000000a00 */
[----:B--2---:R-:W-:-:S04]  /*1d10*/  IMAD R13, R0, 0x200, R13 ;  /* 0x00000200000d7824 */ /* 0x004fc800078e020d */
[----:B---3--:R-:W-:-:S05]  /*1d20*/  IMAD.WIDE.U32 R2, R13, 0x8, R2 ;  /* 0x000000080d027825 */ /* 0x008fca00078e0002 */
[----:B------:R-:W-:Y:S01]  /*1d30*/  STG.E.64 desc[UR4][R2.64], R6 ;  /* 0x0000000602007986 */ /* 0x000fe2000c101b04 */
[----:B------:R-:W-:Y:S05]  /*1d40*/  EXIT ;  /* 0x000000000000794d */ /* 0x000fea0003800000 */
        .weak           $__internal_3_$__cuda_sm20_div_rn_f64_full
        .type           $__internal_3_$__cuda_sm20_div_rn_f64_full,@function
        .size           $__internal_3_$__cuda_sm20_div_rn_f64_full,(.L_x_7330 - $__internal_3_$__cuda_sm20_div_rn_f64_full)
$__internal_3_$__cuda_sm20_div_rn_f64_full:
[----:B------:R-:W-:Y:S01]  /*1d50*/  FSETP.GEU.AND P0, PT, |R19|, 1.469367938527859385e-39, PT ;  /* 0x001000001300780b */ /* 0x000fe20003f0e200 */
[----:B------:R-:W-:Y:S01]  /*1d60*/  IMAD.MOV.U32 R24, RZ, RZ, R18 ;  /* 0x000000ffff187224 */ /* 0x000fe200078e0012 */
[C---:B------:R-:W-:Y:S01]  /*1d70*/  FSETP.GEU.AND P1, PT, |R23|.reuse, 1.469367938527859385e-39, PT ;  /* 0x001000001700780b */ /* 0x040fe20003f2e200 */
[----:B------:R-:W-:Y:S01]  /*1d80*/  IMAD.MOV.U32 R26, RZ, RZ, 0x1 ;  /* 0x00000001ff1a7424 */ /* 0x000fe200078e00ff */
[----:B------:R-:W-:Y:S01]  /*1d90*/  MOV R22, R20 ;  /* 0x0000001400167202 */ /* 0x000fe20000000f00 */
[----:B------:R-:W-:Y:S01]  /*1da0*/  BSSY B2, `(.L_x_3598) ;  /* 0x0000052000027945 */ /* 0x000fe20003800000 */
[----:B------:R-:W-:Y:S02]  /*1db0*/  LOP3.LUT R21, R23, 0x800fffff, RZ, 0xc0, !PT ;  /* 0x800fffff17157812 */ /* 0x000fe400078ec0ff */
[----:B------:R-:W-:Y:S02]  /*1dc0*/  LOP3.LUT R3, R19, 0x7ff00000, RZ, 0xc0, !PT ;  /* 0x7ff0000013037812 */ /* 0x000fe400078ec0ff */
[----:B------:R-:W-:-:S02]  /*1dd0*/  LOP3.LUT R21, R21, 0x3ff00000, RZ, 0xfc, !PT ;  /* 0x3ff0000015157812 */ /* 0x000fc400078efcff */
[C---:B------:R-:W-:Y:S01]  /*1de0*/  LOP3.LUT R34, R23.reuse, 0x7ff00000, RZ, 0xc0, !PT ;  /* 0x7ff0000017227812 */ /* 0x040fe200078ec0ff */
[----:B------:R-:W-:Y:S01]  /*1df0*/  @!P0 IMAD.MOV.U32 R28, RZ, RZ, RZ ;  /* 0x000000ffff1c8224 */ /* 0x000fe200078e00ff */
[----:B------:R-:W-:Y:S01]  /*1e00*/  @!P0 LOP3.LUT R4, R23, 0x7ff00000, RZ, 0xc0, !PT ;  /* 0x7ff0000017048812 */ /* 0x000fe200078ec0ff */
[----:B------:R-:W-:Y:S01]  /*1e10*/  @!P1 DMUL R20, R22, 8.98846567431157953865e+307 ;  /* 0x7fe0000016149828 */ /* 0x000fe20000000000 */
[C---:B------:R-:W-:Y:S02]  /*1e20*/  ISETP.GE.U32.AND P3, PT, R3.reuse, R34, PT ;  /* 0x000000220300720c */ /* 0x040fe40003f66070 */
[----:B------:R-:W-:Y:S01]  /*1e30*/  @!P0 ISETP.GE.U32.AND P2, PT, R3, R4, PT ;  /* 0x000000040300820c */ /* 0x000fe20003f46070 */
[----:B------:R-:W-:Y:S02]  /*1e40*/  IMAD.MOV.U32 R4, RZ, RZ, 0x1ca00000 ;  /* 0x1ca00000ff047424 */ /* 0x000fe400078e00ff */
[----:B------:R-:W0:Y:S03]  /*1e50*/  MUFU.RCP64H R27, R21 ;  /* 0x00000015001b7308 */ /* 0x000e260000001800 */
[----:B------:R-:W-:-:S02]  /*1e60*/  @!P0 SEL R5, R4, 0x63400000, !P2 ;  /* 0x6340000004058807 */ /* 0x000fc40005000000 */
[----:B------:R-:W-:Y:S02]  /*1e70*/  SEL R25, R4, 0x63400000, !P3 ;  /* 0x6340000004197807 */ /* 0x000fe40005800000 */
[--C-:B------:R-:W-:Y:S02]  /*1e80*/  @!P0 LOP3.LUT R5, R5, 0x80000000, R19.reuse, 0xf8, !PT ;  /* 0x8000000005058812 */ /* 0x100fe400078ef813 */
[----:B------:R-:W-:Y:S02]  /*1e90*/  LOP3.LUT R25, R25, 0x800fffff, R19, 0xf8, !PT ;  /* 0x800fffff19197812 */ /* 0x000fe400078ef813 */
[----:B------:R-:W-:Y:S01]  /*1ea0*/  @!P0 LOP3.LUT R29, R5, 0x100000, RZ, 0xfc, !PT ;  /* 0x00100000051d8812 */ /* 0x000fe200078efcff */
[----:B------:R-:W-:Y:S01]  /*1eb0*/  IMAD.MOV.U32 R5, RZ, RZ, R3 ;  /* 0x000000ffff057224 */ /* 0x000fe200078e0003 */
[----:B------:R-:W-:-:S04]  /*1ec0*/  @!P1 LOP3.LUT R34, R21, 0x7ff00000, RZ, 0xc0, !PT ;  /* 0x7ff0000015229812 */ /* 0x000fc800078ec0ff */
[----:B------:R-:W-:Y:S02]  /*1ed0*/  @!P0 DFMA R24, R24, 2, -R28 ;  /* 0x400000001818882b */ /* 0x000fe4000000081c */
[----:B0-----:R-:W-:-:S08]  /*1ee0*/  DFMA R28, R26, -R20, 1 ;  /* 0x3ff000001a1c742b */ /* 0x001fd00000000814 */
[----:B------:R-:W-:Y:S01]  /*1ef0*/  DFMA R28, R28, R28, R28 ;  /* 0x0000001c1c1c722b */ /* 0x000fe2000000001c */
[----:B------:R-:W-:-:S07]  /*1f00*/  @!P0 LOP3.LUT R5, R25, 0x7ff00000, RZ, 0xc0, !PT ;  /* 0x7ff0000019058812 */ /* 0x000fce00078ec0ff */
[----:B------:R-:W-:-:S08]  /*1f10*/  DFMA R28, R26, R28, R26 ;  /* 0x0000001c1a1c722b */ /* 0x000fd0000000001a */
[----:B------:R-:W-:-:S08]  /*1f20*/  DFMA R26, R28, -R20, 1 ;  /* 0x3ff000001c1a742b */ /* 0x000fd00000000814 */
[----:B------:R-:W-:-:S08]  /*1f30*/  DFMA R26, R28, R26, R28 ;  /* 0x0000001a1c1a722b */ /* 0x000fd0000000001c */
[----:B------:R-:W-:-:S08]  /*1f40*/  DMUL R28, R26, R24 ;  /* 0x000000181a1c7228 */ /* 0x000fd00000000000 */
[----:B------:R-:W-:-:S08]  /*1f50*/  DFMA R30, R28, -R20, R24 ;  /* 0x800000141c1e722b */ /* 0x000fd00000000018 */
[----:B------:R-:W-:Y:S01]  /*1f60*/  DFMA R30, R26, R30, R28 ;  /* 0x0000001e1a1e722b */ /* 0x000fe2000000001c */
        /* <DEDUP_REMOVED lines=9> */
[----:B------:R-:W-:-:S04]  /*2000*/  SEL R4, R4, 0x63400000, !P0 ;  /* 0x6340000004047807 */ /* 0x000fc80004000000 */
[----:B------:R-:W-:Y:S01]  /*2010*/  IADD3 R3, -R4, R3, RZ ;  /* 0x0000000304037210 */ /* 0x000fe20007ffe1ff */
[----:B------:R-:W-:-:S04]  /*2020*/  IMAD.MOV.U32 R4, RZ, RZ, RZ ;  /* 0x000000ffff047224 */ /* 0x000fc800078e00ff */
        /* <DEDUP_REMOVED lines=20> */
.L_x_3599:
        /* <DEDUP_REMOVED lines=11> */
[----:B------:R-:W-:Y:S02]  /*2220*/  @P0 LOP3.LUT R3, R27, 0x7ff00000, RZ, 0xfc, !PT ;  /* 0x7ff000001b030812 */ /* 0x000fe400078efcff */
[----:B------:R-:W-:Y:S01]  /*2230*/  @!P0 MOV R26, RZ ;  /* 0x000000ff001a8202 */ /* 0x000fe20000000f00 */
[----:B------:R-:W-:Y:S02]  /*2240*/  @P0 IMAD.MOV.U32 R26, RZ, RZ, RZ ;  /* 0x000000ffff1a0224 */ /* 0x000fe400078e00ff */
[----:B------:R-:W-:Y:S01]  /*2250*/  @P0 IMAD.MOV.U32 R27, RZ, RZ, R3 ;  /* 0x000000ffff1b0224 */ /* 0x000fe200078e0003 */
[----:B------:R-:W-:Y:S06]  /*2260*/  BRA `(.L_x_3600) ;  /* 0x0000000000147947 */ /* 0x000fec0003800000 */
.L_x_3602:
[----:B------:R-:W-:Y:S01]  /*2270*/  LOP3.LUT R27, R23, 0x80000, RZ, 0xfc, !PT ;  /* 0x00080000171b7812 */ /* 0x000fe200078efcff */
[----:B------:R-:W-:Y:S01]  /*2280*/  IMAD.MOV.U32 R26, RZ, RZ, R22 ;  /* 0x000000ffff1a7224 */ /* 0x000fe200078e0016 */
[----:B------:R-:W-:Y:S06]  /*2290*/  BRA `(.L_x_3600) ;  /* 0x0000000000087947 */ /* 0x000fec0003800000 */
.L_x_3601:
[----:B------:R-:W-:Y:S01]  /*22a0*/  LOP3.LUT R27, R19, 0x80000, RZ, 0xfc, !PT ;  /* 0x00080000131b7812 */ /* 0x000fe200078efcff */
[----:B------:R-:W-:-:S07]  /*22b0*/  IMAD.MOV.U32 R26, RZ, RZ, R18 ;  /* 0x000000ffff1a7224 */ /* 0x000fce00078e0012 */
.L_x_3600:
[----:B------:R-:W-:Y:S05]  /*22c0*/  BSYNC B2 ;  /* 0x0000000000027941 */ /* 0x000fea0003800000 */
.L_x_3598:
[----:B------:R-:W-:Y:S02]  /*22d0*/  IMAD.MOV.U32 R4, RZ, RZ, R0 ;  /* 0x000000ffff047224 */ /* 0x000fe400078e0000 */
[----:B------:R-:W-:-:S04]  /*22e0*/  IMAD.MOV.U32 R5, RZ, RZ, 0x0 ;  /* 0x00000000ff057424 */ /* 0x000fc800078e00ff */
[----:B------:R-:W-:Y:S05]  /*22f0*/  RET.REL.NODEC R4 `(_ZN2at6native27unrolled_elementwise_kernelIZZZNS0_62_GLOBAL__N__e6aa1b1b_29_ActivationLogSigmoidKernel_cu_9d16a0dc27log_sigmoid_backward_kernelERNS_14TensorIteratorEENKUlvE_clEvENKUlvE_clEvEUlddE_St5arrayIPcLm3EELi4E23TrivialOffsetCalculatorILi2EjESB_ILi1EjENS0_6memory15LoadWithoutCastENSE_16StoreWithoutCastEEEviT_T0_T2_T3_T4_T5_) ;  /* 0xffffffdc04407950 */ /* 0x000fea0003c3ffff */
.L_x_3603:
        /* <DEDUP_REMOVED lines=16> */
.L_x_7330:


//--------------------- .text._ZN2at6native29vectorized_elementwise_kernelILi2EZZZNS0_62_GLOBAL__N__e6aa1b1b_29_ActivationLogSigmoidKernel_cu_9d16a0dc27log_sigmoid_backward_kernelERNS_14TensorIteratorEENKUlvE_clEvENKUlvE_clEvEUlddE_St5arrayIPcLm3EEEEviT0_T1_ --------------------------
	.section	.text._ZN2at6native29vectorized_elementwise_kernelILi2EZZZNS0_62_GLOBAL__N__e6aa1b1b_29_ActivationLogSigmoidKernel_cu_9d16a0dc27log_sigmoid_backward_kernelERNS_14TensorIteratorEENKUlvE_clEvENKUlvE_clEvEUlddE_St5arrayIPcLm3EEEEviT0_T1_,"ax",@progbits
	.align	128
        .global         _ZN2at6native29vectorized_elementwise_kernelILi2EZZZNS0_62_GLOBAL__N__e6aa1b1b_29_ActivationLogSigmoidKernel_cu_9d16a0dc27log_sigmoid_backward_kernelERNS_14TensorIteratorEENKUlvE_clEvENKUlvE_clEvEUlddE_St5arrayIPcLm3EEEEviT0_T1_
        .type           _ZN2at6native29vectorized_elementwise_kernelILi2EZZZNS0_62_GLOBAL__N__e6aa1b1b_29_ActivationLogSigmoidKernel_cu_9d16a0dc27log_sigmoid_backward_kernelERNS_14TensorIteratorEENKUlvE_clEvENKUlvE_clEvEUlddE_St5arrayIPcLm3EEEEviT0_T1_,@function
        .size           _ZN2at6native29vectorized_elementwise_kernelILi2EZZZNS0_62_GLOBAL__N__e6aa1b1b_29_ActivationLogSigmoidKernel_cu_9d16a0dc27log_sigmoid_backward_kernelERNS_14TensorIteratorEENKUlvE_clEvENKUlvE_clEvEUlddE_St5arrayIPcLm3EEEEviT0_T1_,(.L_x_7331 - _ZN2at6native29vectorized_elementwise_kernelILi2EZZZNS0_62_GLOBAL__N__e6aa1b1b_29_ActivationLogSigmoidKernel_cu_9d16a0dc27log_sigmoid_backward_kernelERNS_14TensorIteratorEENKUlvE_clEvENKUlvE_clEvEUlddE_St5arrayIPcLm3EEEEviT0_T1_)
        .other          _ZN2at6native29vectorized_elementwise_kernelILi2EZZZNS0_62_GLOBAL__N__e6aa1b1b_29_ActivationLogSigmoidKernel_cu_9d16a0dc27log_sigmoid_backward_kernelERNS_14TensorIteratorEENKUlvE_clEvENKUlvE_clEvEUlddE_St5arrayIPcLm3EEEEviT0_T1_,@"STO_CUDA_ENTRY STV_DEFAULT"
_ZN2at6native29vectorized_elementwise_kernelILi2EZZZNS0_62_GLOBAL__N__e6aa1b1b_29_ActivationLogSigmoidKernel_cu_9d16a0dc27log_sigmoid_backward_kernelERNS_14TensorIteratorEENKUlvE_clEvENKUlvE_clEvEUlddE_St5arrayIPcLm3EEEEviT0_T1_:
.text._ZN2at6native29vectorized_elementwise_kernelILi2EZZZNS0_62_GLOBAL__N__e6aa1b1b_29_ActivationLogSigmoidKernel_cu_9d16a0dc27log_sigmoid_backward_kernelERNS_14TensorIteratorEENKUlvE_clEvENKUlvE_clEvEUlddE_St5arrayIPcLm3EEEEviT0_T1_:
[----:B------:R-:W-:Y:S01]  /*0000*/  LDC R1, c[0x0][0x28] ;  /* 0x00000a00ff017b82 */ /* 0x000fe20000000800 */
[----:B------:R-:W0:Y:S01]  /*0010*/  S2R R44, SR_CTAID.X ;  /* 0x00000000002c7919 */ /* 0x000e220000002500 */
[----:B------:R-:W-:Y:S01]  /*0020*/  ULDC UR4, c[0x0][0x210] ;  /* 0x0000840000047ab9 */ /* 0x000fe20000000800 */
[----:B0-----:R-:W-:-:S05]  /*0030*/  IMAD.SHL.U32 R44, R44, 0x400, RZ ;  /* 0x000004002c2c7824 */ /* 0x001fca00078e00ff */
        /* <DEDUP_REMOVED lines=10> */
[----:B------:R-:W4:Y:S01]  /*00e0*/  LDG.E.128 R8, desc[UR4][R2.64+0x800] ;  /* 0x0008000402087981 */ /* 0x000f22000c1e1d00 */
[----:B------:R-:W-:Y:S02]  /*00f0*/  IMAD.MOV.U32 R36, RZ, RZ, 0x652b82fe ;  /* 0x652b82feff247424 */ /* 0x000fe400078e00ff */
[----:B------:R-:W-:Y:S01]  /*0100*/  IMAD.MOV.U32 R37, RZ, RZ, 0x3ff71547 ;  /* 0x3ff71547ff257424 */ /* 0x000fe200078e00ff */
[----:B------:R-:W-:Y:S01]  /*0110*/  UMOV UR6, 0xfefa39ef ;  /* 0xfefa39ef00067882 */ /* 0x000fe20000000000 */
[----:B--2---:R-:W-:Y:S01]  /*0120*/  IMAD.WIDE R44, R44, 0x8, R4 ;  /* 0x000000082c2c7825 */ /* 0x004fe200078e0204 */
[----:B------:R-:W-:Y:S01]  /*0130*/  UMOV UR7, 0x3fe62e42 ;  /* 0x3fe62e4200077882 */ /* 0x000fe20000000000 */
[----:B------:R-:W5:Y:S04]  /*0140*/  LDG.E.128 R20, desc[UR4][R2.64+0x1000] ;  /* 0x0010000402147981 */ /* 0x000f68000c1e1d00 */
[----:B------:R0:W5:Y:S01]  /*0150*/  LDG.E.128 R16, desc[UR4][R2.64+0x1800] ;  /* 0x0018000402107981 */ /* 0x000162000c1e1d00 */
[----:B------:R-:W-:Y:S01]  /*0160*/  IMAD.WIDE.U32 R28, R29, 0x10, R44 ;  /* 0x000000101d1c7825 */ /* 0x000fe200078e002c */
[----:B------:R-:W-:Y:S01]  /*0170*/  UMOV UR8, 0x3b39803f ;  /* 0x3b39803f00087882 */ /* 0x000fe20000000000 */
[----:B------:R-:W-:-:S03]  /*0180*/  UMOV UR9, 0x3c7abc9e ;  /* 0x3c7abc9e00097882 */ /* 0x000fc60000000000 */
[----:B------:R-:W5:Y:S04]  /*0190*/  LDG.E.128 R24, desc[UR4][R28.64] ;  /* 0x000000041c187981 */ /* 0x000f68000c1e1d00 */
[----:B------:R-:W5:Y:S04]  /*01a0*/  LDG.E.128 R44, desc[UR4][R28.64+0x800] ;  /* 0x000800041c2c7981 */ /* 0x000f68000c1e1d00 */
[----:B------:R-:W5:Y:S04]  /*01b0*/  LDG.E.128 R12, desc[UR4][R28.64+0x1000] ;  /* 0x001000041c0c7981 */ /* 0x000f68000c1e1d00 */
[----:B------:R1:W5:Y:S01]  /*01c0*/  LDG.E.128 R48, desc[UR4][R28.64+0x1800] ;  /* 0x001800041c307981 */ /* 0x000362000c1e1d00 */
[----:B------:R-:W-:Y:S01]  /*01d0*/  UMOV UR10, 0x69ce2bdf ;  /* 0x69ce2bdf000a7882 */ /* 0x000fe20000000000 */
        /* <DEDUP_REMOVED lines=17> */
[----:B------:R-:W-:Y:S01]  /*02f0*/  BSSY B0, `(.L_x_3605) ;  /* 0x0000057000007945 */ /* 0x000fe20003800000 */
[----:B---3--:R-:W-:-:S02]  /*0300*/  DFMA R30, -|R32|, R36, 6.75539944105574400000e+15 ;  /* 0x43380000201e742b */ /* 0x008fc40000000324 */
[-C--:B------:R-:W-:Y:S02]  /*0310*/  DFMA R6, -|R34|, R36.reuse, 6.75539944105574400000e+15 ;  /* 0x433800002206742b */ /* 0x080fe40000000324 */
[----:B----4-:R-:W-:-:S04]  /*0320*/  DFMA R4, -|R8|, R36, 6.75539944105574400000e+15 ;  /* 0x433800000804742b */ /* 0x010fc80000000324 */
[----:B------:R-:W-:Y:S02]  /*0330*/  DADD R40, R30, -6.75539944105574400000e+15 ;  /* 0xc33800001e287429 */ /* 0x000fe40000000000 */
[----:B------:R-:W-:Y:S02]  /*0340*/  DADD R42, R6, -6.75539944105574400000e+15 ;  /* 0xc3380000062a7429 */ /* 0x000fe40000000000 */
[----:B0-----:R-:W-:Y:S02]  /*0350*/  DFMA R2, -|R10|, R36, 6.75539944105574400000e+15 ;  /* 0x433800000a02742b */ /* 0x001fe40000000324 */
[----:B------:R-:W-:Y:S02]  /*0360*/  DADD R36, R4, -6.75539944105574400000e+15 ;  /* 0xc338000004247429 */ /* 0x000fe40000000000 */
[----:B------:R-:W-:Y:S02]  /*0370*/  DFMA R38, R40, -UR6, -|R32| ;  /* 0x8000000628267c2b */ /* 0x000fe40008000c20 */
[----:B------:R-:W-:-:S02]  /*0380*/  DFMA R52, R42, -UR6, -|R34| ;  /* 0x800000062a347c2b */ /* 0x000fc40008000c22 */
[----:B-1----:R-:W-:Y:S02]  /*0390*/  DADD R28, R2, -6.75539944105574400000e+15 ;  /* 0xc3380000021c7429 */ /* 0x002fe40000000000 */
[----:B------:R-:W-:Y:S02]  /*03a0*/  DFMA R54, R36, -UR6, -|R8| ;  /* 0x8000000624367c2b */ /* 0x000fe40008000c08 */
[----:B------:R-:W-:Y:S02]  /*03b0*/  DFMA R40, R40, -UR8, R38 ;  /* 0x8000000828287c2b */ /* 0x000fe40008000026 */
[----:B------:R-:W-:Y:S01]  /*03c0*/  DFMA R38, R42, -UR8, R52 ;  /* 0x800000082a267c2b */ /* 0x000fe20008000034 */
[----:B------:R-:W-:Y:S02]  /*03d0*/  IMAD.MOV.U32 R42, RZ, RZ, -0x35dec16 ;  /* 0xfca213eaff2a7424 */ /* 0x000fe400078e00ff */
[----:B------:R-:W-:Y:S01]  /*03e0*/  IMAD.MOV.U32 R43, RZ, RZ, 0x3e928af3 ;  /* 0x3e928af3ff2b7424 */ /* 0x000fe200078e00ff */
[----:B------:R-:W-:-:S02]  /*03f0*/  DFMA R56, R28, -UR6, -|R10| ;  /* 0x800000061c387c2b */ /* 0x000fc40008000c0a */
[----:B------:R-:W-:-:S03]  /*0400*/  DFMA R36, R36, -UR8, R54 ;  /* 0x8000000824247c2b */ /* 0x000fc60008000036 */
[----:B------:R-:W-:-:S03]  /*0410*/  DFMA R52, R40, UR10, R42 ;  /* 0x0000000a28347c2b */ /* 0x000fc6000800002a */
[----:B------:R-:W-:Y:S02]  /*0420*/  DFMA R28, R28, -UR8, R56 ;  /* 0x800000081c1c7c2b */ /* 0x000fe40008000038 */
[--C-:B------:R-:W-:Y:S02]  /*0430*/  DFMA R56, R38, UR10, R42.reuse ;  /* 0x0000000a26387c2b */ /* 0x100fe4000800002a */
[--C-:B------:R-:W-:Y:S02]  /*0440*/  DFMA R58, R36, UR10, R42.reuse ;  /* 0x0000000a243a7c2b */ /* 0x100fe4000800002a */
[----:B------:R-:W-:Y:S02]  /*0450*/  DFMA R52, R40, R52, UR12 ;  /* 0x0000000c28347e2b */ /* 0x000fe40008000034 */
[----:B------:R-:W-:Y:S02]  /*0460*/  DFMA R42, R28, UR10, R42 ;  /* 0x0000000a1c2a7c2b */ /* 0x000fe4000800002a */
[----:B------:R-:W-:-:S04]  /*0470*/  DFMA R56, R38, R56, UR12 ;  /* 0x0000000c26387e2b */ /* 0x000fc80008000038 */
[----:B------:R-:W-:Y:S02]  /*0480*/  DFMA R54, R40, R52, UR14 ;  /* 0x0000000e28367e2b */ /* 0x000fe40008000034 */
[----:B------:R-:W-:Y:S02]  /*0490*/  DFMA R52, R36, R58, UR12 ;  /* 0x0000000c24347e2b */ /* 0x000fe4000800003a */
[----:B------:R-:W-:Y:S02]  /*04a0*/  DFMA R56, R38, R56, UR14 ;  /* 0x0000000e26387e2b */ /* 0x000fe40008000038 */
[----:B------:R-:W-:-:S04]  /*04b0*/  DFMA R42, R28, R42, UR12 ;  /* 0x0000000c1c2a7e2b */ /* 0x000fc8000800002a */
[----:B------:R-:W-:Y:S02]  /*04c0*/  DFMA R52, R36, R52, UR14 ;  /* 0x0000000e24347e2b */ /* 0x000fe40008000034 */
[----:B------:R-:W-:Y:S02]  /*04d0*/  DFMA R54, R40, R54, UR16 ;  /* 0x0000001028367e2b */ /* 0x000fe40008000036 */
[----:B------:R-:W-:Y:S02]  /*04e0*/  DFMA R56, R38, R56, UR16 ;  /* 0x0000001026387e2b */ /* 0x000fe40008000038 */
[----:B------:R-:W-:Y:S02]  /*04f0*/  DFMA R42, R28, R42, UR14 ;  /* 0x0000000e1c2a7e2b */ /* 0x000fe4000800002a */
[----:B------:R-:W-:Y:S02]  /*0500*/  DFMA R52, R36, R52, UR16 ;  /* 0x0000001024347e2b */ /* 0x000fe40008000034 */
[----:B------:R-:W-:-:S02]  /*0510*/  DFMA R54, R40, R54, UR18 ;  /* 0x0000001228367e2b */ /* 0x000fc40008000036 */
        /* <DEDUP_REMOVED lines=19> */
[----:B------:R-:W-:Y:S02]  /*0650*/  DADD R58, -RZ, -|R32| ;  /* 0x00000000ff3a7229 */ /* 0x000fe40000000d20 */
[----:B------:R-:W-:Y:S02]  /*0660*/  DFMA R54, R40, R54, 1 ;  /* 0x3ff000002836742b */ /* 0x000fe40000000036 */
[----:B------:R-:W-:Y:S02]  /*0670*/  DFMA R56, R38, R56, 1 ;  /* 0x3ff000002638742b */ /* 0x000fe40000000038 */
[----:B------:R-:W-:Y:S02]  /*0680*/  DFMA R52, R36, R52, 1 ;  /* 0x3ff000002434742b */ /* 0x000fe40000000034 */
[----:B------:R-:W-:-:S02]  /*0690*/  DFMA R42, R28, R42, UR26 ;  /* 0x0000001a1c2a7e2b */ /* 0x000fc4000800002a */
[----:B------:R-:W-:Y:S01]  /*06a0*/  FSETP.GEU.FTZ.AND P2, PT, |R59|, 4.1917929649353027344, PT ;  /* 0x4086232b3b00780b */ /* 0x000fe20003f5e200 */
[----:B------:R-:W-:Y:S02]  /*06b0*/  DFMA R40, R40, R54, 1 ;  /* 0x3ff000002828742b */ /* 0x000fe40000000036 */
[----:B------:R-:W-:Y:S02]  /*06c0*/  DFMA R38, R38, R56, 1 ;  /* 0x3ff000002626742b */ /* 0x000fe40000000038 */
[----:B------:R-:W-:Y:S02]  /*06d0*/  DFMA R36, R36, R52, 1 ;  /* 0x3ff000002424742b */ /* 0x000fe40000000034 */
[----:B------:R-:W-:Y:S02]  /*06e0*/  DADD R56, -RZ, -|R34| ;  /* 0x00000000ff387229 */ /* 0x000fe40000000d22 */
[----:B------:R-:W-:Y:S02]  /*06f0*/  DADD R54, -RZ, -|R8| ;  /* 0x00000000ff367229 */ /* 0x000fe40000000d08 */
[----:B------:R-:W-:-:S02]  /*0700*/  DADD R52, -RZ, -|R10| ;  /* 0x00000000ff347229 */ /* 0x000fc40000000d0a */
[----:B------:R-:W-:Y:S01]  /*0710*/  DFMA R42, R28, R42, 1 ;  /* 0x3ff000001c2a742b */ /* 0x000fe2000000002a */
[----:B------:R-:W-:-:S03]  /*0720*/  IMAD R61, R6, 0x100000, R39 ;  /* 0x00100000063d7824 */ /* 0x000fc600078e0227 */
[----:B------:R-:W-:Y:S02]  /*0730*/  FSETP.GEU.FTZ.AND P4, PT, |R57|, 4.1917929649353027344, PT ;  /* 0x4086232b3900780b */ /* 0x000fe40003f9e200 */
[----:B------:R-:W-:Y:S02]  /*0740*/  FSETP.GEU.FTZ.AND P1, PT, |R55|, 4.1917929649353027344, PT ;  /* 0x4086232b3700780b */ /* 0x000fe40003f3e200 */
[----:B------:R-:W-:Y:S01]  /*0750*/  DFMA R42, R28, R42, 1 ;  /* 0x3ff000001c2a742b */ /* 0x000fe2000000002a */
[----:B------:R-:W-:Y:S01]  /*0760*/  FSETP.GEU.FTZ.AND P0, PT, |R53|, 4.1917929649353027344, PT ;  /* 0x4086232b3500780b */ /* 0x000fe20003f1e200 */
[----:B------:R-:W-:Y:S01]  /*0770*/  IMAD.MOV.U32 R28, RZ, RZ, R40 ;  /* 0x000000ffff1c7224 */ /* 0x000fe200078e0028 */
[----:B------:R-:W-:Y:S01]  /*0780*/  LEA R29, R30, R41, 0x14 ;  /* 0x000000291e1d7211 */ /* 0x000fe200078ea0ff */
[----:B------:R-:W-:Y:S10]  /*0790*/  @!P2 BRA `(.L_x_3606) ;  /* 0x000000000030a947 */ /* 0x000ff40003800000 */
        /* <DEDUP_REMOVED lines=12> */
.L_x_3606:
[----:B------:R-:W-:Y:S05]  /*0860*/  BSYNC B0 ;  /* 0x0000000000007941 */ /* 0x000fea0003800000 */
.L_x_3605:
[----:B------:R-:W-:Y:S01]  /*0870*/  BSSY B0, `(.L_x_3607) ;  /* 0x0000011000007945 */ /* 0x000fe20003800000 */
[----:B------:R-:W-:Y:S01]  /*0880*/  LEA R41, R4, R37, 0x14 ;  /* 0x0000002504297211 */ /* 0x000fe200078ea0ff */
[----:B------:R-:W-:Y:S02]  /*0890*/  IMAD.MOV.U32 R30, RZ, RZ, R38 ;  /* 0x000000ffff1e7224 */ /* 0x000fe400078e0026 */
        /* <DEDUP_REMOVED lines=14> */
.L_x_3608:
[----:B------:R-:W-:Y:S05]  /*0980*/  BSYNC B0 ;  /* 0x0000000000007941 */ /* 0x000fea0003800000 */
.L_x_3607:
        /* <DEDUP_REMOVED lines=17> */
.L_x_3610:
[----:B------:R-:W-:Y:S05]  /*0aa0*/  BSYNC B0 ;  /* 0x0000000000007941 */ /* 0x000fea0003800000 */
.L_x_3609:
[----:B------:R-:W-:Y:S01]  /*0ab0*/  BSSY B0, `(.L_x_3611) ;  /* 0x0000010000007945 */ /* 0x000fe20003800000 */
[----:B------:R-:W-:Y:S01]  /*0ac0*/  MOV R36, R42 ;  /* 0x0000002a00247202 */ /* 0x000fe20000000f00 */
[----:B------:R-:W-:Y:S02]  /*0ad0*/  IMAD.MOV.U32 R37, RZ, RZ, R39 ;  /* 0x000000ffff257224 */ /* 0x000fe400078e0027 */
[----:B------:R-:W-:Y:S05]  /*0ae0*/  @!P0 BRA `(.L_x_3612) ;  /* 0x0000000000308947 */ /* 0x000fea0003800000 */
        /* <DEDUP_REMOVED lines=12> */
.L_x_3612:
[----:B------:R-:W-:Y:S05]  /*0bb0*/  BSYNC B0 ;  /* 0x0000000000007941 */ /* 0x000fea0003800000 */
.L_x_3611:
[----:B------:R-:W-:Y:S01]  /*0bc0*/  DADD R38, R36, 1 ;  /* 0x3ff0000024267429 */ /* 0x000fe20000000000 */
[----:B------:R-:W-:Y:S01]  /*0bd0*/  IMAD.MOV.U32 R2, RZ, RZ, 0x1 ;  /* 0x00000001ff027424 */ /* 0x000fe200078e00ff */
[----:B------:R-:W-:Y:S01]  /*0be0*/  FSETP.GEU.AND P5, PT, |R37|, 6.5827683646048100446e-37, PT ;  /* 0x036000002500780b */ /* 0x000fe20003fae200 */
[----:B------:R-:W-:Y:S01]  /*0bf0*/  BSSY B1, `(.L_x_3613) ;  /* 0x0000017000017945 */ /* 0x000fe20003800000 */
[----:B------:R-:W-:Y:S02]  /*0c00*/  DSETP.GEU.AND P4, PT, R32, RZ, PT ;  /* 0x000000ff2000722a */ /* 0x000fe40003f8e000 */
[----:B------:R-:W0:Y:S01]  /*0c10*/  MUFU.RCP64H R3, R39 ;  /* 0x0000002700037308 */ /* 0x000e220000001800 */
[----:B------:R-:W-:Y:S02]  /*0c20*/  DSETP.GEU.AND P3, PT, R34, RZ, PT ;  /* 0x000000ff2200722a */ /* 0x000fe40003f6e000 */
[----:B------:R-:W-:Y:S02]  /*0c30*/  DSETP.GEU.AND P2, PT, R8, RZ, PT ;  /* 0x000000ff0800722a */ /* 0x000fe40003f4e000 */
[----:B------:R-:W-:-:S02]  /*0c40*/  DSETP.GEU.AND P0, PT, R10, RZ, PT ;  /* 0x000000ff0a00722a */ /* 0x000fc40003f0e000 */
        /* <DEDUP_REMOVED lines=11> */
[----:B------:R-:W-:Y:S01]  /*0d00*/  MOV R5, R36 ;  /* 0x0000002400057202 */ /* 0x000fe20000000f00 */
[----:B------:R-:W-:Y:S01]  /*0d10*/  IMAD.MOV.U32 R4, RZ, RZ, R37 ;  /* 0x000000ffff047224 */ /* 0x000fe200078e0025 */
[----:B------:R-:W-:Y:S01]  /*0d20*/  MOV R0, 0xd60 ;  /* 0x00000d6000007802 */ /* 0x000fe20000000f00 */
[----:B------:R-:W-:Y:S02]  /*0d30*/  IMAD.MOV.U32 R3, RZ, RZ, R38 ;  /* 0x000000ffff037224 */ /* 0x000fe400078e0026 */
[----:B------:R-:W-:-:S07]  /*0d40*/  IMAD.MOV.U32 R2, RZ, RZ, R39 ;  /* 0x000000ffff027224 */ /* 0x000fce00078e0027 */
[----:B-----5:R-:W-:Y:S05]  /*0d50*/  CALL.REL.NOINC `($__internal_4_$__cuda_sm20_div_rn_f64_full) ;  /* 0x00000058000c7944 */ /* 0x020fea0003c00000 */
.L_x_3614:
[----:B------:R-:W-:Y:S05]  /*0d60*/  BSYNC B1 ;  /* 0x0000000000017941 */ /* 0x000fea0003800000 */
.L_x_3613:
[----:B------:R-:W-:Y:S01]  /*0d70*/  IMAD.MOV.U32 R10, RZ, RZ, 0x652b82fe ;  /* 0x652b82feff0a7424 */ /* 0x000fe200078e00ff */
[----:B------:R-:W-:Y:S01]  /*0d80*/  UMOV UR6, 0xfefa39ef ;  /* 0xfefa39ef00067882 */ /* 0x000fe20000000000 */
[----:B------:R-:W-:Y:S01]  /*0d90*/  IMAD.MOV.U32 R11, RZ, RZ, 0x3ff71547 ;  /* 0x3ff71547ff0b7424 */ /* 0x000fe200078e00ff */
[----:B------:R-:W-:Y:S01]  /*0da0*/  UMOV UR7, 0x3fe62e42 ;  /* 0x3fe62e4200077882 */ /* 0x000fe20000000000 */
[----:B------:R-:W-:Y:S01]  /*0db0*/  DADD R32, R30, 1 ;  /* 0x3ff000001e207429 */ /* 0x000fe20000000000 */
[----:B------:R-:W-:Y:S01]  /*0dc0*/  IMAD.MOV.U32 R34, RZ, RZ, 0x1 ;  /* 0x00000001ff227424 */ /* 0x000fe200078e00ff */
[----:B------:R-:W-:Y:S01]  /*0dd0*/  FSETP.GEU.AND P5, PT, |R31|, 6.5827683646048100446e-37, PT ;  /* 0x036000001f00780b */ /* 0x000fe20003fae200 */
[----:B------:R-:W-:Y:S01]  /*0de0*/  IMAD.MOV.U32 R0, RZ, RZ, 0x3ff00000 ;  /* 0x3ff00000ff007424 */ /* 0x000fe200078e00ff */
[----:B-----5:R-:W-:Y:S01]  /*0df0*/  DFMA R10, -|R20|, R10, 6.75539944105574400000e+15 ;  /* 0x43380000140a742b */ /* 0x020fe2000000030a */
[----:B------:R-:W-:Y:S01]  /*0e00*/  BSSY B1, `(.L_x_3615) ;  /* 0x0000044000017945 */ /* 0x000fe20003800000 */
[----:B------:R-:W0:Y:S01]  /*0e10*/  MUFU.RCP64H R35, R33 ;  /* 0x0000002100237308 */ /* 0x000e220000001800 */
[----:B------:R-:W-:-:S05]  /*0e20*/  DADD R42, -RZ, -|R20| ;  /* 0x00000000ff2a7229 */ /* 0x000fca0000000d14 */
[----:B------:R-:W-:-:S05]  /*0e30*/  DADD R8, R10, -6.75539944105574400000e+15 ;  /* 0xc33800000a087429 */ /* 0x000fca0000000000 */
[----:B------:R-:W-:-:S03]  /*0e40*/  MOV R42, R43 ;  /* 0x0000002b002a7202 */ /* 0x000fc60000000f00 */
[----:B------:R-:W-:Y:S01]  /*0e50*/  DFMA R4, R8, -UR6, -|R20| ;  /* 0x8000000608047c2b */ /* 0x000fe20008000c14 */
[----:B------:R-:W-:Y:S01]  /*0e60*/  UMOV UR6, 0x3b39803f ;  /* 0x3b39803f00067882 */ /* 0x000fe20000000000 */
[----:B------:R-:W-:Y:S01]  /*0e70*/  UMOV UR7, 0x3c7abc9e ;  /* 0x3c7abc9e00077882 */ /* 0x000fe20000000000 */
[----:B0-----:R-:W-:-:S05]  /*0e80*/  DFMA R36, -R32, R34, 1 ;  /* 0x3ff000002024742b */ /* 0x001fca0000000122 */
[----:B------:R-:W-:Y:S01]  /*0e90*/  DFMA R8, R8, -UR6, R4 ;  /* 0x8000000608087c2b */ /* 0x000fe20008000004 */
[----:B------:R-:W-:Y:S01]  /*0ea0*/  UMOV UR6, 0x69ce2bdf ;  /* 0x69ce2bdf00067882 */ /* 0x000fe20000000000 */
[----:B------:R-:W-:Y:S01]  /*0eb0*/  MOV R4, 0xfca213ea ;  /* 0xfca213ea00047802 */ /* 0x000fe20000000f00 */
[----:B------:R-:W-:Y:S01]  /*0ec0*/  IMAD.MOV.U32 R5, RZ, RZ, 0x3e928af3 ;  /* 0x3e928af3ff057424 */ /* 0x000fe200078e00ff */
[----:B------:R-:W-:Y:S01]  /*0ed0*/  UMOV UR7, 0x3e5ade15 ;  /* 0x3e5ade1500077882 */ /* 0x000fe20000000000 */
[----:B------:R-:W-:-:S04]  /*0ee0*/  DFMA R36, R36, R36, R36 ;  /* 0x000000242424722b */ /* 0x000fc80000000024 */
[----:B------:R-:W-:Y:S01]  /*0ef0*/  DFMA R4, R8, UR6, R4 ;  /* 0x0000000608047c2b */ /* 0x000fe20008000004 */
[----:B------:R-:W-:Y:S01]  /*0f00*/  UMOV UR6, 0x62401315 ;  /* 0x6240131500067882 */ /* 0x000fe20000000000 */
[----:B------:R-:W-:Y:S02]  /*0f10*/  UMOV UR7, 0x3ec71dee ;  /* 0x3ec71dee00077882 */ /* 0x000fe40000000000 */
[----:B------:R-:W-:-:S04]  /*0f20*/  DFMA R36, R34, R36, R34 ;  /* 0x000000242224722b */ /* 0x000fc80000000022 */
[----:B------:R-:W-:Y:S01]  /*0f30*/  DFMA R4, R8, R4, UR6 ;  /* 0x0000000608047e2b */ /* 0x000fe20008000004 */
[----:B------:R-:W-:Y:S01]  /*0f40*/  UMOV UR6, 0x7c89eb71 ;  /* 0x7c89eb7100067882 */ /* 0x000fe20000000000 */
[----:B------:R-:W-:Y:S02]  /*0f50*/  UMOV UR7, 0x3efa0199 ;  /* 0x3efa019900077882 */ /* 0x000fe40000000000 */
[----:B------:R-:W-:-:S04]  /*0f60*/  DFMA R34, -R32, R36, 1 ;  /* 0x3ff000002022742b */ /* 0x000fc80000000124 */
[----:B------:R-:W-:Y:S01]  /*0f70*/  DFMA R4, R8, R4, UR6 ;  /* 0x0000000608047e2b */ /* 0x000fe20008000004 */
[----:B------:R-:W-:Y:S01]  /*0f80*/  UMOV UR6, 0x14761f65 ;  /* 0x14761f6500067882 */ /* 0x000fe20000000000 */
[----:B------:R-:W-:Y:S02]  /*0f90*/  UMOV UR7, 0x3f2a01a0 ;  /* 0x3f2a01a000077882 */ /* 0x000fe40000000000 */
[----:B------:R-:W-:-:S04]  /*0fa0*/  DFMA R36, R36, R34, R36 ;  /* 0x000000222424722b */ /* 0x000fc80000000024 */
[----:B------:R-:W-:Y:S01]  /*0fb0*/  DFMA R4, R8, R4, UR6 ;  /* 0x0000000608047e2b */ /* 0x000fe20008000004 */
[----:B------:R-:W-:Y:S01]  /*0fc0*/  UMOV UR6, 0x1852b7af ;  /* 0x1852b7af00067882 */ /* 0x000fe20000000000 */
[----:B------:R-:W-:Y:S02]  /*0fd0*/  UMOV UR7, 0x3f56c16c ;  /* 0x3f56c16c00077882 */ /* 0x000fe40000000000 */
[----:B------:R-:W-:-:S04]  /*0fe0*/  DMUL R38, R36, R30 ;  /* 0x0000001e24267228 */ /* 0x000fc80000000000 */
[----:B------:R-:W-:Y:S01]  /*0ff0*/  DFMA R4, R8, R4, UR6 ;  /* 0x0000000608047e2b */ /* 0x000fe20008000004 */
[----:B------:R-:W-:Y:S01]  /*1000*/  UMOV UR6, 0x11122322 ;  /* 0x1112232200067882 */ /* 0x000fe20000000000 */
[----:B------:R-:W-:Y:S02]  /*1010*/  UMOV UR7, 0x3f811111 ;  /* 0x3f81111100077882 */ /* 0x000fe40000000000 */
[----:B------:R-:W-:-:S04]  /*1020*/  DFMA R40, -R32, R38, R30 ;  /* 0x000000262028722b */ /* 0x000fc8000000011e */
        /* <DEDUP_REMOVED lines=10> */
[----:B------:R-:W-:Y:S02]  /*10d0*/  DFMA R34, R8, R4, 1 ;  /* 0x3ff000000822742b */ /* 0x000fe40000000004 */
[----:B------:R-:W-:Y:S01]  /*10e0*/  DFMA R4, R36, R40, R38 ;  /* 0x000000282404722b */ /* 0x000fe20000000026 */
[----:B------:R-:W-:Y:S01]  /*10f0*/  FSEL R37, R0, -1.875, !P0 ;  /* 0xbff0000000257808 */ /* 0x000fe20004000000 */
[----:B------:R-:W-:Y:S01]  /*1100*/  IMAD.MOV.U32 R38, RZ, RZ, RZ ;  /* 0x000000ffff267224 */ /* 0x000fe200078e00ff */
[----:B------:R-:W-:Y:S01]  /*1110*/  FSEL R39, RZ, 1.875, P0 ;  /* 0x3ff00000ff277808 */ /* 0x000fe20000000000 */
[----:B------:R-:W-:Y:S02]  /*1120*/  IMAD.MOV.U32 R36, RZ, RZ, RZ ;  /* 0x000000ffff247224 */ /* 0x000fe400078e00ff */
[----:B------:R-:W-:Y:S01]  /*1130*/  DFMA R8, R8, R34, 1 ;  /* 0x3ff000000808742b */ /* 0x000fe20000000022 */
[----:B------:R-:W-:-:S03]  /*1140*/  FSETP.GEU.FTZ.AND P0, PT, |R42|, 4.1917929649353027344, PT ;  /* 0x4086232b2a00780b */ /* 0x000fc60003f1e200 */
[----:B------:R-:W-:Y:S01]  /*1150*/  FFMA R0, RZ, R33, R5 ;  /* 0x00000021ff007223 */ /* 0x000fe20000000005 */
[----:B------:R-:W-:-:S04]  /*1160*/  DFMA R2, R2, -R36, R38 ;  /* 0x800000240202722b */ /* 0x000fc80000000026 */
[----:B------:R-:W-:Y:S01]  /*1170*/  FSETP.GT.AND P1, PT, |R0|, 1.469367938527859385e-39, PT ;  /* 0x001000000000780b */ /* 0x000fe20003f24200 */
[----:B------:R-:W-:Y:S02]  /*1180*/  IMAD R11, R10, 0x100000, R9 ;  /* 0x001000000a0b7824 */ /* 0x000fe400078e0209 */
[----:B------:R-:W-:Y:S01]  /*1190*/  IMAD.MOV.U32 R10, RZ, RZ, R8 ;  /* 0x000000ffff0a7224 */ /* 0x000fe200078e0008 */
[----:B------:R-:W-:-:S09]  /*11a0*/  DMUL R46, R46, R2 ;  /* 0x000000022e2e7228 */ /* 0x000fd20000000000 */
[----:B------:R-:W-:Y:S05]  /*11b0*/  @P1 BRA P5, `(.L_x_3616) ;  /* 0x0000000000201947 */ /* 0x000fea0002800000 */
[----:B------:R-:W-:Y:S01]  /*11c0*/  IMAD.MOV.U32 R5, RZ, RZ, R30 ;  /* 0x000000ffff057224 */ /* 0x000fe200078e001e */
[----:B------:R-:W-:Y:S01]  /*11d0*/  MOV R2, R33 ;  /* 0x0000002100027202 */ /* 0x000fe20000000f00 */
[----:B------:R-:W-:Y:S01]  /*11e0*/  IMAD.MOV.U32 R4, RZ, RZ, R31 ;  /* 0x000000ffff047224 */ /* 0x000fe200078e001f */
[----:B------:R-:W-:Y:S01]  /*11f0*/  MOV R0, 0x1220 ;  /* 0x0000122000007802 */ /* 0x000fe20000000f00 */
[----:B------:R-:W-:-:S07]  /*1200*/  IMAD.MOV.U32 R3, RZ, RZ, R32 ;  /* 0x000000ffff037224 */ /* 0x000fce00078e0020 */
[----:B------:R-:W-:Y:S05]  /*1210*/  CALL.REL.NOINC `($__internal_4_$__cuda_sm20_div_rn_f64_full) ;  /* 0x0000005000dc7944 */ /* 0x000fea0003c00000 */
[----:B------:R-:W-:Y:S02]  /*1220*/  IMAD.MOV.U32 R4, RZ, RZ, R2 ;  /* 0x000000ffff047224 */ /* 0x000fe400078e0002 */
[----:B------:R-:W-:-:S07]  /*1230*/  IMAD.MOV.U32 R5, RZ, RZ, R3 ;  /* 0x000000ffff057224 */ /* 0x000fce00078e0003 */
.L_x_3616:
[----:B------:R-:W-:Y:S05]  /*1240*/  BSYNC B1 ;  /* 0x0000000000017941 */ /* 0x000fea0003800000 */
.L_x_3615:
[----:B------:R-:W-:Y:S01]  /*1250*/  DADD R34, R28, 1 ;  /* 0x3ff000001c227429 */ /* 0x000fe20000000000 */
[----:B------:R-:W-:Y:S01]  /*1260*/  IMAD.MOV.U32 R2, RZ, RZ, 0x1 ;  /* 0x00000001ff027424 */ /* 0x000fe200078e00ff */
[----:B------:R-:W-:Y:S01]  /*1270*/  BSSY B1, `(.L_x_3617) ;  /* 0x000001d000017945 */ /* 0x000fe20003800000 */
[----:B------:R-:W-:-:S03]  /*1280*/  IMAD.MOV.U32 R0, RZ, RZ, 0x3ff00000 ;  /* 0x3ff00000ff007424 */ /* 0x000fc600078e00ff */
        /* <DEDUP_REMOVED lines=8> */
[----:B------:R-:W-:Y:S01]  /*1310*/  DFMA R2, R2, R32, R30 ;  /* 0x000000200202722b */ /* 0x000fe2000000001e */
[----:B------:R-:W-:Y:S01]  /*1320*/  FSEL R33, RZ, 1.875, P3 ;  /* 0x3ff00000ff217808 */ /* 0x000fe20001800000 */
[----:B------:R-:W-:Y:S01]  /*1330*/  IMAD.MOV.U32 R32, RZ, RZ, RZ ;  /* 0x000000ffff207224 */ /* 0x000fe200078e00ff */
[----:B------:R-:W-:Y:S02]  /*1340*/  FSEL R31, R0, -1.875, !P3 ;  /* 0xbff00000001f7808 */ /* 0x000fe40005800000 */
[----:B------:R-:W-:Y:S02]  /*1350*/  MOV R30, RZ ;  /* 0x000000ff001e7202 */ /* 0x000fe40000000f00 */
[----:B------:R-:W-:-:S04]  /*1360*/  FSETP.GEU.AND P3, PT, |R29|, 6.5827683646048100446e-37, PT ;  /* 0x036000001d00780b */ /* 0x000fc80003f6e200 */
[----:B------:R-:W-:Y:S01]  /*1370*/  DFMA R4, R4, -R30, R32 ;  /* 0x8000001e0404722b */ /* 0x000fe20000000020 */
[----:B------:R-:W-:Y:S01]  /*1380*/  FFMA R30, RZ, R35, R3 ;  /* 0x00000023ff1e7223 */ /* 0x000fe20000000003 */
[----:B------:R-:W-:Y:S02]  /*1390*/  FSEL R31, RZ, 1.875, P4 ;  /* 0x3ff00000ff1f7808 */ /* 0x000fe40002000000 */
[----:B------:R-:W-:Y:S02]  /*13a0*/  FSEL R33, R0, -1.875, !P4 ;  /* 0xbff0000000217808 */ /* 0x000fe40006000000 */
[----:B------:R-:W-:Y:S02]  /*13b0*/  FSETP.GT.AND P1, PT, |R30|, 1.469367938527859385e-39, PT ;  /* 0x001000001e00780b */ /* 0x000fe40003f24200 */
[----:B------:R-:W-:-:S11]  /*13c0*/  DMUL R26, R26, R4 ;  /* 0x000000041a1a7228 */ /* 0x000fd60000000000 */
[----:B------:R-:W-:Y:S05]  /*13d0*/  @P1 BRA P3, `(.L_x_3618) ;  /* 0x0000000000181947 */ /* 0x000fea0001800000 */
[----:B------:R-:W-:Y:S01]  /*13e0*/  IMAD.MOV.U32 R5, RZ, RZ, R28 ;  /* 0x000000ffff057224 */ /* 0x000fe200078e001c */
[----:B------:R-:W-:Y:S01]  /*13f0*/  MOV R0, 0x1440 ;  /* 0x0000144000007802 */ /* 0x000fe20000000f00 */
[----:B------:R-:W-:Y:S02]  /*1400*/  IMAD.MOV.U32 R4, RZ, RZ, R29 ;  /* 0x000000ffff047224 */ /* 0x000fe400078e001d */
[----:B------:R-:W-:Y:S02]  /*1410*/  IMAD.MOV.U32 R3, RZ, RZ, R34 ;  /* 0x000000ffff037224 */ /* 0x000fe400078e0022 */
[----:B------:R-:W-:-:S07]  /*1420*/  IMAD.MOV.U32 R2, RZ, RZ, R35 ;  /* 0x000000ffff027224 */ /* 0x000fce00078e0023 */
[----:B------:R-:W-:Y:S05]  /*1430*/  CALL.REL.NOINC `($__internal_4_$__cuda_sm20_div_rn_f64_full) ;  /* 0x0000005000547944 */ /* 0x000fea0003c00000 */
.L_x_3618:
[----:B------:R-:W-:Y:S05]  /*1440*/  BSYNC B1 ;  /* 0x0000000000017941 */ /* 0x000fea0003800000 */
.L_x_3617:
[----:B------:R-:W-:Y:S01]  /*1450*/  DADD R34, R6, 1 ;  /* 0x3ff0000006227429 */ /* 0x000fe20000000000 */
[----:B------:R-:W-:Y:S01]  /*1460*/  IMAD.MOV.U32 R4, RZ, RZ, 0x1 ;  /* 0x00000001ff047424 */ /* 0x000fe200078e00ff */
[----:B------:R-:W-:Y:S01]  /*1470*/  MOV R32, RZ ;  /* 0x000000ff00207202 */ /* 0x000fe20000000f00 */
[----:B------:R-:W-:Y:S01]  /*1480*/  IMAD.MOV.U32 R30, RZ, RZ, RZ ;  /* 0x000000ffff1e7224 */ /* 0x000fe200078e00ff */
[----:B------:R-:W-:Y:S01]  /*1490*/  FSETP.GEU.AND P3, PT, |R7|, 6.5827683646048100446e-37, PT ;  /* 0x036000000700780b */ /* 0x000fe20003f6e200 */
[----:B------:R-:W-:Y:S01]  /*14a0*/  BSSY B1, `(.L_x_3619) ;  /* 0x000001a000017945 */ /* 0x000fe20003800000 */
[----:B------:R-:W0:Y:S03]  /*14b0*/  MUFU.RCP64H R5, R35 ;  /* 0x0000002300057308 */ /* 0x000e260000001800 */
[----:B------:R-:W-:Y:S01]  /*14c0*/  DFMA R2, R2, -R32, R30 ;  /* 0x800000200202722b */ /* 0x000fe2000000001e */
[----:B------:R-:W-:-:S05]  /*14d0*/  IMAD.MOV.U32 R30, RZ, RZ, 0x3ff00000 ;  /* 0x3ff00000ff1e7424 */ /* 0x000fca00078e00ff */
[----:B------:R-:W-:Y:S02]  /*14e0*/  FSEL R31, R30, -1.875, !P2 ;  /* 0xbff000001e1f7808 */ /* 0x000fe40005000000 */
[----:B------:R-:W-:Y:S02]  /*14f0*/  DMUL R24, R24, R2 ;  /* 0x0000000218187228 */ /* 0x000fe40000000000 */
        /* <DEDUP_REMOVED lines=8> */
[----:B------:R-:W-:-:S09]  /*1580*/  FSEL R29, RZ, 1.875, P2 ;  /* 0x3ff00000ff1d7808 */ /* 0x000fd20001000000 */
[----:B------:R-:W-:-:S05]  /*1590*/  FFMA R0, RZ, R35, R5 ;  /* 0x00000023ff007223 */ /* 0x000fca0000000005 */
[----:B------:R-:W-:-:S13]  /*15a0*/  FSETP.GT.AND P1, PT, |R0|, 1.469367938527859385e-39, PT ;  /* 0x001000000000780b */ /* 0x000fda0003f24200 */
        /* <DEDUP_REMOVED lines=9> */
.L_x_3620:
[----:B------:R-:W-:Y:S05]  /*1640*/  BSYNC B1 ;  /* 0x0000000000017941 */ /* 0x000fea0003800000 */
.L_x_3619:
[----:B------:R-:W-:Y:S04]  /*1650*/  BSSY B0, `(.L_x_3621) ;  /* 0x0000012000007945 */ /* 0x000fe80003800000 */
[----:B------:R-:W-:Y:S05]  /*1660*/  @!P0 BRA `(.L_x_3622) ;  /* 0x0000000000408947 */ /* 0x000fea0003800000 */
[----:B------:R-:W-:Y:S01]  /*1670*/  FSETP.GEU.FTZ.AND P1, PT, |R42|, 4.2275390625, PT ;  /* 0x408748002a00780b */ /* 0x000fe20003f3e200 */
[C---:B------:R-:W-:Y:S02]  /*1680*/  DADD R2, -|R20|.reuse, +INF ;  /* 0x7ff0000014027429 */ /* 0x040fe40000000300 */
[----:B------:R-:W-:-:S08]  /*1690*/  DSETP.GT.AND P0, PT, |R20|, RZ, PT ;  /* 0x000000ff1400722a */ /* 0x000fd00003f04200 */
[----:B------:R-:W-:Y:S02]  /*16a0*/  FSEL R10, R2, RZ, !P0 ;  /* 0x000000ff020a7208 */ /* 0x000fe40004000000 */
[----:B------:R-:W-:Y:S01]  /*16b0*/  FSEL R11, R3, RZ, !P0 ;  /* 0x000000ff030b7208 */ /* 0x000fe20004000000 */
[----:B------:R-:W-:Y:S06]  /*16c0*/  @P1 BRA `(.L_x_3622) ;  /* 0x0000000000281947 */ /* 0x000fec0003800000 */
[----:B------:R-:W-:Y:S02]  /*16d0*/  IMAD.MOV.U32 R2, RZ, RZ, 0x652b82fe ;  /* 0x652b82feff027424 */ /* 0x000fe400078e00ff */
[----:B------:R-:W-:Y:S02]  /*16e0*/  IMAD.MOV.U32 R3, RZ, RZ, 0x3ff71547 ;  /* 0x3ff71547ff037424 */ /* 0x000fe400078e00ff */
[----:B------:R-:W-:-:S04]  /*16f0*/  IMAD.MOV.U32 R10, RZ, RZ, RZ ;  /* 0x000000ffff0a7224 */ /* 0x000fc800078e00ff */
[----:B------:R-:W-:-:S10]  /*1700*/  DFMA R2, -|R20|, R2, 6.75539944105574400000e+15 ;  /* 0x433800001402742b */ /* 0x000fd40000000302 */
[----:B------:R-:W-:-:S04]  /*1710*/  LEA.HI R0, R2, R2, RZ, 0x1 ;  /* 0x0000000202007211 */ /* 0x000fc800078f08ff */
[----:B------:R-:W-:-:S04]  /*1720*/  SHF.R.S32.HI R3, RZ, 0x1, R0 ;  /* 0x00000001ff037819 */ /* 0x000fc80000011400 */
[----:B------:R-:W-:Y:S01]  /*1730*/  LEA R9, R3, R9, 0x14 ;  /* 0x0000000903097211 */ /* 0x000fe200078ea0ff */
[----:B------:R-:W-:-:S05]  /*1740*/  IMAD.IADD R2, R2, 0x1, -R3 ;  /* 0x0000000102027824 */ /* 0x000fca00078e0a03 */
[----:B------:R-:W-:-:S06]  /*1750*/  LEA R11, R2, 0x3ff00000, 0x14 ;  /* 0x3ff00000020b7811 */ /* 0x000fcc00078ea0ff */
[----:B------:R-:W-:-:S11]  /*1760*/  DMUL R10, R8, R10 ;  /* 0x0000000a080a7228 */ /* 0x000fd60000000000 */
.L_x_3622:
[----:B------:R-:W-:Y:S05]  /*1770*/  BSYNC B0 ;  /* 0x0000000000007941 */ /* 0x000fea0003800000 */
.L_x_3621:
[----:B------:R-:W-:Y:S01]  /*1780*/  DADD R32, R10, 1 ;  /* 0x3ff000000a207429 */ /* 0x000fe20000000000 */
[----:B------:R-:W-:Y:S01]  /*1790*/  IMAD.MOV.U32 R2, RZ, RZ, 0x1 ;  /* 0x00000001ff027424 */ /* 0x000fe200078e00ff */
[----:B------:R-:W-:Y:S01]  /*17a0*/  FSETP.GEU.AND P2, PT, |R11|, 6.5827683646048100446e-37, PT ;  /* 0x036000000b00780b */ /* 0x000fe20003f4e200 */
[----:B------:R-:W-:Y:S01]  /*17b0*/  IMAD.MOV.U32 R30, RZ, RZ, RZ ;  /* 0x000000ffff1e7224 */ /* 0x000fe200078e00ff */
[----:B------:R-:W-:Y:S01]  /*17c0*/  DSETP.GEU.AND P0, PT, R20, RZ, PT ;  /* 0x000000ff1400722a */ /* 0x000fe20003f0e000 */
[----:B------:R-:W-:Y:S01]  /*17d0*/  IMAD.MOV.U32 R28, RZ, RZ, RZ ;  /* 0x000000ffff1c7224 */ /* 0x000fe200078e00ff */
[----:B------:R-:W0:Y:S01]  /*17e0*/  MUFU.RCP64H R3, R33 ;  /* 0x0000002100037308 */ /* 0x000e220000001800 */
[----:B------:R-:W-:Y:S04]  /*17f0*/  BSSY B1, `(.L_x_3623) ;  /* 0x0000017000017945 */ /* 0x000fe80003800000 */
[----:B------:R-:W-:-:S08]  /*1800*/  DFMA R4, R4, -R30, R28 ;  /* 0x8000001e0404722b */ /* 0x000fd0000000001c */
        /* <DEDUP_REMOVED lines=9> */
[----:B------:R-:W-:Y:S01]  /*18a0*/  IMAD.MOV.U32 R6, RZ, RZ, 0x3ff00000 ;  /* 0x3ff00000ff067424 */ /* 0x000fe200078e00ff */
[----:B------:R-:W-:-:S04]  /*18b0*/  FSEL R9, RZ, 1.875, P0 ;  /* 0x3ff00000ff097808 */ /* 0x000fc80000000000 */
[----:B------:R-:W-:-:S04]  /*18c0*/  FSEL R7, R6, -1.875, !P0 ;  /* 0xbff0000006077808 */ /* 0x000fc80004000000 */
        /* <DEDUP_REMOVED lines=8> */
[----:B------:R-:W-:Y:S05]  /*1950*/  CALL.REL.NOINC `($__internal_4_$__cuda_sm20_div_rn_f64_full) ;  /* 0x0000004c000c7944 */ /* 0x000fea0003c00000 */
.L_x_3624:
[----:B------:R-:W-:Y:S05]  /*1960*/  BSYNC B1 ;  /* 0x0000000000017941 */ /* 0x000fea0003800000 */
.L_x_3623:
[----:B------:R-:W-:Y:S01]  /*1970*/  IMAD.MOV.U32 R4, RZ, RZ, 0x652b82fe ;  /* 0x652b82feff047424 */ /* 0x000fe200078e00ff */
[----:B------:R-:W-:Y:S01]  /*1980*/  UMOV UR6, 0xfefa39ef ;  /* 0xfefa39ef00067882 */ /* 0x000fe20000000000 */
[----:B------:R-:W-:Y:S01]  /*1990*/  IMAD.MOV.U32 R5, RZ, RZ, 0x3ff71547 ;  /* 0x3ff71547ff057424 */ /* 0x000fe200078e00ff */
[----:B------:R-:W-:Y:S01]  /*19a0*/  UMOV UR7, 0x3fe62e42 ;  /* 0x3fe62e4200077882 */ /* 0x000fe20000000000 */
[----:B------:R-:W-:Y:S01]  /*19b0*/  DADD R28, -RZ, -|R22| ;  /* 0x00000000ff1c7229 */ /* 0x000fe20000000d16 */
        /* <DEDUP_REMOVED lines=51> */
[----:B------:R-:W-:Y:S02]  /*1cf0*/  @!P1 LEA R5, R4, 0x3ff00000, 0x14 ;  /* 0x3ff0000004059811 */ /* 0x000fe400078ea0ff */
[----:B------:R-:W-:-:S06]  /*1d00*/  @!P1 MOV R4, RZ ;  /* 0x000000ff00049202 */ /* 0x000fcc0000000f00 */
[----:B------:R-:W-:-:S11]  /*1d10*/  @!P1 DMUL R10, R20, R4 ;  /* 0x00000004140a9228 */ /* 0x000fd60000000000 */
.L_x_3626:
[----:B------:R-:W-:Y:S05]  /*1d20*/  BSYNC B0 ;  /* 0x0000000000007941 */ /* 0x000fea0003800000 */
.L_x_3625:
[----:B------:R-:W-:Y:S01]  /*1d30*/  DADD R20, R10, 1 ;  /* 0x3ff000000a147429 */ /* 0x000fe20000000000 */
[----:B------:R-:W-:Y:S01]  /*1d40*/  IMAD.MOV.U32 R4, RZ, RZ, 0x1 ;  /* 0x00000001ff047424 */ /* 0x000fe200078e00ff */
[----:B------:R-:W-:Y:S01]  /*1d50*/  FSETP.GEU.AND P2, PT, |R11|, 6.5827683646048100446e-37, PT ;  /* 0x036000000b00780b */ /* 0x000fe20003f4e200 */
[----:B------:R-:W-:Y:S01]  /*1d60*/  IMAD.MOV.U32 R6, RZ, RZ, RZ ;  /* 0x000000ffff067224 */ /* 0x000fe200078e00ff */
[----:B------:R-:W-:Y:S01]  /*1d70*/  BSSY B1, `(.L_x_3627) ;  /* 0x0000019000017945 */ /* 0x000fe20003800000 */
[----:B------:R-:W-:Y:S01]  /*1d80*/  IMAD.MOV.U32 R8, RZ, RZ, RZ ;  /* 0x000000ffff087224 */ /* 0x000fe200078e00ff */
[----:B------:R-:W0:Y:S01]  /*1d90*/  MUFU.RCP64H R5, R21 ;  /* 0x0000001500057308 */ /* 0x000e220000001800 */
[----:B------:R-:W-:-:S04]  /*1da0*/  DSETP.GEU.AND P0, PT, R22, RZ, PT ;  /* 0x000000ff1600722a */ /* 0x000fc80003f0e000 */
        /* <DEDUP_REMOVED lines=21> */
.L_x_3628:
[----:B------:R-:W-:Y:S05]  /*1f00*/  BSYNC B1 ;  /* 0x0000000000017941 */ /* 0x000fea0003800000 */
.L_x_3627:
        /* <DEDUP_REMOVED lines=59> */
.L_x_3630:
[----:B------:R-:W-:Y:S05]  /*22c0*/  BSYNC B0 ;  /* 0x0000000000007941 */ /* 0x000fea0003800000 */
.L_x_3629:
[----:B------:R-:W-:Y:S01]  /*22d0*/  DADD R8, R6, 1 ;  /* 0x3ff0000006087429 */ /* 0x000fe20000000000 */
[----:B------:R-:W-:Y:S01]  /*22e0*/  IMAD.MOV.U32 R2, RZ, RZ, 0x1 ;  /* 0x00000001ff027424 */ /* 0x000fe200078e00ff */
[----:B------:R-:W-:Y:S01]  /*22f0*/  FSETP.GEU.AND P2, PT, |R7|, 6.5827683646048100446e-37, PT ;  /* 0x036000000700780b */ /* 0x000fe20003f4e200 */
[----:B------:R-:W-:Y:S01]  /*2300*/  IMAD.MOV.U32 R0, RZ, RZ, 0x3ff00000 ;  /* 0x3ff00000ff007424 */ /* 0x000fe200078e00ff */
[----:B------:R-:W-:Y:S02]  /*2310*/  BSSY B1, `(.L_x_3631) ;  /* 0x000001a000017945 */ /* 0x000fe40003800000 */
        /* <DEDUP_REMOVED lines=9> */
[----:B------:R-:W-:Y:S01]  /*23b0*/  FSEL R11, R0, -1.875, !P0 ;  /* 0xbff00000000b7808 */ /* 0x000fe20004000000 */
[----:B------:R-:W-:Y:S01]  /*23c0*/  IMAD.MOV.U32 R20, RZ, RZ, RZ ;  /* 0x000000ffff147224 */ /* 0x000fe200078e00ff */
[----:B------:R-:W-:Y:S01]  /*23d0*/  FSEL R21, RZ, 1.875, P0 ;  /* 0x3ff00000ff157808 */ /* 0x000fe20000000000 */
[----:B------:R-:W-:Y:S01]  /*23e0*/  IMAD.MOV.U32 R10, RZ, RZ, RZ ;  /* 0x000000ffff0a7224 */ /* 0x000fe200078e00ff */
[----:B------:R-:W-:-:S05]  /*23f0*/  DSETP.GEU.AND P0, PT, R16, RZ, PT ;  /* 0x000000ff1000722a */ /* 0x000fca0003f0e000 */
[----:B------:R-:W-:Y:S01]  /*2400*/  FFMA R0, RZ, R9, R3 ;  /* 0x00000009ff007223 */ /* 0x000fe20000000003 */
[----:B------:R-:W-:-:S04]  /*2410*/  DFMA R4, R4, -R10, R20 ;  /* 0x8000000a0404722b */ /* 0x000fc80000000014 */
[----:B------:R-:W-:-:S04]  /*2420*/  FSETP.GT.AND P1, PT, |R0|, 1.469367938527859385e-39, PT ;  /* 0x001000000000780b */ /* 0x000fc80003f24200 */
        /* <DEDUP_REMOVED lines=8> */
.L_x_3632:
[----:B------:R-:W-:Y:S05]  /*24b0*/  BSYNC B1 ;  /* 0x0000000000017941 */ /* 0x000fea0003800000 */
.L_x_3631:
[----:B------:R-:W-:Y:S01]  /*24c0*/  IMAD.MOV.U32 R4, RZ, RZ, 0x652b82fe ;  /* 0x652b82feff047424 */ /* 0x000fe200078e00ff */
[----:B------:R-:W-:Y:S01]  /*24d0*/  UMOV UR6, 0xfefa39ef ;  /* 0xfefa39ef00067882 */ /* 0x000fe20000000000 */
[----:B------:R-:W-:Y:S01]  /*24e0*/  IMAD.MOV.U32 R5, RZ, RZ, 0x3ff71547 ;  /* 0x3ff71547ff057424 */ /* 0x000fe200078e00ff */
[----:B------:R-:W-:Y:S01]  /*24f0*/  UMOV UR7, 0x3fe62e42 ;  /* 0x3fe62e4200077882 */ /* 0x000fe20000000000 */
[----:B------:R-:W-:Y:S01]  /*2500*/  DADD R10, -RZ, -|R18| ;  /* 0x00000000ff0a7229 */ /* 0x000fe20000000d12 */
        /* <DEDUP_REMOVED lines=10> */
[----:B------:R-:W-:Y:S01]  /*25b0*/  IMAD.MOV.U32 R6, RZ, RZ, -0x35dec16 ;  /* 0xfca213eaff067424 */ /* 0x000fe200078e00ff */
[----:B------:R-:W-:Y:S01]  /*25c0*/  MOV R7, 0x3e928af3 ;  /* 0x3e928af300077802 */ /* 0x000fe20000000f00 */
        /* <DEDUP_REMOVED lines=43> */
.L_x_3634:
[----:B------:R-:W-:Y:S05]  /*2880*/  BSYNC B0 ;  /* 0x0000000000007941 */ /* 0x000fea0003800000 */
.L_x_3633:
        /* <DEDUP_REMOVED lines=10> */
[----:B------:R-:W-:Y:S01]  /*2930*/  DFMA R4, R6, R4, R6 ;  /* 0x000000040604722b */ /* 0x000fe20000000006 */
[----:B------:R-:W0:Y:S01]  /*2940*/  S2R R6, SR_CTAID.X ;  /* 0x0000000000067919 */ /* 0x000e220000002500 */
[----:B------:R-:W1:Y:S06]  /*2950*/  S2R R7, SR_TID.X ;  /* 0x0000000000077919 */ /* 0x000e6c0000002100 */
        /* <DEDUP_REMOVED lines=9> */
[----:B------:R-:W-:Y:S01]  /*29f0*/  DFMA R8, R2, -R8, R20 ;  /* 0x800000080208722b */ /* 0x000fe20000000014 */
[----:B0-----:R-:W-:-:S03]  /*2a00*/  IMAD.SHL.U32 R6, R6, 0x400, RZ ;  /* 0x0000040006067824 */ /* 0x001fc600078e00ff */
[----:B------:R-:W-:-:S04]  /*2a10*/  FSETP.GT.AND P1, PT, |R0|, 1.469367938527859385e-39, PT ;  /* 0x001000000000780b */ /* 0x000fc80003f24200 */
[----:B------:R-:W-:-:S09]  /*2a20*/  DMUL R8, R48, R8 ;  /* 0x0000000830087228 */ /* 0x000fd20000000000 */
[----:B-1----:R-:W-:Y:S05]  /*2a30*/  @P1 BRA P2, `(.L_x_3636) ;  /* 0x0000000000201947 */ /* 0x002fea0001000000 */
[----:B------:R-:W-:Y:S01]  /*2a40*/  MOV R5, R10 ;  /* 0x0000000a00057202 */ /* 0x000fe20000000f00 */
[----:B------:R-:W-:Y:S01]  /*2a50*/  IMAD.MOV.U32 R4, RZ, RZ, R11 ;  /* 0x000000ffff047224 */ /* 0x000fe200078e000b */
[----:B------:R-:W-:Y:S01]  /*2a60*/  MOV R0, 0x2aa0 ;  /* 0x00002aa000007802 */ /* 0x000fe20000000f00 */
[----:B------:R-:W-:Y:S02]  /*2a70*/  IMAD.MOV.U32 R3, RZ, RZ, R16 ;  /* 0x000000ffff037224 */ /* 0x000fe400078e0010 */
[----:B------:R-:W-:-:S07]  /*2a80*/  IMAD.MOV.U32 R2, RZ, RZ, R17 ;  /* 0x000000ffff027224 */ /* 0x000fce00078e0011 */
[----:B------:R-:W-:Y:S05]  /*2a90*/  CALL.REL.NOINC `($__internal_4_$__cuda_sm20_div_rn_f64_full) ;  /* 0x0000003800bc7944 */ /* 0x000fea0003c00000 */
[----:B------:R-:W-:Y:S02]  /*2aa0*/  IMAD.MOV.U32 R4, RZ, RZ, R2 ;  /* 0x000000ffff047224 */ /* 0x000fe400078e0002 */
[----:B------:R-:W-:-:S07]  /*2ab0*/  IMAD.MOV.U32 R5, RZ, RZ, R3 ;  /* 0x000000ffff057224 */ /* 0x000fce00078e0003 */
.L_x_3636:
[----:B------:R-:W-:Y:S05]  /*2ac0*/  BSYNC B1 ;  /* 0x0000000000017941 */ /* 0x000fea0003800000 */
.L_x_3635:
[----:B------:R-:W0:Y:S01]  /*2ad0*/  LDC.64 R16, c[0x0][0x218] ;  /* 0x00008600ff107b82 */ /* 0x000e220000000a00 */
[----:B------:R-:W-:Y:S01]  /*2ae0*/  MOV R10, 0x3ff00000 ;  /* 0x3ff00000000a7802 */ /* 0x000fe20000000f00 */
[----:B------:R-:W-:Y:S01]  /*2af0*/  IMAD.MOV.U32 R2, RZ, RZ, RZ ;  /* 0x000000ffff027224 */ /* 0x000fe200078e00ff */
[----:B------:R-:W-:Y:S02]  /*2b00*/  FSEL R3, RZ, 1.875, P0 ;  /* 0x3ff00000ff037808 */ /* 0x000fe40000000000 */
[----:B------:R-:W-:Y:S01]  /*2b10*/  FSEL R11, R10, -1.875, !P0 ;  /* 0xbff000000a0b7808 */ /* 0x000fe20004000000 */
[----:B------:R-:W-:-:S06]  /*2b20*/  IMAD.MOV.U32 R10, RZ, RZ, RZ ;  /* 0x000000ffff0a7224 */ /* 0x000fcc00078e00ff */
[----:B------:R-:W-:-:S08]  /*2b30*/  DFMA R10, R4, -R10, R2 ;  /* 0x8000000a040a722b */ /* 0x000fd00000000002 */
[----:B------:R-:W-:Y:S01]  /*2b40*/  DMUL R10, R50, R10 ;  /* 0x0000000a320a7228 */ /* 0x000fe20000000000 */
[----:B0-----:R-:W-:-:S04]  /*2b50*/  IMAD.WIDE.U32 R2, R6, 0x8, R16 ;  /* 0x0000000806027825 */ /* 0x001fc800078e0010 */
[----:B------:R-:W-:-:S05]  /*2b60*/  IMAD.WIDE R2, R7, 0x10, R2 ;  /* 0x0000001007027825 */ /* 0x000fca00078e0202 */
[----:B------:R-:W-:Y:S04]  /*2b70*/  STG.E.128 desc[UR4][R2.64], R24 ;  /* 0x0000001802007986 */ /* 0x000fe8000c101d04 */
[----:B------:R-:W-:Y:S04]  /*2b80*/  STG.E.128 desc[UR4][R2.64+0x800], R44 ;  /* 0x0008002c02007986 */ /* 0x000fe8000c101d04 */
[----:B------:R-:W-:Y:S04]  /*2b90*/  STG.E.128 desc[UR4][R2.64+0x1000], R12 ;  /* 0x0010000c02007986 */ /* 0x000fe8000c101d04 */
[----:B------:R-:W-:Y:S01]  /*2ba0*/  STG.E.128 desc[UR4][R2.64+0x1800], R8 ;  /* 0x0018000802007986 */ /* 0x000fe2000c101d04 */
[----:B------:R-:W-:Y:S05]  /*2bb0*/  EXIT ;  /* 0x000000000000794d */ /* 0x000fea0003800000 */
.L_x_3604:
[----:B------:R-:W0:Y:S01]  /*2bc0*/  S2R R0, SR_TID.X ;  /* 0x0000000000007919 */ /* 0x000e220000002100 */
[----:B------:R-:W-:Y:S02]  /*2bd0*/  CS2R R6, SRZ ;  /* 0x0000000000067805 */ /* 0x000fe4000001ff00 */
[----:B------:R-:W-:Y:S02]  /*2be0*/  CS2R R32, SRZ ;  /* 0x0000000000207805 */ /* 0x000fe4000001ff00 */
[----:B0-----:R-:W-:-:S13]  /*2bf0*/  ISETP.GE.AND P0, PT, R0, R45, PT ;  /* 0x0000002d0000720c */ /* 0x001fda0003f06270 */
[----:B------:R-:W-:Y:S01]  /*2c00*/  @!P0 IMAD.IADD R37, R44, 0x1, R0 ;  /* 0x000000012c258824 */ /* 0x000fe200078e0200 */
[----:B------:R-:W0:Y:S01]  /*2c10*/  @!P0 LDC.64 R30, c[0x0][0x220] ;  /* 0x00008800ff1e8b82 */ /* 0x000e220000000a00 */
[----:B------:R-:W-:-:S05]  /*2c20*/  @!P0 VIADD R0, R0, 0x80 ;  /* 0x0000008000008836 */ /* 0x000fca0000000000 */
[-C--:B------:R-:W-:Y:S02]  /*2c30*/  ISETP.GE.AND P6, PT, R0, R45.reuse, PT ;  /* 0x0000002d0000720c */ /* 0x080fe40003fc6270 */
[----:B------:R-:W1:Y:S11]  /*2c40*/  @!P0 LDC.64 R34, c[0x0][0x228] ;  /* 0x00008a00ff228b82 */ /* 0x000e760000000a00 */
[----:B------:R-:W-:Y:S01]  /*2c50*/  @!P6 IMAD.IADD R11, R44, 0x1, R0 ;  /* 0x000000012c0be824 */ /* 0x000fe200078e0200 */
[----:B------:R-:W-:Y:S01]  /*2c60*/  @!P6 IADD3 R0, R0, 0x80, RZ ;  /* 0x000000800000e810 */ /* 0x000fe20007ffe0ff */
[----:B------:R-:W2:Y:S03]  /*2c70*/  @!P6 LDC.64 R2, c[0x0][0x220] ;  /* 0x00008800ff02eb82 */ /* 0x000ea60000000a00 */
[----:B------:R-:W-:-:S05]  /*2c80*/  ISETP.GE.AND P5, PT, R0, R45, PT ;  /* 0x0000002d0000720c */ /* 0x000fca0003fa6270 */
[----:B------:R-:W3:Y:S08]  /*2c90*/  @!P6 LDC.64 R4, c[0x0][0x228] ;  /* 0x00008a00ff04eb82 */ /* 0x000ef00000000a00 */
[----:B------:R-:W-:Y:S01]  /*2ca0*/  @!P5 IMAD.IADD R13, R44, 0x1, R0 ;  /* 0x000000012c0dd824 */ /* 0x000fe200078e0200 */
[----:B------:R-:W4:Y:S01]  /*2cb0*/  @!P5 LDC.64 R42, c[0x0][0x220] ;  /* 0x00008800ff2adb82 */ /* 0x000f220000000a00 */
[----:B------:R-:W-:-:S05]  /*2cc0*/  @!P5 VIADD R0, R0, 0x80 ;  /* 0x000000800000d836 */ /* 0x000fca0000000000 */
[----:B------:R-:W-:Y:S01]  /*2cd0*/  ISETP.GE.AND P4, PT, R0, R45, PT ;  /* 0x0000002d0000720c */ /* 0x000fe20003f86270 */
[C---:B--2---:R-:W-:Y:S01]  /*2ce0*/  @!P6 IMAD.WIDE.U32 R2, R11.reuse, 0x8, R2 ;  /* 0x000000080b02e825 */ /* 0x044fe200078e0002 */
[----:B------:R-:W2:Y:S04]  /*2cf0*/  @!P5 LDC.64 R46, c[0x0][0x228] ;  /* 0x00008a00ff2edb82 */ /* 0x000ea80000000a00 */
[----:B------:R0:W5:Y:S01]  /*2d00*/  @!P6 LDG.E.64 R6, desc[UR4][R2.64] ;  /* 0x000000040206e981 */ /* 0x000162000c1e1b00 */
[----:B---3--:R-:W-:-:S06]  /*2d10*/  @!P6 IMAD.WIDE.U32 R4, R11, 0x8, R4 ;  /* 0x000000080b04e825 */ /* 0x008fcc00078e0004 */
[----:B------:R-:W-:Y:S01]  /*2d20*/  @!P4 IMAD.IADD R51, R44, 0x1, R0 ;  /* 0x000000012c33c824 */ /* 0x000fe200078e0200 */
[----:B------:R3:W5:Y:S01]  /*2d30*/  @!P6 LDG.E.64 R32, desc[UR4][R4.64] ;  /* 0x000000040420e981 */ /* 0x000762000c1e1b00 */
[----:B------:R-:W-:Y:S01]  /*2d40*/  @!P4 VIADD R0, R0, 0x80 ;  /* 0x000000800000c836 */ /* 0x000fe20000000000 */
[----:B------:R-:W1:Y:S04]  /*2d50*/  @!P4 LDC.64 R48, c[0x0][0x220] ;  /* 0x00008800ff30cb82 */ /* 0x000e680000000a00 */
[----:B------:R-:W-:-:S04]  /*2d60*/  ISETP.GE.AND P3, PT, R0, R45, PT ;  /* 0x0000002d0000720c */ /* 0x000fc80003f66270 */
[----:B------:R-:W1:Y:S09]  /*2d70*/  @!P4 LDC.64 R8, c[0x0][0x228] ;  /* 0x00008a00ff08cb82 */ /* 0x000e720000000a00 */
[----:B------:R-:W-:Y:S01]  /*2d80*/  @!P3 IMAD.IADD R21, R44, 0x1, R0 ;  /* 0x000000012c15b824 */ /* 0x000fe200078e0200 */
[----:B------:R-:W-:Y:S01]  /*2d90*/  @!P3 IADD3 R0, R0, 0x80, RZ ;  /* 0x000000800000b810 */ /* 0x000fe20007ffe0ff */
[----:B------:R-:W1:Y:S03]  /*2da0*/  @!P3 LDC.64 R18, c[0x0][0x220] ;  /* 0x00008800ff12bb82 */ /* 0x000e660000000a00 */
[----:B------:R-:W-:-:S05]  /*2db0*/  ISETP.GE.AND P2, PT, R0, R45, PT ;  /* 0x0000002d0000720c */ /* 0x000fca0003f46270 */
[----:B------:R-:W1:Y:S08]  /*2dc0*/  @!P3 LDC.64 R22, c[0x0][0x228] ;  /* 0x00008a00ff16bb82 */ /* 0x000e700000000a00 */
[----:B------:R-:W-:Y:S01]  /*2dd0*/  @!P2 IMAD.IADD R20, R44, 0x1, R0 ;  /* 0x000000012c14a824 */ /* 0x000fe200078e0200 */
[----:B------:R-:W1:Y:S01]  /*2de0*/  @!P2 LDC.64 R40, c[0x0][0x228] ;  /* 0x00008a00ff28ab82 */ /* 0x000e620000000a00 */
[----:B------:R-:W-:-:S05]  /*2df0*/  @!P2 VIADD R0, R0, 0x80 ;  /* 0x000000800000a836 */ /* 0x000fca0000000000 */
[----:B------:R-:W-:Y:S02]  /*2e00*/  ISETP.GE.AND P1, PT, R0, R45, PT ;  /* 0x0000002d0000720c */ /* 0x000fe40003f26270 */
[----:B------:R-:W1:Y:S11]  /*2e10*/  @!P2 LDC.64 R24, c[0x0][0x220] ;  /* 0x00008800ff18ab82 */ /* 0x000e760000000a00 */
[----:B------:R-:W-:Y:S01]  /*2e20*/  @!P1 IMAD.IADD R39, R44, 0x1, R0 ;  /* 0x000000012c279824 */ /* 0x000fe200078e0200 */
[----:B0-----:R-:W0:Y:S01]  /*2e30*/  @!P1 LDC.64 R2, c[0x0][0x220] ;  /* 0x00008800ff029b82 */ /* 0x001e220000000a00 */
[----:B------:R-:W-:-:S05]  /*2e40*/  @!P1 VIADD R0, R0, 0x80 ;  /* 0x0000008000009836 */ /* 0x000fca0000000000 */
[----:B------:R-:W-:Y:S02]  /*2e50*/  ISETP.GE.AND P6, PT, R0, R45, PT ;  /* 0x0000002d0000720c */ /* 0x000fe40003fc6270 */
[----:B---3--:R-:W3:Y:S11]  /*2e60*/  @!P1 LDC.64 R4, c[0x0][0x228] ;  /* 0x00008a00ff049b82 */ /* 0x008ef60000000a00 */
[----:B------:R-:W3:Y:S08]  /*2e70*/  @!P6 LDC.64 R26, c[0x0][0x220] ;  /* 0x00008800ff1aeb82 */ /* 0x000ef00000000a00 */
[----:B------:R-:W3:Y:S01]  /*2e80*/  @!P6 LDC.64 R28, c[0x0][0x228] ;  /* 0x00008a00ff1ceb82 */ /* 0x000ee20000000a00 */
[----:B----4-:R-:W-:Y:S01]  /*2e90*/  @!P5 IMAD.WIDE.U32 R42, R13, 0x8, R42 ;  /* 0x000000080d2ad825 */ /* 0x010fe200078e002a */
[----:B------:R-:W-:-:S03]  /*2ea0*/  CS2R R10, SRZ ;  /* 0x00000000000a7805 */ /* 0x000fc6000001ff00 */
[----:B--2---:R-:W-:Y:S01]  /*2eb0*/  @!P5 IMAD.WIDE.U32 R46, R13, 0x8, R46 ;  /* 0x000000080d2ed825 */ /* 0x004fe200078e002e */
[----:B------:R-:W-:-:S03]  /*2ec0*/  CS2R R12, SRZ ;  /* 0x00000000000c7805 */ /* 0x000fc6000001ff00 */
[C---:B-1----:R-:W-:Y:S01]  /*2ed0*/  @!P4 IMAD.WIDE.U32 R48, R51.reuse, 0x8, R48 ;  /* 0x000000083330c825 */ /* 0x042fe200078e0030 */
[----:B------:R0:W5:Y:S03]  /*2ee0*/  @!P5 LDG.E.64 R10, desc[UR4][R46.64] ;  /* 0x000000042e0ad981 */ /* 0x000166000c1e1b00 */
[----:B------:R-:W-:Y:S01]  /*2ef0*/  @!P4 IMAD.WIDE.U32 R50, R51, 0x8, R8 ;  /* 0x000000083332c825 */ /* 0x000fe200078e0008 */
[----:B------:R-:W-:Y:S01]  /*2f00*/  CS2R R8, SRZ ;  /* 0x0000000000087805 */ /* 0x000fe2000001ff00 */
[----:B------:R3:W5:Y:S02]  /*2f10*/  @!P4 LDG.E.64 R12, desc[UR4][R48.64] ;  /* 0x00000004300cc981 */ /* 0x000764000c1e1b00 */
[----:B------:R-:W-:Y:S01]  /*2f20*/  @!P2 IMAD.WIDE.U32 R58, R20, 0x8, R40 ;  /* 0x00000008143aa825 */ /* 0x000fe200078e0028 */
[----:B------:R-:W-:Y:S02]  /*2f30*/  CS2R R14, SRZ ;  /* 0x00000000000e7805 */ /* 0x000fe4000001ff00 */
[----:B------:R-:W-:Y:S01]  /*2f40*/  CS2R R16, SRZ ;  /* 0x0000000000107805 */ /* 0x000fe2000001ff00 */
[----:B------:R1:W5:Y:S01]  /*2f50*/  @!P5 LDG.E.64 R8, desc[UR4][R42.64] ;  /* 0x000000042a08d981 */ /* 0x000362000c1e1b00 */
[----:B------:R-:W-:-:S02]  /*2f60*/  @!P6 IMAD.IADD R41, R44, 0x1, R0 ;  /* 0x000000012c29e824 */ /* 0x000fc400078e0200 */
[C---:B0-----:R-:W-:Y:S01]  /*2f70*/  @!P1 IMAD.WIDE.U32 R46, R39.reuse, 0x8, R2 ;  /* 0x00000008272e9825 */ /* 0x041fe200078e0002 */
[----:B------:R0:W5:Y:S03]  /*2f80*/  @!P4 LDG.E.64 R14, desc[UR4][R50.64] ;  /* 0x00000004320ec981 */ /* 0x000166000c1e1b00 */
[----:B---3--:R-:W-:Y:S01]  /*2f90*/  @!P1 IMAD.WIDE.U32 R48, R39, 0x8, R4 ;  /* 0x0000000827309825 */ /* 0x008fe200078e0004 */
[----:B------:R-:W-:-:S03]  /*2fa0*/  CS2R R4, SRZ ;  /* 0x0000000000047805 */ /* 0x000fc6000001ff00 */
[----:B------:R-:W-:Y:S01]  /*2fb0*/  @!P6 IMAD.WIDE.U32 R38, R41, 0x8, R26 ;  /* 0x000000082926e825 */ /* 0x000fe200078e001a */
[----:B------:R-:W-:Y:S02]  /*2fc0*/  CS2R R26, SRZ ;  /* 0x00000000001a7805 */ /* 0x000fe4000001ff00 */
[----:B-1----:R-:W-:Y:S01]  /*2fd0*/  CS2R R42, SRZ ;  /* 0x00000000002a7805 */ /* 0x002fe2000001ff00 */
[C---:B------:R-:W-:Y:S01]  /*2fe0*/  @!P3 IMAD.WIDE.U32 R52, R21.reuse, 0x8, R18 ;  /* 0x000000081534b825 */ /* 0x040fe200078e0012 */
[----:B------:R-:W-:Y:S02]  /*2ff0*/  CS2R R18, SRZ ;  /* 0x0000000000127805 */ /* 0x000fe4000001ff00 */
[----:B------:R0:W5:Y:S01]  /*3000*/  @!P1 LDG.E.64 R26, desc[UR4][R48.64] ;  /* 0x00000004301a9981 */ /* 0x000162000c1e1b00 */
[----:B------:R-:W-:Y:S01]  /*3010*/  @!P3 IMAD.WIDE.U32 R54, R21, 0x8, R22 ;  /* 0x000000081536b825 */ /* 0x000fe200078e0016 */
[----:B------:R-:W-:Y:S02]  /*3020*/  CS2R R22, SRZ ;  /* 0x0000000000167805 */ /* 0x000fe4000001ff00 */
[----:B------:R0:W5:Y:S01]  /*3030*/  @!P3 LDG.E.64 R16, desc[UR4][R52.64] ;  /* 0x000000043410b981 */ /* 0x000162000c1e1b00 */
[----:B------:R-:W-:Y:S01]  /*3040*/  @!P2 IMAD.WIDE.U32 R56, R20, 0x8, R24 ;  /* 0x000000081438a825 */ /* 0x000fe200078e0018 */
[----:B------:R-:W-:-:S02]  /*3050*/  CS2R R20, SRZ ;  /* 0x0000000000147805 */ /* 0x000fc4000001ff00 */
[----:B------:R-:W-:Y:S01]  /*3060*/  CS2R R24, SRZ ;  /* 0x0000000000187805 */ /* 0x000fe2000001ff00 */
[----:B------:R0:W5:Y:S01]  /*3070*/  @!P3 LDG.E.64 R18, desc[UR4][R54.64] ;  /* 0x000000043612b981 */ /* 0x000162000c1e1b00 */
[----:B------:R-:W-:Y:S01]  /*3080*/  @!P6 IMAD.WIDE.U32 R40, R41, 0x8, R28 ;  /* 0x000000082928e825 */ /* 0x000fe200078e001c */
[----:B------:R-:W-:Y:S02]  /*3090*/  CS2R R28, SRZ ;  /* 0x00000000001c7805 */ /* 0x000fe4000001ff00 */
[----:B------:R0:W5:Y:S01]  /*30a0*/  @!P2 LDG.E.64 R20, desc[UR4][R56.64] ;  /* 0x000000043814a981 */ /* 0x000162000c1e1b00 */
[C---:B------:R-:W-:Y:S01]  /*30b0*/  @!P0 IMAD.WIDE.U32 R2, R37.reuse, 0x8, R30 ;  /* 0x0000000825028825 */ /* 0x040fe200078e001e */
[----:B------:R-:W-:Y:S02]  /*30c0*/  CS2R R30, SRZ ;  /* 0x00000000001e7805 */ /* 0x000fe4000001ff00 */
[----:B------:R0:W5:Y:S01]  /*30d0*/  @!P2 LDG.E.64 R22, desc[UR4][R58.64] ;  /* 0x000000043a16a981 */ /* 0x000162000c1e1b00 */
[----:B------:R-:W-:-:S03]  /*30e0*/  @!P0 IMAD.WIDE.U32 R34, R37, 0x8, R34 ;  /* 0x0000000825228825 */ /* 0x000fc600078e0022 */
[----:B------:R0:W5:Y:S04]  /*30f0*/  @!P1 LDG.E.64 R24, desc[UR4][R46.64] ;  /* 0x000000042e189981 */ /* 0x000168000c1e1b00 */
[----:B------:R0:W5:Y:S04]  /*3100*/  @!P6 LDG.E.64 R28, desc[UR4][R38.64] ;  /* 0x00000004261ce981 */ /* 0x000168000c1e1b00 */
[----:B------:R0:W5:Y:S04]  /*3110*/  @!P6 LDG.E.64 R30, desc[UR4][R40.64] ;  /* 0x00000004281ee981 */ /* 0x000168000c1e1b00 */
[----:B------:R0:W5:Y:S04]  /*3120*/  @!P0 LDG.E.64 R4, desc[UR4][R2.64] ;  /* 0x0000000402048981 */ /* 0x000168000c1e1b00 */
[----:B------:R0:W5:Y:S01]  /*3130*/  @!P0 LDG.E.64 R42, desc[UR4][R34.64] ;  /* 0x00000004222a8981 */ /* 0x000162000c1e1b00 */
[----:B------:R-:W-:Y:S04]  /*3140*/  BSSY B1, `(.L_x_3637) ;  /* 0x000005e000017945 */ /* 0x000fe80003800000 */
[----:B------:R-:W-:Y:S05]  /*3150*/  @P0 BRA `(.L_x_3638) ;  /* 0x0000000400700947 */ /* 0x000fea0003800000 */
[----:B0-----:R-:W-:Y:S01]  /*3160*/  MOV R2, 0x652b82fe ;  /* 0x652b82fe00027802 */ /* 0x001fe20000000f00 */
[----:B------:R-:W-:Y:S01]  /*3170*/  IMAD.MOV.U32 R3, RZ, RZ, 0x3ff71547 ;  /* 0x3ff71547ff037424 */ /* 0x000fe200078e00ff */
[----:B------:R-:W-:Y:S01]  /*3180*/  UMOV UR6, 0xfefa39ef ;  /* 0xfefa39ef00067882 */ /* 0x000fe20000000000 */
[----:B------:R-:W-:Y:S01]  /*3190*/  UMOV UR7, 0x3fe62e42 ;  /* 0x3fe62e4200077882 */ /* 0x000fe20000000000 */
[----:B-----5:R-:W-:Y:S01]  /*31a0*/  DADD R38, -RZ, -|R4| ;  /* 0x00000000ff267229 */ /* 0x020fe20000000d04 */
[----:B------:R-:W-:Y:S02]  /*31b0*/  BSSY B0, `(.L_x_3639) ;  /* 0x0000037000007945 */ /* 0x000fe40003800000 */
[----:B------:R-:W-:-:S07]  /*31c0*/  DFMA R2, -|R4|, R2, 6.75539944105574400000e+15 ;  /* 0x433800000402742b */ /* 0x000fce0000000302 */
[----:B------:R-:W-:Y:S01]  /*31d0*/  FSETP.GEU.FTZ.AND P0, PT, |R39|, 4.1917929649353027344, PT ;  /* 0x4086232b2700780b */ /* 0x000fe20003f1e200 */
        /* <DEDUP_REMOVED lines=52> */
.L_x_3640:
[----:B------:R-:W-:Y:S05]  /*3520*/  BSYNC B0 ;  /* 0x0000000000007941 */ /* 0x000fea0003800000 */
.L_x_3639:
        /* <DEDUP_REMOVED lines=20> */
[----:B------:R-:W-:Y:S02]  /*3670*/  IMAD.MOV.U32 R3, RZ, RZ, R36 ;  /* 0x000000ffff037224 */ /* 0x000fe400078e0024 */
[----:B------:R-:W-:-:S07]  /*3680*/  IMAD.MOV.U32 R2, RZ, RZ, R37 ;  /* 0x000000ffff027224 */ /* 0x000fce00078e0025 */
[----:B------:R-:W-:Y:S05]  /*3690*/  CALL.REL.NOINC `($__internal_4_$__cuda_sm20_div_rn_f64_full) ;  /* 0x0000002c00bc7944 */ /* 0x000fea0003c00000 */
.L_x_3642:
[----:B------:R-:W-:Y:S05]  /*36a0*/  BSYNC B2 ;  /* 0x0000000000027941 */ /* 0x000fea0003800000 */
.L_x_3641:
[----:B------:R-:W-:Y:S01]  /*36b0*/  MOV R46, 0x3ff00000 ;  /* 0x3ff00000002e7802 */ /* 0x000fe20000000f00 */
[----:B------:R-:W-:Y:S01]  /*36c0*/  IMAD.MOV.U32 R4, RZ, RZ, RZ ;  /* 0x000000ffff047224 */ /* 0x000fe200078e00ff */
[----:B------:R-:W-:Y:S02]  /*36d0*/  FSEL R5, RZ, 1.875, P0 ;  /* 0x3ff00000ff057808 */ /* 0x000fe40000000000 */
[----:B------:R-:W-:Y:S01]  /*36e0*/  FSEL R47, R46, -1.875, !P0 ;  /* 0xbff000002e2f7808 */ /* 0x000fe20004000000 */
[----:B------:R-:W-:-:S06]  /*36f0*/  IMAD.MOV.U32 R46, RZ, RZ, RZ ;  /* 0x000000ffff2e7224 */ /* 0x000fcc00078e00ff */
[----:B------:R-:W-:-:S08]  /*3700*/  DFMA R46, R2, -R46, R4 ;  /* 0x8000002e022e722b */ /* 0x000fd00000000004 */
[----:B------:R-:W-:-:S11]  /*3710*/  DMUL R46, R46, R42 ;  /* 0x0000002a2e2e7228 */ /* 0x000fd60000000000 */
.L_x_3638:
[----:B------:R-:W-:Y:S05]  /*3720*/  BSYNC B1 ;  /* 0x0000000000017941 */ /* 0x000fea0003800000 */
.L_x_3637:
[----:B-----5:R-:W1:Y:S01]  /*3730*/  S2R R42, SR_TID.X ;  /* 0x00000000002a7919 */ /* 0x020e620000002100 */
[----:B------:R-:W-:Y:S01]  /*3740*/  BSSY B1, `(.L_x_3643) ;  /* 0x0000060000017945 */ /* 0x000fe20003800000 */
[----:B-1----:R-:W-:-:S05]  /*3750*/  VIADD R43, R42, 0x80 ;  /* 0x000000802a2b7836 */ /* 0x002fca0000000000 */
[----:B------:R-:W-:-:S13]  /*3760*/  ISETP.GE.AND P0, PT, R43, R45, PT ;  /* 0x0000002d2b00720c */ /* 0x000fda0003f06270 */
[----:B------:R-:W-:Y:S05]  /*3770*/  @P0 BRA `(.L_x_3644) ;  /* 0x0000000400700947 */ /* 0x000fea0003800000 */
[----:B0-----:R-:W-:Y:S01]  /*3780*/  IMAD.MOV.U32 R2, RZ, RZ, 0x652b82fe ;  /* 0x652b82feff027424 */ /* 0x001fe200078e00ff */
[----:B------:R-:W-:Y:S01]  /*3790*/  MOV R3, 0x3ff71547 ;  /* 0x3ff7154700037802 */ /* 0x000fe20000000f00 */
[----:B------:R-:W-:Y:S01]  /*37a0*/  UMOV UR6, 0xfefa39ef ;  /* 0xfefa39ef00067882 */ /* 0x000fe20000000000 */
[----:B------:R-:W-:Y:S01]  /*37b0*/  UMOV UR7, 0x3fe62e42 ;  /* 0x3fe62e4200077882 */ /* 0x000fe20000000000 */
[----:B------:R-:W-:Y:S01]  /*37c0*/  DADD R36, -RZ, -|R6| ;  /* 0x00000000ff247229 */ /* 0x000fe20000000d06 */
        /* <DEDUP_REMOVED lines=55> */
.L_x_3646:
[----:B------:R-:W-:Y:S05]  /*3b40*/  BSYNC B0 ;  /* 0x0000000000007941 */ /* 0x000fea0003800000 */
.L_x_3645:
        /* <DEDUP_REMOVED lines=23> */
.L_x_3648:
[----:B------:R-:W-:Y:S05]  /*3cc0*/  BSYNC B2 ;  /* 0x0000000000027941 */ /* 0x000fea0003800000 */
.L_x_3647:
[----:B------:R-:W-:Y:S01]  /*3cd0*/  IMAD.MOV.U32 R4, RZ, RZ, 0x3ff00000 ;  /* 0x3ff00000ff047424 */ /* 0x000fe200078e00ff */
[----:B------:R-:W-:Y:S02]  /*3ce0*/  FSEL R7, RZ, 1.875, P0 ;  /* 0x3ff00000ff077808 */ /* 0x000fe40000000000 */
[----:B------:R-:W-:Y:S02]  /*3cf0*/  MOV R6, RZ ;  /* 0x000000ff00067202 */ /* 0x000fe40000000f00 */
[----:B------:R-:W-:Y:S01]  /*3d00*/  FSEL R5, R4, -1.875, !P0 ;  /* 0xbff0000004057808 */ /* 0x000fe20004000000 */
[----:B------:R-:W-:-:S06]  /*3d10*/  IMAD.MOV.U32 R4, RZ, RZ, RZ ;  /* 0x000000ffff047224 */ /* 0x000fcc00078e00ff */
[----:B------:R-:W-:-:S08]  /*3d20*/  DFMA R2, R2, -R4, R6 ;  /* 0x800000040202722b */ /* 0x000fd00000000006 */
[----:B------:R-:W-:-:S11]  /*3d30*/  DMUL R32, R2, R32 ;  /* 0x0000002002207228 */ /* 0x000fd60000000000 */
.L_x_3644:
[----:B------:R-:W-:Y:S05]  /*3d40*/  BSYNC B1 ;  /* 0x0000000000017941 */ /* 0x000fea0003800000 */
.L_x_3643:
[----:B------:R-:W-:Y:S01]  /*3d50*/  VIADD R0, R42, 0x100 ;  /* 0x000001002a007836 */ /* 0x000fe20000000000 */
[----:B------:R-:W-:Y:S04]  /*3d60*/  BSSY B1, `(.L_x_3649) ;  /* 0x000005f000017945 */ /* 0x000fe80003800000 */
[----:B------:R-:W-:-:S13]  /*3d70*/  ISETP.GE.AND P0, PT, R0, R45, PT ;  /* 0x0000002d0000720c */ /* 0x000fda0003f06270 */
[----:B------:R-:W-:Y:S05]  /*3d80*/  @P0 BRA `(.L_x_3650) ;  /* 0x0000000400700947 */ /* 0x000fea0003800000 */
[----:B0-----:R-:W-:Y:S01]  /*3d90*/  IMAD.MOV.U32 R2, RZ, RZ, 0x652b82fe ;  /* 0x652b82feff027424 */ /* 0x001fe200078e00ff */
        /* <DEDUP_REMOVED lines=59> */
.L_x_3652:
[----:B------:R-:W-:Y:S05]  /*4150*/  BSYNC B0 ;  /* 0x0000000000007941 */ /* 0x000fea0003800000 */
.L_x_3651:
        /* <DEDUP_REMOVED lines=23> */
.L_x_3654:
[----:B------:R-:W-:Y:S05]  /*42d0*/  BSYNC B2 ;  /* 0x0000000000027941 */ /* 0x000fea0003800000 */
.L_x_3653:
[----:B------:R-:W-:Y:S01]  /*42e0*/  IMAD.MOV.U32 R4, RZ, RZ, 0x3ff00000 ;  /* 0x3ff00000ff047424 */ /* 0x000fe200078e00ff */
[----:B------:R-:W-:Y:S01]  /*42f0*/  FSEL R7, RZ, 1.875, P0 ;  /* 0x3ff00000ff077808 */ /* 0x000fe20000000000 */
[----:B------:R-:W-:-:S03]  /*4300*/  IMAD.MOV.U32 R6, RZ, RZ, RZ ;  /* 0x000000ffff067224 */ /* 0x000fc600078e00ff */
[----:B------:R-:W-:Y:S02]  /*4310*/  FSEL R5, R4, -1.875, !P0 ;  /* 0xbff0000004057808 */ /* 0x000fe40004000000 */
[----:B------:R-:W-:-:S06]  /*4320*/  MOV R4, RZ ;  /* 0x000000ff00047202 */ /* 0x000fcc0000000f00 */
[----:B------:R-:W-:-:S08]  /*4330*/  DFMA R2, R2, -R4, R6 ;  /* 0x800000040202722b */ /* 0x000fd00000000006 */
[----:B------:R-:W-:-:S11]  /*4340*/  DMUL R10, R2, R10 ;  /* 0x0000000a020a7228 */ /* 0x000fd60000000000 */
.L_x_3650:
[----:B------:R-:W-:Y:S05]  /*4350*/  BSYNC B1 ;  /* 0x0000000000017941 */ /* 0x000fea0003800000 */
.L_x_3649:
        /* <DEDUP_REMOVED lines=61> */
[----:B------:R-:W-:Y:S01]  /*4730*/  @!P1 MOV R2, R4 ;  /* 0x0000000400029202 */ /* 0x000fe20000000f00 */
[----:B------:R-:W-:-:S06]  /*4740*/  @!P1 IMAD.MOV.U32 R4, RZ, RZ, RZ ;  /* 0x000000ffff049224 */ /* 0x000fcc00078e00ff */
[----:B------:R-:W-:-:S11]  /*4750*/  @!P1 DMUL R6, R2, R4 ;  /* 0x0000000402069228 */ /* 0x000fd60000000000 */
.L_x_3658:
[----:B------:R-:W-:Y:S05]  /*4760*/  BSYNC B0 ;  /* 0x0000000000007941 */ /* 0x000fea0003800000 */
.L_x_3657:
        /* <DEDUP_REMOVED lines=23> */
.L_x_3660:
[----:B------:R-:W-:Y:S05]  /*48e0*/  BSYNC B2 ;  /* 0x0000000000027941 */ /* 0x000fea0003800000 */
.L_x_3659:
[----:B------:R-:W-:Y:S01]  /*48f0*/  IMAD.MOV.U32 R4, RZ, RZ, 0x3ff00000 ;  /* 0x3ff00000ff047424 */ /* 0x000fe200078e00ff */
[----:B------:R-:W-:Y:S01]  /*4900*/  FSEL R7, RZ, 1.875, P0 ;  /* 0x3ff00000ff077808 */ /* 0x000fe20000000000 */
[----:B------:R-:W-:-:S03]  /*4910*/  IMAD.MOV.U32 R6, RZ, RZ, RZ ;  /* 0x000000ffff067224 */ /* 0x000fc600078e00ff */
[----:B------:R-:W-:Y:S01]  /*4920*/  FSEL R5, R4, -1.875, !P0 ;  /* 0xbff0000004057808 */ /* 0x000fe20004000000 */
[----:B------:R-:W-:-:S06]  /*4930*/  IMAD.MOV.U32 R4, RZ, RZ, RZ ;  /* 0x000000ffff047224 */ /* 0x000fcc00078e00ff */
[----:B------:R-:W-:-:S08]  /*4940*/  DFMA R2, R2, -R4, R6 ;  /* 0x800000040202722b */ /* 0x000fd00000000006 */
[----:B------:R-:W-:-:S11]  /*4950*/  DMUL R14, R2, R14 ;  /* 0x0000000e020e7228 */ /* 0x000fd60000000000 */
.L_x_3656:
[----:B------:R-:W-:Y:S05]  /*4960*/  BSYNC B1 ;  /* 0x0000000000017941 */ /* 0x000fea0003800000 */
.L_x_3655:
[----:B------:R-:W-:Y:S01]  /*4970*/  IADD3 R0, R42, 0x200, RZ ;  /* 0x000002002a007810 */ /* 0x000fe20007ffe0ff */
[----:B------:R-:W-:Y:S03]  /*4980*/  BSSY B1, `(.L_x_3661) ;  /* 0x000005f000017945 */ /* 0x000fe60003800000 */
        /* <DEDUP_REMOVED lines=59> */
[----:B------:R-:W-:Y:S01]  /*4d40*/  @!P1 IMAD.MOV.U32 R2, RZ, RZ, R4 ;  /* 0x000000ffff029224 */ /* 0x000fe200078e0004 */
[----:B------:R-:W-:-:S06]  /*4d50*/  @!P1 MOV R4, RZ ;  /* 0x000000ff00049202 */ /* 0x000fcc0000000f00 */
[----:B------:R-:W-:-:S11]  /*4d60*/  @!P1 DMUL R6, R2, R4 ;  /* 0x0000000402069228 */ /* 0x000fd60000000000 */
.L_x_3664:
[----:B------:R-:W-:Y:S05]  /*4d70*/  BSYNC B0 ;  /* 0x0000000000007941 */ /* 0x000fea0003800000 */
.L_x_3663:
        /* <DEDUP_REMOVED lines=23> */
.L_x_3666:
[----:B------:R-:W-:Y:S05]  /*4ef0*/  BSYNC B2 ;  /* 0x0000000000027941 */ /* 0x000fea0003800000 */
.L_x_3665:
[----:B------:R-:W-:Y:S01]  /*4f00*/  IMAD.MOV.U32 R4, RZ, RZ, 0x3ff00000 ;  /* 0x3ff00000ff047424 */ /* 0x000fe200078e00ff */
[----:B------:R-:W-:Y:S01]  /*4f10*/  FSEL R7, RZ, 1.875, P0 ;  /* 0x3ff00000ff077808 */ /* 0x000fe20000000000 */
[----:B------:R-:W-:-:S03]  /*4f20*/  IMAD.MOV.U32 R6, RZ, RZ, RZ ;  /* 0x000000ffff067224 */ /* 0x000fc600078e00ff */
[----:B------:R-:W-:Y:S01]  /*4f30*/  FSEL R5, R4, -1.875, !P0 ;  /* 0xbff0000004057808 */ /* 0x000fe20004000000 */
[----:B------:R-:W-:-:S06]  /*4f40*/  IMAD.MOV.U32 R4, RZ, RZ, RZ ;  /* 0x000000ffff047224 */ /* 0x000fcc00078e00ff */
[----:B------:R-:W-:-:S08]  /*4f50*/  DFMA R2, R2, -R4, R6 ;  /* 0x800000040202722b */ /* 0x000fd00000000006 */
[----:B------:R-:W-:-:S11]  /*4f60*/  DMUL R18, R2, R18 ;  /* 0x0000001202127228 */ /* 0x000fd60000000000 */
.L_x_3662:
[----:B------:R-:W-:Y:S05]  /*4f70*/  BSYNC B1 ;  /* 0x0000000000017941 */ /* 0x000fea0003800000 */
.L_x_3661:
[----:B------:R-:W-:Y:S01]  /*4f80*/  VIADD R0, R42, 0x280 ;  /* 0x000002802a007836 */ /* 0x000fe20000000000 */
[----:B------:R-:W-:Y:S04]  /*4f90*/  BSSY B1, `(.L_x_3667) ;  /* 0x000005f000017945 */ /* 0x000fe80003800000 */
[----:B------:R-:W-:-:S13]  /*4fa0*/  ISETP.GE.AND P0, PT, R0, R45, PT ;  /* 0x0000002d0000720c */ /* 0x000fda0003f06270 */
[----:B------:R-:W-:Y:S05]  /*4fb0*/  @P0 BRA `(.L_x_3668) ;  /* 0x0000000400700947 */ /* 0x000fea0003800000 */
[----:B0-----:R-:W-:Y:S01]  /*4fc0*/  MOV R2, 0x652b82fe ;  /* 0x652b82fe00027802 */ /* 0x001fe20000000f00 */
[----:B------:R-:W-:Y:S01]  /*4fd0*/  IMAD.MOV.U32 R3, RZ, RZ, 0x3ff71547 ;  /* 0x3ff71547ff037424 */ /* 0x000fe200078e00ff */
        /* <DEDUP_REMOVED lines=58> */
.L_x_3670:
[----:B------:R-:W-:Y:S05]  /*5380*/  BSYNC B0 ;  /* 0x0000000000007941 */ /* 0x000fea0003800000 */
.L_x_3669:
        /* <DEDUP_REMOVED lines=23> */
.L_x_3672:
[----:B------:R-:W-:Y:S05]  /*5500*/  BSYNC B2 ;  /* 0x0000000000027941 */ /* 0x000fea0003800000 */
.L_x_3671:
[----:B------:R-:W-:Y:S01]  /*5510*/  MOV R4, 0x3ff00000 ;  /* 0x3ff0000000047802 */ /* 0x000fe20000000f00 */
[----:B------:R-:W-:Y:S01]  /*5520*/  IMAD.MOV.U32 R6, RZ, RZ, RZ ;  /* 0x000000ffff067224 */ /* 0x000fe200078e00ff */
[----:B------:R-:W-:Y:S02]  /*5530*/  FSEL R7, RZ, 1.875, P0 ;  /* 0x3ff00000ff077808 */ /* 0x000fe40000000000 */
[----:B------:R-:W-:Y:S01]  /*5540*/  FSEL R5, R4, -1.875, !P0 ;  /* 0xbff0000004057808 */ /* 0x000fe20004000000 */
[----:B------:R-:W-:-:S06]  /*5550*/  IMAD.MOV.U32 R4, RZ, RZ, RZ ;  /* 0x000000ffff047224 */ /* 0x000fcc00078e00ff */
[----:B------:R-:W-:-:S08]  /*5560*/  DFMA R2, R2, -R4, R6 ;  /* 0x800000040202722b */ /* 0x000fd00000000006 */
[----:B------:R-:W-:-:S11]  /*5570*/  DMUL R22, R2, R22 ;  /* 0x0000001602167228 */ /* 0x000fd60000000000 */
.L_x_3668:
[----:B------:R-:W-:Y:S05]  /*5580*/  BSYNC B1 ;  /* 0x0000000000017941 */ /* 0x000fea0003800000 */
.L_x_3667:
[----:B------:R-:W-:Y:S01]  /*5590*/  VIADD R0, R42, 0x300 ;  /* 0x000003002a007836 */ /* 0x000fe20000000000 */
[----:B------:R-:W-:Y:S04]  /*55a0*/  BSSY B1, `(.L_x_3673) ;  /* 0x000005f000017945 */ /* 0x000fe80003800000 */
        /* <DEDUP_REMOVED lines=62> */
.L_x_3676:
[----:B------:R-:W-:Y:S05]  /*5990*/  BSYNC B0 ;  /* 0x0000000000007941 */ /* 0x000fea0003800000 */
.L_x_3675:
        /* <DEDUP_REMOVED lines=23> */
.L_x_3678:
[----:B------:R-:W-:Y:S05]  /*5b10*/  BSYNC B2 ;  /* 0x0000000000027941 */ /* 0x000fea0003800000 */
.L_x_3677:
[----:B------:R-:W-:Y:S01]  /*5b20*/  IMAD.MOV.U32 R4, RZ, RZ, 0x3ff00000 ;  /* 0x3ff00000ff047424 */ /* 0x000fe200078e00ff */
[----:B------:R-:W-:Y:S02]  /*5b30*/  FSEL R7, RZ, 1.875, P0 ;  /* 0x3ff00000ff077808 */ /* 0x000fe40000000000 */
[----:B------:R-:W-:Y:S02]  /*5b40*/  MOV R6, RZ ;  /* 0x000000ff00067202 */ /* 0x000fe40000000f00 */
[----:B------:R-:W-:Y:S01]  /*5b50*/  FSEL R5, R4, -1.875, !P0 ;  /* 0xbff0000004057808 */ /* 0x000fe20004000000 */
[----:B------:R-:W-:-:S06]  /*5b60*/  IMAD.MOV.U32 R4, RZ, RZ, RZ ;  /* 0x000000ffff047224 */ /* 0x000fcc00078e00ff */
[----:B------:R-:W-:-:S08]  /*5b70*/  DFMA R2, R2, -R4, R6 ;  /* 0x800000040202722b */ /* 0x000fd00000000006 */
[----:B------:R-:W-:-:S11]  /*5b80*/  DMUL R26, R2, R26 ;  /* 0x0000001a021a7228 */ /* 0x000fd60000000000 */
.L_x_3674:
[----:B------:R-:W-:Y:S05]  /*5b90*/  BSYNC B1 ;  /* 0x0000000000017941 */ /* 0x000fea0003800000 */
.L_x_3673:
        /* <DEDUP_REMOVED lines=64> */
.L_x_3682:
[----:B------:R-:W-:Y:S05]  /*5fa0*/  BSYNC B0 ;  /* 0x0000000000007941 */ /* 0x000fea0003800000 */
.L_x_3681:
        /* <DEDUP_REMOVED lines=23> */
.L_x_3684:
[----:B------:R-:W-:Y:S05]  /*6120*/  BSYNC B2 ;  /* 0x0000000000027941 */ /* 0x000fea0003800000 */
.L_x_3683:
[----:B------:R-:W-:Y:S01]  /*6130*/  IMAD.MOV.U32 R4, RZ, RZ, 0x3ff00000 ;  /* 0x3ff00000ff047424 */ /* 0x000fe200078e00ff */
[----:B------:R-:W-:Y:S01]  /*6140*/  FSEL R7, RZ, 1.875, P0 ;  /* 0x3ff00000ff077808 */ /* 0x000fe20000000000 */
[----:B------:R-:W-:-:S03]  /*6150*/  IMAD.MOV.U32 R6, RZ, RZ, RZ ;  /* 0x000000ffff067224 */ /* 0x000fc600078e00ff */
[----:B------:R-:W-:Y:S02]  /*6160*/  FSEL R5, R4, -1.875, !P0 ;  /* 0xbff0000004057808 */ /* 0x000fe40004000000 */
[----:B------:R-:W-:-:S06]  /*6170*/  MOV R4, RZ ;  /* 0x000000ff00047202 */ /* 0x000fcc0000000f00 */
[----:B------:R-:W-:-:S08]  /*6180*/  DFMA R2, R2, -R4, R6 ;  /* 0x800000040202722b */ /* 0x000fd00000000006 */
[----:B------:R-:W-:-:S11]  /*6190*/  DMUL R30, R2, R30 ;  /* 0x0000001e021e7228 */ /* 0x000fd60000000000 */
.L_x_3680:
[----:B------:R-:W-:Y:S05]  /*61a0*/  BSYNC B1 ;  /* 0x0000000000017941 */ /* 0x000fea0003800000 */
.L_x_3679:
[----:B------:R-:W-:Y:S01]  /*61b0*/  ISETP.GE.AND P0, PT, R42, R45, PT ;  /* 0x0000002d2a00720c */ /* 0x000fe20003f06270 */
[----:B------:R-:W-:Y:S04]  /*61c0*/  BSSY B0, `(.L_x_3685) ;  /* 0x0000034000007945 */ /* 0x000fe80003800000 */
[----:B------:R-:W-:Y:S08]  /*61d0*/  BSSY B1, `(.L_x_3686) ;  /* 0x000002c000017945 */ /* 0x000ff00003800000 */
[----:B------:R-:W-:Y:S05]  /*61e0*/  @P0 BRA `(.L_x_3687) ;  /* 0x0000000000340947 */ /* 0x000fea0003800000 */
[----:B------:R-:W1:Y:S01]  /*61f0*/  S2R R5, SR_TID.X ;  /* 0x0000000000057919 */ /* 0x000e620000002100 */
[----:B0-----:R-:W0:Y:S01]  /*6200*/  LDC.64 R2, c[0x0][0x218] ;  /* 0x00008600ff027b82 */ /* 0x001e220000000a00 */
[----:B------:R-:W-:-:S05]  /*6210*/  IMAD.MOV.U32 R42, RZ, RZ, R43 ;  /* 0x000000ffff2a7224 */ /* 0x000fca00078e002b */
[----:B------:R-:W-:Y:S01]  /*6220*/  ISETP.GE.AND P0, PT, R42, R45, PT ;  /* 0x0000002d2a00720c */ /* 0x000fe20003f06270 */
[----:B-1----:R-:W-:-:S04]  /*6230*/  IMAD.IADD R5, R44, 0x1, R5 ;  /* 0x000000012c057824 */ /* 0x002fc800078e0205 */
[----:B0-----:R-:W-:-:S05]  /*6240*/  IMAD.WIDE.U32 R2, R5, 0x8, R2 ;  /* 0x0000000805027825 */ /* 0x001fca00078e0002 */
[----:B------:R0:W-:Y:S03]  /*6250*/  STG.E.64 desc[UR4][R2.64], R46 ;  /* 0x0000002e02007986 */ /* 0x0001e6000c101b04 */
[----:B------:R-:W-:Y:S05]  /*6260*/  @P0 BRA `(.L_x_3688) ;  /* 0x0000000000300947 */ /* 0x000fea0003800000 */
[----:B0-----:R-:W0:Y:S01]  /*6270*/  LDC.64 R2, c[0x0][0x218] ;  /* 0x00008600ff027b82 */ /* 0x001e220000000a00 */
[----:B------:R-:W-:Y:S02]  /*6280*/  IMAD.IADD R5, R44, 0x1, R42 ;  /* 0x000000012c057824 */ /* 0x000fe400078e022a */
[----:B------:R-:W-:Y:S02]  /*6290*/  VIADD R42, R42, 0x80 ;  /* 0x000000802a2a7836 */ /* 0x000fe40000000000 */
[----:B0-----:R-:W-:-:S05]  /*62a0*/  IMAD.WIDE.U32 R2, R5, 0x8, R2 ;  /* 0x0000000805027825 */ /* 0x001fca00078e0002 */
[----:B------:R1:W-:Y:S02]  /*62b0*/  STG.E.64 desc[UR4][R2.64], R32 ;  /* 0x0000002002007986 */ /* 0x0003e4000c101b04 */
.L_x_3687:
[----:B------:R-:W-:-:S13]  /*62c0*/  ISETP.GE.AND P0, PT, R42, R45, PT ;  /* 0x0000002d2a00720c */ /* 0x000fda0003f06270 */
[----:B------:R-:W-:Y:S05]  /*62d0*/  @P0 BRA `(.L_x_3689) ;  /* 0x0000000000300947 */ /* 0x000fea0003800000 */
[----:B01----:R-:W0:Y:S01]  /*62e0*/  LDC.64 R2, c[0x0][0x218] ;  /* 0x00008600ff027b82 */ /* 0x003e220000000a00 */
[----:B------:R-:W-:Y:S01]  /*62f0*/  IADD3 R5, R44, R42, RZ ;  /* 0x0000002a2c057210 */ /* 0x000fe20007ffe0ff */
[----:B------:R-:W-:-:S04]  /*6300*/  VIADD R42, R42, 0x80 ;  /* 0x000000802a2a7836 */ /* 0x000fc80000000000 */
[----:B0-----:R-:W-:-:S05]  /*6310*/  IMAD.WIDE.U32 R2, R5, 0x8, R2 ;  /* 0x0000000805027825 */ /* 0x001fca00078e0002 */
[----:B------:R1:W-:Y:S02]  /*6320*/  STG.E.64 desc[UR4][R2.64], R10 ;  /* 0x0000000a02007986 */ /* 0x0003e4000c101b04 */
.L_x_3688:
[----:B------:R-:W-:-:S13]  /*6330*/  ISETP.GE.AND P0, PT, R42, R45, PT ;  /* 0x0000002d2a00720c */ /* 0x000fda0003f06270 */
[----:B------:R-:W-:Y:S05]  /*6340*/  @P0 BRA `(.L_x_3690) ;  /* 0x0000000000300947 */ /* 0x000fea0003800000 */
[----:B01----:R-:W0:Y:S01]  /*6350*/  LDC.64 R2, c[0x0][0x218] ;  /* 0x00008600ff027b82 */ /* 0x003e220000000a00 */
[----:B------:R-:W-:Y:S02]  /*6360*/  IMAD.IADD R5, R44, 0x1, R42 ;  /* 0x000000012c057824 */ /* 0x000fe400078e022a */
[----:B------:R-:W-:Y:S02]  /*6370*/  VIADD R42, R42, 0x80 ;  /* 0x000000802a2a7836 */ /* 0x000fe40000000000 */
[----:B0-----:R-:W-:-:S05]  /*6380*/  IMAD.WIDE.U32 R2, R5, 0x8, R2 ;  /* 0x0000000805027825 */ /* 0x001fca00078e0002 */
[----:B------:R2:W-:Y:S02]  /*6390*/  STG.E.64 desc[UR4][R2.64], R14 ;  /* 0x0000000e02007986 */ /* 0x0005e4000c101b04 */
.L_x_3689:
[----:B------:R-:W-:-:S13]  /*63a0*/  ISETP.GE.AND P0, PT, R42, R45, PT ;  /* 0x0000002d2a00720c */ /* 0x000fda0003f06270 */
[----:B------:R-:W-:Y:S05]  /*63b0*/  @P0 BRA `(.L_x_3691) ;  /* 0x0000000000340947 */ /* 0x000fea0003800000 */
[----:B012---:R-:W0:Y:S01]  /*63c0*/  LDC.64 R2, c[0x0][0x218] ;  /* 0x00008600ff027b82 */ /* 0x007e220000000a00 */
[----:B------:R-:W-:Y:S01]  /*63d0*/  IMAD.IADD R5, R44, 0x1, R42 ;  /* 0x000000012c057824 */ /* 0x000fe200078e022a */
[----:B------:R-:W-:-:S03]  /*63e0*/  IADD3 R42, R42, 0x80, RZ ;  /* 0x000000802a2a7810 */ /* 0x000fc60007ffe0ff */
[----:B0-----:R-:W-:-:S05]  /*63f0*/  IMAD.WIDE.U32 R2, R5, 0x8, R2 ;  /* 0x0000000805027825 */ /* 0x001fca00078e0002 */
[----:B------:R2:W-:Y:S02]  /*6400*/  STG.E.64 desc[UR4][R2.64], R18 ;  /* 0x0000001202007986 */ /* 0x0005e4000c101b04 */
.L_x_3690:
[----:B------:R-:W-:-:S13]  /*6410*/  ISETP.GE.AND P0, PT, R42, R45, PT ;  /* 0x0000002d2a00720c */ /* 0x000fda0003f06270 */
[----:B------:R-:W-:Y:S05]  /*6420*/  @P0 BREAK B1 ;  /* 0x0000000000010942 */ /* 0x000fea0003800000 */
[----:B------:R-:W-:Y:S05]  /*6430*/  @P0 BRA `(.L_x_3692) ;  /* 0x0000000000300947 */ /* 0x000fea0003800000 */
[----:B012---:R-:W0:Y:S01]  /*6440*/  LDC.64 R2, c[0x0][0x218] ;  /* 0x00008600ff027b82 */ /* 0x007e220000000a00 */
[----:B------:R-:W-:Y:S02]  /*6450*/  IMAD.IADD R5, R44, 0x1, R42 ;  /* 0x000000012c057824 */ /* 0x000fe400078e022a */
[----:B------:R-:W-:Y:S02]  /*6460*/  VIADD R42, R42, 0x80 ;  /* 0x000000802a2a7836 */ /* 0x000fe40000000000 */
[----:B0-----:R-:W-:-:S05]  /*6470*/  IMAD.WIDE.U32 R2, R5, 0x8, R2 ;  /* 0x0000000805027825 */ /* 0x001fca00078e0002 */
[----:B------:R3:W-:Y:S02]  /*6480*/  STG.E.64 desc[UR4][R2.64], R22 ;  /* 0x0000001602007986 */ /* 0x0007e4000c101b04 */
.L_x_3691:
[----:B------:R-:W-:Y:S05]  /*6490*/  BSYNC B1 ;  /* 0x0000000000017941 */ /* 0x000fea0003800000 */
.L_x_3686:
[----:B------:R-:W-:-:S13]  /*64a0*/  ISETP.GE.AND P0, PT, R42, R45, PT ;  /* 0x0000002d2a00720c */ /* 0x000fda0003f06270 */
[----:B0123--:R-:W0:Y:S01]  /*64b0*/  @!P0 LDC.64 R2, c[0x0][0x218] ;  /* 0x00008600ff028b82 */ /* 0x00fe220000000a00 */
[----:B------:R-:W-:Y:S02]  /*64c0*/  @!P0 IMAD.IADD R5, R44, 0x1, R42 ;  /* 0x000000012c058824 */ /* 0x000fe400078e022a */
[----:B------:R-:W-:Y:S02]  /*64d0*/  @!P0 VIADD R42, R42, 0x80 ;  /* 0x000000802a2a8836 */ /* 0x000fe40000000000 */
[----:B0-----:R-:W-:-:S05]  /*64e0*/  @!P0 IMAD.WIDE.U32 R2, R5, 0x8, R2 ;  /* 0x0000000805028825 */ /* 0x001fca00078e0002 */
[----:B------:R3:W-:Y:S02]  /*64f0*/  @!P0 STG.E.64 desc[UR4][R2.64], R26 ;  /* 0x0000001a02008986 */ /* 0x0007e4000c101b04 */
.L_x_3692:
[----:B------:R-:W-:Y:S05]  /*6500*/  BSYNC B0 ;  /* 0x0000000000007941 */ /* 0x000fea0003800000 */
.L_x_3685:
[----:B------:R-:W-:Y:S05]  /*6510*/  WARPSYNC.ALL ;  /* 0x0000000000007948 */ /* 0x000fea0003800000 */
[----:B------:R-:W-:-:S13]  /*6520*/  ISETP.GE.AND P0, PT, R42, R45, PT ;  /* 0x0000002d2a00720c */ /* 0x000fda0003f06270 */
[----:B------:R-:W-:Y:S05]  /*6530*/  @P0 EXIT ;  /* 0x000000000000094d */ /* 0x000fea0003800000 */
[----:B0123--:R-:W0:Y:S01]  /*6540*/  LDC.64 R2, c[0x0][0x218] ;  /* 0x00008600ff027b82 */ /* 0x00fe220000000a00 */
[----:B------:R-:W-:-:S05]  /*6550*/  IADD3 R5, R44, R42, RZ ;  /* 0x0000002a2c057210 */ /* 0x000fca0007ffe0ff */
[----:B0-----:R-:W-:-:S05]  /*6560*/  IMAD.WIDE.U32 R2, R5, 0x8, R2 ;  /* 0x0000000805027825 */ /* 0x001fca00078e0002 */
[----:B------:R-:W-:Y:S01]  /*6570*/  STG.E.64 desc[UR4][R2.64], R30 ;  /* 0x0000001e02007986 */ /* 0x000fe2000c101b04 */
[----:B------:R-:W-:Y:S05]  /*6580*/  EXIT ;  /* 0x000000000000794d */ /* 0x000fea0003800000 */
        .weak           $__internal_4_$__cuda_sm20_div_rn_f64_full
        .type           $__internal_4_$__cuda_sm20_div_rn_f64_full,@function
        .size           $__internal_4_$__cuda_sm20_div_rn_f64_full,(.L_x_7331 - $__internal_4_$__cuda_sm20_div_rn_f64_full)
$__internal_4_$__cuda_sm20_div_rn_f64_full:
[----:B------:R-:W-:Y:S01]  /*6590*/  IMAD.MOV.U32 R37, RZ, RZ, R4 ;  /* 0x000000ffff257224 */ /* 0x000fe200078e0004 */
[C---:B------:R-:W-:Y:S01]  /*65a0*/  FSETP.GEU.AND P5, PT, |R2|.reuse, 1.469367938527859385e-39, PT ;  /* 0x001000000200780b */ /* 0x040fe20003fae200 */
[----:B------:R-:W-:Y:S01]  /*65b0*/  IMAD.MOV.U32 R36, RZ, RZ, R5 ;  /* 0x000000ffff247224 */ /* 0x000fe200078e0005 */
[----:B------:R-:W-:Y:S01]  /*65c0*/  LOP3.LUT R34, R2, 0x800fffff, RZ, 0xc0, !PT ;  /* 0x800fffff02227812 */ /* 0x000fe200078ec0ff */
[----:B------:R-:W-:Y:S01]  /*65d0*/  IMAD.MOV.U32 R5, RZ, RZ, R2 ;  /* 0x000000ffff057224 */ /* 0x000fe200078e0002 */
[C---:B------:R-:W-:Y:S01]  /*65e0*/  FSETP.GEU.AND P1, PT, |R37|.reuse, 1.469367938527859385e-39, PT ;  /* 0x001000002500780b */ /* 0x040fe20003f2e200 */
[--C-:B------:R-:W-:Y:S01]  /*65f0*/  IMAD.MOV.U32 R4, RZ, RZ, R3.reuse ;  /* 0x000000ffff047224 */ /* 0x100fe200078e0003 */
[----:B------:R-:W-:Y:S01]  /*6600*/  LOP3.LUT R55, R37, 0x7ff00000, RZ, 0xc0, !PT ;  /* 0x7ff0000025377812 */ /* 0x000fe200078ec0ff */
[----:B------:R-:W-:Y:S01]  /*6610*/  BSSY B0, `(.L_x_3693) ;  /* 0x0000059000007945 */ /* 0x000fe20003800000 */
[----:B------:R-:W-:Y:S01]  /*6620*/  LOP3.LUT R35, R34, 0x3ff00000, RZ, 0xfc, !PT ;  /* 0x3ff0000022237812 */ /* 0x000fe200078efcff */
[----:B------:R-:W-:Y:S01]  /*6630*/  IMAD.MOV.U32 R34, RZ, RZ, R3 ;  /* 0x000000ffff227224 */ /* 0x000fe200078e0003 */
[----:B------:R-:W-:-:S02]  /*6640*/  MOV R56, 0x1ca00000 ;  /* 0x1ca0000000387802 */ /* 0x000fc40000000f00 */
[----:B------:R-:W-:Y:S01]  /*6650*/  LOP3.LUT R54, R2, 0x7ff00000, RZ, 0xc0, !PT ;  /* 0x7ff0000002367812 */ /* 0x000fe200078ec0ff */
[----:B------:R-:W-:-:S04]  /*6660*/  @!P5 DMUL R34, R4, 8.98846567431157953865e+307 ;  /* 0x7fe000000422d828 */ /* 0x000fc80000000000 */
[----:B------:R-:W-:Y:S01]  /*6670*/  @!P1 LOP3.LUT R38, R5, 0x7ff00000, RZ, 0xc0, !PT ;  /* 0x7ff0000005269812 */ /* 0x000fe200078ec0ff */
[----:B------:R-:W-:Y:S01]  /*6680*/  @!P1 IMAD.MOV.U32 R40, RZ, RZ, RZ ;  /* 0x000000ffff289224 */ /* 0x000fe200078e00ff */
[----:B------:R-:W0:Y:S02]  /*6690*/  MUFU.RCP64H R3, R35 ;  /* 0x0000002300037308 */ /* 0x000e240000001800 */
[----:B------:R-:W-:-:S04]  /*66a0*/  @!P1 ISETP.GE.U32.AND P6, PT, R55, R38, PT ;  /* 0x000000263700920c */ /* 0x000fc80003fc6070 */
[----:B------:R-:W-:Y:S02]  /*66b0*/  @!P1 SEL R2, R56, 0x63400000, !P6 ;  /* 0x6340000038029807 */ /* 0x000fe40007000000 */
[----:B------:R-:W-:Y:S02]  /*66c0*/  ISETP.GE.U32.AND P6, PT, R55, R54, PT ;  /* 0x000000363700720c */ /* 0x000fe40003fc6070 */
[--C-:B------:R-:W-:Y:S02]  /*66d0*/  @!P1 LOP3.LUT R2, R2, 0x80000000, R37.reuse, 0xf8, !PT ;  /* 0x8000000002029812 */ /* 0x100fe400078ef825 */
[----:B------:R-:W-:Y:S02]  /*66e0*/  SEL R38, R56, 0x63400000, !P6 ;  /* 0x6340000038267807 */ /* 0x000fe40007000000 */
[----:B------:R-:W-:Y:S01]  /*66f0*/  @!P1 LOP3.LUT R41, R2, 0x100000, RZ, 0xfc, !PT ;  /* 0x0010000002299812 */ /* 0x000fe200078efcff */
[----:B------:R-:W-:Y:S01]  /*6700*/  IMAD.MOV.U32 R2, RZ, RZ, 0x1 ;  /* 0x00000001ff027424 */ /* 0x000fe200078e00ff */
[----:B------:R-:W-:Y:S01]  /*6710*/  LOP3.LUT R39, R38, 0x800fffff, R37, 0xf8, !PT ;  /* 0x800fffff26277812 */ /* 0x000fe200078ef825 */
[----:B------:R-:W-:-:S06]  /*6720*/  IMAD.MOV.U32 R38, RZ, RZ, R36 ;  /* 0x000000ffff267224 */ /* 0x000fcc00078e0024 */
        /* <DEDUP_REMOVED lines=9> */
[----:B------:R-:W-:Y:S01]  /*67c0*/  MOV R52, R55 ;  /* 0x0000003700347202 */ /* 0x000fe20000000f00 */
[----:B------:R-:W-:Y:S01]  /*67d0*/  IMAD.MOV.U32 R53, RZ, RZ, R54 ;  /* 0x000000ffff357224 */ /* 0x000fe200078e0036 */
[----:B------:R-:W-:Y:S02]  /*67e0*/  @!P1 LOP3.LUT R52, R39, 0x7ff00000, RZ, 0xc0, !PT ;  /* 0x7ff0000027349812 */ /* 0x000fe400078ec0ff */
[----:B------:R-:W-:-:S03]  /*67f0*/  @!P5 LOP3.LUT R53, R35, 0x7ff00000, RZ, 0xc0, !PT ;  /* 0x7ff000002335d812 */ /* 0x000fc600078ec0ff */
[----:B------:R-:W-:-:S05]  /*6800*/  VIADD R2, R52, 0xffffffff ;  /* 0xffffffff34027836 */ /* 0x000fca0000000000 */
[----:B------:R-:W-:Y:S01]  /*6810*/  ISETP.GT.U32.AND P1, PT, R2, 0x7feffffe, PT ;  /* 0x7feffffe0200780c */ /* 0x000fe20003f24070 */
[----:B------:R-:W-:-:S05]  /*6820*/  VIADD R2, R53, 0xffffffff ;  /* 0xffffffff35027836 */ /* 0x000fca0000000000 */
[----:B------:R-:W-:-:S13]  /*6830*/  ISETP.GT.U32.OR P1, PT, R2, 0x7feffffe, P1 ;  /* 0x7feffffe0200780c */ /* 0x000fda0000f24470 */
[----:B------:R-:W-:Y:S05]  /*6840*/  @P1 BRA `(.L_x_3694) ;  /* 0x0000000000741947 */ /* 0x000fea0003800000 */
[----:B------:R-:W-:Y:S01]  /*6850*/  LOP3.LUT R2, R5, 0x7ff00000, RZ, 0xc0, !PT ;  /* 0x7ff0000005027812 */ /* 0x000fe200078ec0ff */
[----:B------:R-:W-:-:S03]  /*6860*/  IMAD.MOV.U32 R36, RZ, RZ, RZ ;  /* 0x000000ffff247224 */ /* 0x000fc600078e00ff */
[CC--:B------:R-:W-:Y:S02]  /*6870*/  ISETP.GE.U32.AND P1, PT, R55.reuse, R2.reuse, PT ;  /* 0x000000023700720c */ /* 0x0c0fe40003f26070 */
[----:B------:R-:W-:Y:S02]  /*6880*/  VIADDMNMX R2, R55, -R2, 0xb9600000, !PT ;  /* 0xb960000037027446 */ /* 0x000fe40007800902 */
[----:B------:R-:W-:Y:S02]  /*6890*/  SEL R52, R56, 0x63400000, !P1 ;  /* 0x6340000038347807 */ /* 0x000fe40004800000 */
[----:B------:R-:W-:-:S05]  /*68a0*/  VIMNMX R2, R2, 0x46a00000, PT ;  /* 0x46a0000002027848 */ /* 0x000fca0003fe0100 */
[----:B------:R-:W-:-:S05]  /*68b0*/  IMAD.IADD R52, R2, 0x1, -R52 ;  /* 0x0000000102347824 */ /* 0x000fca00078e0a34 */
[----:B------:R-:W-:-:S06]  /*68c0*/  IADD3 R37, R52, 0x7fe00000, RZ ;  /* 0x7fe0000034257810 */ /* 0x000fcc0007ffe0ff */
[----:B------:R-:W-:-:S10]  /*68d0*/  DMUL R2, R40, R36 ;  /* 0x0000002428027228 */ /* 0x000fd40000000000 */
[----:B------:R-:W-:-:S13]  /*68e0*/  FSETP.GTU.AND P1, PT, |R3|, 1.469367938527859385e-39, PT ;  /* 0x001000000300780b */ /* 0x000fda0003f2c200 */
[----:B------:R-:W-:Y:S05]  /*68f0*/  @P1 BRA `(.L_x_3695) ;  /* 0x0000000000a81947 */ /* 0x000fea0003800000 */
[----:B------:R-:W-:-:S06]  /*6900*/  DFMA R34, R40, -R34, R38 ;  /* 0x800000222822722b */ /* 0x000fcc0000000026 */
[----:B------:R-:W-:-:S04]  /*6910*/  IMAD.MOV.U32 R34, RZ, RZ, RZ ;  /* 0x000000ffff227224 */ /* 0x000fc800078e00ff */
        /* <DEDUP_REMOVED lines=12> */
[----:B------:R-:W-:-:S04]  /*69e0*/  FSEL R2, R36, R3, !P1 ;  /* 0x0000000324027208 */ /* 0x000fc80004800000 */
[----:B------:R-:W-:Y:S01]  /*69f0*/  MOV R3, R2 ;  /* 0x0000000200037202 */ /* 0x000fe20000000f00 */
[----:B------:R-:W-:Y:S01]  /*6a00*/  IMAD.MOV.U32 R2, RZ, RZ, R34 ;  /* 0x000000ffff027224 */ /* 0x000fe200078e0022 */
[----:B------:R-:W-:Y:S06]  /*6a10*/  BRA `(.L_x_3695) ;  /* 0x0000000000607947 */ /* 0x000fec0003800000 */
.L_x_3694:
        /* <DEDUP_REMOVED lines=12> */
[----:B------:R-:W-:Y:S01]  /*6ae0*/  @!P1 IMAD.MOV.U32 R3, RZ, RZ, R2 ;  /* 0x000000ffff039224 */ /* 0x000fe200078e0002 */
[----:B------:R-:W-:Y:S01]  /*6af0*/  @!P1 MOV R2, RZ ;  /* 0x000000ff00029202 */ /* 0x000fe20000000f00 */
[----:B------:R-:W-:Y:S02]  /*6b00*/  @P1 IMAD.MOV.U32 R2, RZ, RZ, RZ ;  /* 0x000000ffff021224 */ /* 0x000fe400078e00ff */
[----:B------:R-:W-:Y:S01]  /*6b10*/  @P1 IMAD.MOV.U32 R3, RZ, RZ, R4 ;  /* 0x000000ffff031224 */ /* 0x000fe200078e0004 */
[----:B------:R-:W-:Y:S06]  /*6b20*/  BRA `(.L_x_3695) ;  /* 0x00000000001c7947 */ /* 0x000fec0003800000 */
.L_x_3697:
[----:B------:R-:W-:-:S05]  /*6b30*/  LOP3.LUT R2, R5, 0x80000, RZ, 0xfc, !PT ;  /* 0x0008000005027812 */ /* 0x000fca00078efcff */
[----:B------:R-:W-:Y:S02]  /*6b40*/  IMAD.MOV.U32 R3, RZ, RZ, R2 ;  /* 0x000000ffff037224 */ /* 0x000fe400078e0002 */
[----:B------:R-:W-:Y:S01]  /*6b50*/  IMAD.MOV.U32 R2, RZ, RZ, R4 ;  /* 0x000000ffff027224 */ /* 0x000fe200078e0004 */
[----:B------:R-:W-:Y:S06]  /*6b60*/  BRA `(.L_x_3695) ;  /* 0x00000000000c7947 */ /* 0x000fec0003800000 */
.L_x_3696:
[----:B------:R-:W-:-:S04]  /*6b70*/  LOP3.LUT R2, R37, 0x80000, RZ, 0xfc, !PT ;  /* 0x0008000025027812 */ /* 0x000fc800078efcff */
[----:B------:R-:W-:Y:S01]  /*6b80*/  MOV R3, R2 ;  /* 0x0000000200037202 */ /* 0x000fe20000000f00 */
[----:B------:R-:W-:-:S07]  /*6b90*/  IMAD.MOV.U32 R2, RZ, RZ, R36 ;  /* 0x000000ffff027224 */ /* 0x000fce00078e0024 */
.L_x_3695:
[----:B------:R-:W-:Y:S05]  /*6ba0*/  BSYNC B0 ;  /* 0x0000000000007941 */ /* 0x000fea0003800000 */
.L_x_3693:
[----:B------:R-:W-:Y:S02]  /*6bb0*/  IMAD.MOV.U32 R4, RZ, RZ, R0 ;  /* 0x000000ffff047224 */ /* 0x000fe400078e0000 */
[----:B------:R-:W-:-:S04]  /*6bc0*/  IMAD.MOV.U32 R5, RZ, RZ, 0x0 ;  /* 0x00000000ff057424 */ /* 0x000fc800078e00ff */
[----:B------:R-:W-:Y:S05]  /*6bd0*/  RET.REL.NODEC R4 `(_ZN2at6native29vectorized_elementwise_kernelILi2EZZZNS0_62_GLOBAL__N__e6aa1b1b_29_ActivationLogSigmoidKernel_cu_9d16a0dc27log_sigmoid_backward_kernelERNS_14TensorIteratorEENKUlvE_clEvENKUlvE_clEvEUlddE_St5arrayIPcLm3EEEEviT0_T1_) ;  /* 0xffffff9404087950 */ /* 0x000fea0003c3ffff */
.L_x_3698:
        /* <DEDUP_REMOVED lines=10> */
.L_x_7331:


//--------------------- .text._ZN2at6native29vectorized_elementwise_kernelILi4EZZZNS0_62_GLOBAL__N__e6aa1b1b_29_ActivationLogSigmoidKernel_cu_9d16a0dc27log_sigmoid_backward_kernelERNS_14TensorIteratorEENKUlvE_clEvENKUlvE_clEvEUlddE_St5arrayIPcLm3EEEEviT0_T1_ --------------------------
	.section	.text._ZN2at6native29vectorized_elementwise_kernelILi4EZZZNS0_62_GLOBAL__N__e6aa1b1b_29_ActivationLogSigmoidKernel_cu_9d16a0dc27log_sigmoid_backward_kernelERNS_14TensorIteratorEENKUlvE_clEvENKUlvE_clEvEUlddE_St5arrayIPcLm3EEEEviT0_T1_,"ax",@progbits
	.align	128
        .global         _ZN2at6native29vectorized_elementwise_kernelILi4EZZZNS0_62_GLOBAL__N__e6aa1b1b_29_ActivationLogSigmoidKernel_cu_9d16a0dc27log_sigmoid_backward_kernelERNS_14TensorIteratorEENKUlvE_clEvENKUlvE_clEvEUlddE_St5arrayIPcLm3EEEEviT0_T1_
        .type           _ZN2at6native29vectorized_elementwise_kernelILi4EZZZNS0_62_GLOBAL__N__e6aa1b1b_29_ActivationLogSigmoidKernel_cu_9d16a0dc27log_sigmoid_backward_kernelERNS_14TensorIteratorEENKUlvE_clEvENKUlvE_clEvEUlddE_St5arrayIPcLm3EEEEviT0_T1_,@function
        .size           _ZN2at6native29vectorized_elementwise_kernelILi4EZZZNS0_62_GLOBAL__N__e6aa1b1b_29_ActivationLogSigmoidKernel_cu_9d16a0dc27log_sigmoid_backward_kernelERNS_14TensorIteratorEENKUlvE_clEvENKUlvE_clEvEUlddE_St5arrayIPcLm3EEEEviT0_T1_,(.L_x_7332 - _ZN2at6native29vectorized_elementwise_kernelILi4EZZZNS0_62_GLOBAL__N__e6aa1b1b_29_ActivationLogSigmoidKernel_cu_9d16a0dc27log_sigmoid_backward_kernelERNS_14TensorIteratorEENKUlvE_clEvENKUlvE_clEvEUlddE_St5arrayIPcLm3EEEEviT0_T1_)
        .other          _ZN2at6native29vectorized_elementwise_kernelILi4EZZZNS0_62_GLOBAL__N__e6aa1b1b_29_ActivationLogSigmoidKernel_cu_9d16a0dc27log_sigmoid_backward_kernelERNS_14TensorIteratorEENKUlvE_clEvENKUlvE_clEvEUlddE_St5arrayIPcLm3EEEEviT0_T1_,@"STO_CUDA_ENTRY STV_DEFAULT"
_ZN2at6native29vectorized_elementwise_kernelILi4EZZZNS0_62_GLOBAL__N__e6aa1b1b_29_ActivationLogSigmoidKernel_cu_9d16a0dc27log_sigmoid_backward_kernelERNS_14TensorIteratorEENKUlvE_clEvENKUlvE_clEvEUlddE_St5arrayIPcLm3EEEEviT0_T1_:
.text._ZN2at6native29vectorized_elementwise_kernelILi4EZZZNS0_62_GLOBAL__N__e6aa1b1b_29_ActivationLogSigmoidKernel_cu_9d16a0dc27log_sigmoid_backward_kernelERNS_14TensorIteratorEENKUlvE_clEvENKUlvE_clEvEUlddE_St5arrayIPcLm3EEEEviT0_T1_:
        /* <DEDUP_REMOVED lines=134> */
.L_x_3701:
[----:B------:R-:W-:Y:S05]  /*0860*/  BSYNC B0 ;  /* 0x0000000000007941 */ /* 0x000fea0003800000 */
.L_x_3700:
        /* <DEDUP_REMOVED lines=17> */
.L_x_3703:
[----:B------:R-:W-:Y:S05]  /*0980*/  BSYNC B0 ;  /* 0x0000000000007941 */ /* 0x000fea0003800000 */
.L_x_3702:
        /* <DEDUP_REMOVED lines=17> */
.L_x_3705:
[----:B------:R-:W-:Y:S05]  /*0aa0*/  BSYNC B0 ;  /* 0x0000000000007941 */ /* 0x000fea0003800000 */
.L_x_3704:
        /* <DEDUP_REMOVED lines=16> */
.L_x_3707:
[----:B------:R-:W-:Y:S05]  /*0bb0*/  BSYNC B0 ;  /* 0x0000000000007941 */ /* 0x000fea0003800000 */
.L_x_3706:
        /* <DEDUP_REMOVED lines=25> */
[----:B-----5:R-:W-:Y:S05]  /*0d50*/  CALL.REL.NOINC `($__internal_5_$__cuda_sm20_div_rn_f64_full) ;  /* 0x00000058000c7944 */ /* 0x020fea0003c00000 */
.L_x_3709:
[----:B------:R-:W-:Y:S05]  /*0d60*/  BSYNC B1 ;  /* 0x0000000000017941 */ /* 0x000fea0003800000 */
.L_x_3708:
        /* <DEDUP_REMOVED lines=74> */
[----:B------:R-:W-:Y:S05]  /*1210*/  CALL.REL.NOINC `($__internal_5_$__cuda_sm20_div_rn_f64_full) ;  /* 0x0000005000dc7944 */ /* 0x000fea0003c00000 */
[----:B------:R-:W-:Y:S02]  /*1220*/  IMAD.MOV.U32 R4, RZ, RZ, R2 ;  /* 0x000000ffff047224 */ /* 0x000fe400078e0002 */
[----:B------:R-:W-:-:S07]  /*1230*/  IMAD.MOV.U32 R5, RZ, RZ, R3 ;  /* 0x000000ffff057224 */ /* 0x000fce00078e0003 */
.L_x_3711:
[----:B------:R-:W-:Y:S05]  /*1240*/  BSYNC B1 ;  /* 0x0000000000017941 */ /* 0x000fea0003800000 */
.L_x_3710:
        /* <DEDUP_REMOVED lines=30> */
[----:B------:R-:W-:Y:S05]  /*1430*/  CALL.REL.NOINC `($__internal_5_$__cuda_sm20_div_rn_f64_full) ;  /* 0x0000005000547944 */ /* 0x000fea0003c00000 */
.L_x_3713:
[----:B------:R-:W-:Y:S05]  /*1440*/  BSYNC B1 ;  /* 0x0000000000017941 */ /* 0x000fea0003800000 */
.L_x_3712:
        /* <DEDUP_REMOVED lines=31> */
.L_x_3715:
[----:B------:R-:W-:Y:S05]  /*1640*/  BSYNC B1 ;  /* 0x0000000000017941 */ /* 0x000fea0003800000 */
.L_x_3714:
        /* <DEDUP_REMOVED lines=18> */
.L_x_3717:
[----:B------:R-:W-:Y:S05]  /*1770*/  BSYNC B0 ;  /* 0x0000000000007941 */ /* 0x000fea0003800000 */
.L_x_3716:
        /* <DEDUP_REMOVED lines=29> */
[----:B------:R-:W-:Y:S05]  /*1950*/  CALL.REL.NOINC `($__internal_5_$__cuda_sm20_div_rn_f64_full) ;  /* 0x0000004c000c7944 */ /* 0x000fea0003c00000 */
.L_x_3719:
[----:B------:R-:W-:Y:S05]  /*1960*/  BSYNC B1 ;  /* 0x0000000000017941 */ /* 0x000fea0003800000 */
.L_x_3718:
        /* <DEDUP_REMOVED lines=59> */
.L_x_3721:
[----:B------:R-:W-:Y:S05]  /*1d20*/  BSYNC B0 ;  /* 0x0000000000007941 */ /* 0x000fea0003800000 */
.L_x_3720:
        /* <DEDUP_REMOVED lines=29> */
.L_x_3723:
[----:B------:R-:W-:Y:S05]  /*1f00*/  BSYNC B1 ;  /* 0x0000000000017941 */ /* 0x000fea0003800000 */
.L_x_3722:
        /* <DEDUP_REMOVED lines=59> */
.L_x_3725:
[----:B------:R-:W-:Y:S05]  /*22c0*/  BSYNC B0 ;  /* 0x0000000000007941 */ /* 0x000fea0003800000 */
.L_x_3724:
        /* <DEDUP_REMOVED lines=30> */
.L_x_3727:
[----:B------:R-:W-:Y:S05]  /*24b0*/  BSYNC B1 ;  /* 0x0000000000017941 */ /* 0x000fea0003800000 */
.L_x_3726:
        /* <DEDUP_REMOVED lines=60> */
.L_x_3729:
[----:B------:R-:W-:Y:S05]  /*2880*/  BSYNC B0 ;  /* 0x0000000000007941 */ /* 0x000fea0003800000 */
.L_x_3728:
        /* <DEDUP_REMOVED lines=32> */
[----:B------:R-:W-:Y:S05]  /*2a90*/  CALL.REL.NOINC `($__internal_5_$__cuda_sm20_div_rn_f64_full) ;  /* 0x0000003800bc7944 */ /* 0x000fea0003c00000 */
[----:B------:R-:W-:Y:S02]  /*2aa0*/  IMAD.MOV.U32 R4, RZ, RZ, R2 ;  /* 0x000000ffff047224 */ /* 0x000fe400078e0002 */
[----:B------:R-:W-:-:S07]  /*2ab0*/  IMAD.MOV.U32 R5, RZ, RZ, R3 ;  /* 0x000000ffff057224 */ /* 0x000fce00078e0003 */
.L_x_3731:
[----:B------:R-:W-:Y:S05]  /*2ac0*/  BSYNC B1 ;  /* 0x0000000000017941 */ /* 0x000fea0003800000 */
.L_x_3730:
        /* <DEDUP_REMOVED lines=15> */
.L_x_3699:
        /* <DEDUP_REMOVED lines=150> */
.L_x_3735:
[----:B------:R-:W-:Y:S05]  /*3520*/  BSYNC B0 ;  /* 0x0000000000007941 */ /* 0x000fea0003800000 */
.L_x_3734:
        /* <DEDUP_REMOVED lines=22> */
[----:B------:R-:W-:Y:S05]  /*3690*/  CALL.REL.NOINC `($__internal_5_$__cuda_sm20_div_rn_f64_full) ;  /* 0x0000002c00bc7944 */ /* 0x000fea0003c00000 */
.L_x_3737:
[----:B------:R-:W-:Y:S05]  /*36a0*/  BSYNC B2 ;  /* 0x0000000000027941 */ /* 0x000fea0003800000 */
.L_x_3736:
[----:B------:R-:W-:Y:S01]  /*36b0*/  MOV R46, 0x3ff00000 ;  /* 0x3ff00000002e7802 */ /* 0x000fe20000000f00 */
[----:B------:R-:W-:Y:S01]  /*36c0*/  IMAD.MOV.U32 R4, RZ, RZ, RZ ;  /* 0x000000ffff047224 */ /* 0x000fe200078e00ff */
[----:B------:R-:W-:Y:S02]  /*36d0*/  FSEL R5, RZ, 1.875, P0 ;  /* 0x3ff00000ff057808 */ /* 0x000fe40000000000 */
[----:B------:R-:W-:Y:S01]  /*36e0*/  FSEL R47, R46, -1.875, !P0 ;  /* 0xbff000002e2f7808 */ /* 0x000fe20004000000 */
[----:B------:R-:W-:-:S06]  /*36f0*/  IMAD.MOV.U32 R46, RZ, RZ, RZ ;  /* 0x000000ffff2e7224 */ /* 0x000fcc00078e00ff */
[----:B------:R-:W-:-:S08]  /*3700*/  DFMA R46, R2, -R46, R4 ;  /* 0x8000002e022e722b */ /* 0x000fd00000000004 */
[----:B------:R-:W-:-:S11]  /*3710*/  DMUL R46, R46, R42 ;  /* 0x0000002a2e2e7228 */ /* 0x000fd60000000000 */
.L_x_3733:
[----:B------:R-:W-:Y:S05]  /*3720*/  BSYNC B1 ;  /* 0x0000000000017941 */ /* 0x000fea0003800000 */
.L_x_3732:
        /* <DEDUP_REMOVED lines=65> */
.L_x_3741:
[----:B------:R-:W-:Y:S05]  /*3b40*/  BSYNC B0 ;  /* 0x0000000000007941 */ /* 0x000fea0003800000 */
.L_x_3740:
        /* <DEDUP_REMOVED lines=23> */
.L_x_3743:
[----:B------:R-:W-:Y:S05]  /*3cc0*/  BSYNC B2 ;  /* 0x0000000000027941 */ /* 0x000fea0003800000 */
.L_x_3742:
[----:B------:R-:W-:Y:S01]  /*3cd0*/  IMAD.MOV.U32 R4, RZ, RZ, 0x3ff00000 ;  /* 0x3ff00000ff047424 */ /* 0x000fe200078e00ff */
[----:B------:R-:W-:Y:S02]  /*3ce0*/  FSEL R7, RZ, 1.875, P0 ;  /* 0x3ff00000ff077808 */ /* 0x000fe40000000000 */
[----:B------:R-:W-:Y:S02]  /*3cf0*/  MOV R6, RZ ;  /* 0x000000ff00067202 */ /* 0x000fe40000000f00 */
[----:B------:R-:W-:Y:S01]  /*3d00*/  FSEL R5, R4, -1.875, !P0 ;  /* 0xbff0000004057808 */ /* 0x000fe20004000000 */
[----:B------:R-:W-:-:S06]  /*3d10*/  IMAD.MOV.U32 R4, RZ, RZ, RZ ;  /* 0x000000ffff047224 */ /* 0x000fcc00078e00ff */
[----:B------:R-:W-:-:S08]  /*3d20*/  DFMA R2, R2, -R4, R6 ;  /* 0x800000040202722b */ /* 0x000fd00000000006 */
[----:B------:R-:W-:-:S11]  /*3d30*/  DMUL R32, R2, R32 ;  /* 0x0000002002207228 */ /* 0x000fd60000000000 */
.L_x_3739:
[----:B------:R-:W-:Y:S05]  /*3d40*/  BSYNC B1 ;  /* 0x0000000000017941 */ /* 0x000fea0003800000 */
.L_x_3738:
        /* <DEDUP_REMOVED lines=64> */
.L_x_3747:
[----:B------:R-:W-:Y:S05]  /*4150*/  BSYNC B0 ;  /* 0x0000000000007941 */ /* 0x000fea0003800000 */
.L_x_3746:
        /* <DEDUP_REMOVED lines=23> */
.L_x_3749:
[----:B------:R-:W-:Y:S05]  /*42d0*/  BSYNC B2 ;  /* 0x0000000000027941 */ /* 0x000fea0003800000 */
.L_x_3748:
[----:B------:R-:W-:Y:S01]  /*42e0*/  IMAD.MOV.U32 R4, RZ, RZ, 0x3ff00000 ;  /* 0x3ff00000ff047424 */ /* 0x000fe200078e00ff */
[----:B------:R-:W-:Y:S01]  /*42f0*/  FSEL R7, RZ, 1.875, P0 ;  /* 0x3ff00000ff077808 */ /* 0x000fe20000000000 */
[----:B------:R-:W-:-:S03]  /*4300*/  IMAD.MOV.U32 R6, RZ, RZ, RZ ;  /* 0x000000ffff067224 */ /* 0x000fc600078e00ff */
[----:B------:R-:W-:Y:S02]  /*4310*/  FSEL R5, R4, -1.875, !P0 ;  /* 0xbff0000004057808 */ /* 0x000fe40004000000 */
[----:B------:R-:W-:-:S06]  /*4320*/  MOV R4, RZ ;  /* 0x000000ff00047202 */ /* 0x000fcc0000000f00 */
[----:B------:R-:W-:-:S08]  /*4330*/  DFMA R2, R2, -R4, R6 ;  /* 0x800000040202722b */ /* 0x000fd00000000006 */
[----:B------:R-:W-:-:S11]  /*4340*/  DMUL R10, R2, R10 ;  /* 0x0000000a020a7228 */ /* 0x000fd60000000000 */
.L_x_3745:
[----:B------:R-:W-:Y:S05]  /*4350*/  BSYNC B1 ;  /* 0x0000000000017941 */ /* 0x000fea0003800000 */
.L_x_3744:
        /* <DEDUP_REMOVED lines=64> */
.L_x_3753:
[----:B------:R-:W-:Y:S05]  /*4760*/  BSYNC B0 ;  /* 0x0000000000007941 */ /* 0x000fea0003800000 */
.L_x_3752:
        /* <DEDUP_REMOVED lines=23> */
.L_x_3755:
[----:B------:R-:W-:Y:S05]  /*48e0*/  BSYNC B2 ;  /* 0x0000000000027941 */ /* 0x000fea0003800000 */
.L_x_3754:
[----:B------:R-:W-:Y:S01]  /*48f0*/  IMAD.MOV.U32 R4, RZ, RZ, 0x3ff00000 ;  /* 0x3ff00000ff047424 */ /* 0x000fe200078e00ff */
[----:B------:R-:W-:Y:S01]  /*4900*/  FSEL R7, RZ, 1.875, P0 ;  /* 0x3ff00000ff077808 */ /* 0x000fe20000000000 */
[----:B------:R-:W-:-:S03]  /*4910*/  IMAD.MOV.U32 R6, RZ, RZ, RZ ;  /* 0x000000ffff067224 */ /* 0x000fc600078e00ff */
[----:B------:R-:W-:Y:S01]  /*4920*/  FSEL R5, R4, -1.875, !P0 ;  /* 0xbff0000004057808 */ /* 0x000fe20004000000 */
[----:B------:R-:W-:-:S06]  /*4930*/  IMAD.MOV.U32 R4, RZ, RZ, RZ ;  /* 0x000000ffff047224 */ /* 0x000fcc00078e00ff */
[----:B------:R-:W-:-:S08]  /*4940*/  DFMA R2, R2, -R4, R6 ;  /* 0x800000040202722b */ /* 0x000fd00000000006 */
[----:B------:R-:W-:-:S11]  /*4950*/  DMUL R14, R2, R14 ;  /* 0x0000000e020e7228 */ /* 0x000fd60000000000 */
.L_x_3751:
[----:B------:R-:W-:Y:S05]  /*4960*/  BSYNC B1 ;  /* 0x0000000000017941 */ /* 0x000fea0003800000 */
.L_x_3750:
        /* <DEDUP_REMOVED lines=64> */
.L_x_3759:
[----:B------:R-:W-:Y:S05]  /*4d70*/  BSYNC B0 ;  /* 0x0000000000007941 */ /* 0x000fea0003800000 */
.L_x_3758:
        /* <DEDUP_REMOVED lines=23> */
.L_x_3761:
[----:B------:R-:W-:Y:S05]  /*4ef0*/  BSYNC B2 ;  /* 0x0000000000027941 */ /* 0x000fea0003800000 */
.L_x_3760:
[----:B------:R-:W-:Y:S01]  /*4f00*/  IMAD.MOV.U32 R4, RZ, RZ, 0x3ff00000 ;  /* 0x3ff00000ff047424 */ /* 0x000fe200078e00ff */
[----:B------:R-:W-:Y:S01]  /*4f10*/  FSEL R7, RZ, 1.875, P0 ;  /* 0x3ff00000ff077808 */ /* 0x000fe20000000000 */
[----:B------:R-:W-:-:S03]  /*4f20*/  IMAD.MOV.U32 R6, RZ, RZ, RZ ;  /* 0x000000ffff067224 */ /* 0x000fc600078e00ff */
[----:B------:R-:W-:Y:S01]  /*4f30*/  FSEL R5, R4, -1.875, !P0 ;  /* 0xbff0000004057808 */ /* 0x000fe20004000000 */
[----:B------:R-:W-:-:S06]  /*4f40*/  IMAD.MOV.U32 R4, RZ, RZ, RZ ;  /* 0x000000ffff047224 */ /* 0x000fcc00078e00ff */
[----:B------:R-:W-:-:S08]  /*4f50*/  DFMA R2, R2, -R4, R6 ;  /* 0x800000040202722b */ /* 0x000fd00000000006 */
[----:B------:R-:W-:-:S11]  /*4f60*/  DMUL R18, R2, R18 ;  /* 0x0000001202127228 */ /* 0x000fd60000000000 */
.L_x_3757:
[----:B------:R-:W-:Y:S05]  /*4f70*/  BSYNC B1 ;  /* 0x0000000000017941 */ /* 0x000fea0003800000 */
.L_x_3756:
        /* <DEDUP_REMOVED lines=64> */
.L_x_3765:
[----:B------:R-:W-:Y:S05]  /*5380*/  BSYNC B0 ;  /* 0x0000000000007941 */ /* 0x000fea0003800000 */
.L_x_3764:
        /* <DEDUP_REMOVED lines=23> */
.L_x_3767:
[----:B------:R-:W-:Y:S05]  /*5500*/  BSYNC B2 ;  /* 0x0000000000027941 */ /* 0x000fea0003800000 */
.L_x_3766:
[----:B------:R-:W-:Y:S01]  /*5510*/  MOV R4, 0x3ff00000 ;  /* 0x3ff0000000047802 */ /* 0x000fe20000000f00 */
[----:B------:R-:W-:Y:S01]  /*5520*/  IMAD.MOV.U32 R6, RZ, RZ, RZ ;  /* 0x000000ffff067224 */ /* 0x000fe200078e00ff */
[----:B------:R-:W-:Y:S02]  /*5530*/  FSEL R7, RZ, 1.875, P0 ;  /* 0x3ff00000ff077808 */ /* 0x000fe40000000000 */
[----:B------:R-:W-:Y:S01]  /*5540*/  FSEL R5, R4, -1.875, !P0 ;  /* 0xbff0000004057808 */ /* 0x000fe20004000000 */
[----:B------:R-:W-:-:S06]  /*5550*/  IMAD.MOV.U32 R4, RZ, RZ, RZ ;  /* 0x000000ffff047224 */ /* 0x000fcc00078e00ff */
[----:B------:R-:W-:-:S08]  /*5560*/  DFMA R2, R2, -R4, R6 ;  /* 0x800000040202722b */ /* 0x000fd00000000006 */
[----:B------:R-:W-:-:S11]  /*5570*/  DMUL R22, R2, R22 ;  /* 0x0000001602167228 */ /* 0x000fd60000000000 */
.L_x_3763:
[----:B------:R-:W-:Y:S05]  /*5580*/  BSYNC B1 ;  /* 0x0000000000017941 */ /* 0x000fea0003800000 */
.L_x_3762:
        /* <DEDUP_REMOVED lines=64> */
.L_x_3771:
[----:B------:R-:W-:Y:S05]  /*5990*/  BSYNC B0 ;  /* 0x0000000000007941 */ /* 0x000fea0003800000 */
.L_x_3770:
        /* <DEDUP_REMOVED lines=23> */
.L_x_3773:
[----:B------:R-:W-:Y:S05]  /*5b10*/  BSYNC B2 ;  /* 0x0000000000027941 */ /* 0x000fea0003800000 */
.L_x_3772:
[----:B------:R-:W-:Y:S01]  /*5b20*/  IMAD.MOV.U32 R4, RZ, RZ, 0x3ff00000 ;  /* 0x3ff00000ff047424 */ /* 0x000fe200078e00ff */
[----:B------:R-:W-:Y:S02]  /*5b30*/  FSEL R7, RZ, 1.875, P0 ;  /* 0x3ff00000ff077808 */ /* 0x000fe40000000000 */
[----:B------:R-:W-:Y:S02]  /*5b40*/  MOV R6, RZ ;  /* 0x000000ff00067202 */ /* 0x000fe40000000f00 */
[----:B------:R-:W-:Y:S01]  /*5b50*/  FSEL R5, R4, -1.875, !P0 ;  /* 0xbff0000004057808 */ /* 0x000fe20004000000 */
[----:B------:R-:W-:-:S06]  /*5b60*/  IMAD.MOV.U32 R4, RZ, RZ, RZ ;  /* 0x000000ffff047224 */ /* 0x000fcc00078e00ff */
[----:B------:R-:W-:-:S08]  /*5b70*/  DFMA R2, R2, -R4, R6 ;  /* 0x800000040202722b */ /* 0x000fd00000000006 */
[----:B------:R-:W-:-:S11]  /*5b80*/  DMUL R26, R2, R26 ;  /* 0x0000001a021a7228 */ /* 0x000fd60000000000 */
.L_x_3769:
[----:B------:R-:W-:Y:S05]  /*5b90*/  BSYNC B1 ;  /* 0x0000000000017941 */ /* 0x000fea0003800000 */
.L_x_3768:
        /* <DEDUP_REMOVED lines=64> */
.L_x_3777:
[----:B------:R-:W-:Y:S05]  /*5fa0*/  BSYNC B0 ;  /* 0x0000000000007941 */ /* 0x000fea0003800000 */
.L_x_3776:
        /* <DEDUP_REMOVED lines=23> */
.L_x_3779:
[----:B------:R-:W-:Y:S05]  /*6120*/  BSYNC B2 ;  /* 0x0000000000027941 */ /* 0x000fea0003800000 */
.L_x_3778:
[----:B------:R-:W-:Y:S01]  /*6130*/  IMAD.MOV.U32 R4, RZ, RZ, 0x3ff00000 ;  /* 0x3ff00000ff047424 */ /* 0x000fe200078e00ff */
[----:B------:R-:W-:Y:S01]  /*6140*/  FSEL R7, RZ, 1.875, P0 ;  /* 0x3ff00000ff077808 */ /* 0x000fe20000000000 */
[----:B------:R-:W-:-:S03]  /*6150*/  IMAD.MOV.U32 R6, RZ, RZ, RZ ;  /* 0x000000ffff067224 */ /* 0x000fc600078e00ff */
[----:B------:R-:W-:Y:S02]  /*6160*/  FSEL R5, R4, -1.875, !P0 ;  /* 0xbff0000004057808 */ /* 0x000fe40004000000 */
[----:B------:R-:W-:-:S06]  /*6170*/  MOV R4, RZ ;  /* 0x000000ff00047202 */ /* 0x000fcc0000000f00 */
[----:B------:R-:W-:-:S08]  /*6180*/  DFMA R2, R2, -R4, R6 ;  /* 0x800000040202722b */ /* 0x000fd00000000006 */
[----:B------:R-:W-:-:S11]  /*6190*/  DMUL R30, R2, R30 ;  /* 0x0000001e021e7228 */ /* 0x000fd60000000000 */
.L_x_3775:
[----:B------:R-:W-:Y:S05]  /*61a0*/  BSYNC B1 ;  /* 0x0000000000017941 */ /* 0x000fea0003800000 */
.L_x_3774:
        /* <DEDUP_REMOVED lines=17> */
.L_x_3782:
[----:B------:R-:W-:-:S13]  /*62c0*/  ISETP.GE.AND P0, PT, R42, R45, PT ;  /* 0x0000002d2a00720c */ /* 0x000fda0003f06270 */
[----:B------:R-:W-:Y:S05]  /*62d0*/  @P0 BRA `(.L_x_3784) ;  /* 0x0000000000300947 */ /* 0x000fea0003800000 */
[----:B01----:R-:W0:Y:S01]  /*62e0*/  LDC.64 R2, c[0x0][0x218] ;  /* 0x00008600ff027b82 */ /* 0x003e220000000a00 */
[----:B------:R-:W-:Y:S01]  /*62f0*/  IADD3 R5, R44, R42, RZ ;  /* 0x0000002a2c057210 */ /* 0x000fe20007ffe0ff */
[----:B------:R-:W-:-:S04]  /*6300*/  VIADD R42, R42, 0x80 ;  /* 0x000000802a2a7836 */ /* 0x000fc80000000000 */
[----:B0-----:R-:W-:-:S05]  /*6310*/  IMAD.WIDE.U32 R2, R5, 0x8, R2 ;  /* 0x0000000805027825 */ /* 0x001fca00078e0002 */
[----:B------:R1:W-:Y:S02]  /*6320*/  STG.E.64 desc[UR4][R2.64], R10 ;  /* 0x0000000a02007986 */ /* 0x0003e4000c101b04 */
.L_x_3783:
[----:B------:R-:W-:-:S13]  /*6330*/  ISETP.GE.AND P0, PT, R42, R45, PT ;  /* 0x0000002d2a00720c */ /* 0x000fda0003f06270 */
[----:B------:R-:W-:Y:S05]  /*6340*/  @P0 BRA `(.L_x_3785) ;  /* 0x0000000000300947 */ /* 0x000fea0003800000 */
[----:B01----:R-:W0:Y:S01]  /*6350*/  LDC.64 R2, c[0x0][0x218] ;  /* 0x00008600ff027b82 */ /* 0x003e220000000a00 */
[----:B------:R-:W-:Y:S02]  /*6360*/  IMAD.IADD R5, R44, 0x1, R42 ;  /* 0x000000012c057824 */ /* 0x000fe400078e022a */
[----:B------:R-:W-:Y:S02]  /*6370*/  VIADD R42, R42, 0x80 ;  /* 0x000000802a2a7836 */ /* 0x000fe40000000000 */
[----:B0-----:R-:W-:-:S05]  /*6380*/  IMAD.WIDE.U32 R2, R5, 0x8, R2 ;  /* 0x0000000805027825 */ /* 0x001fca00078e0002 */
[----:B------:R2:W-:Y:S02]  /*6390*/  STG.E.64 desc[UR4][R2.64], R14 ;  /* 0x0000000e02007986 */ /* 0x0005e4000c101b04 */
.L_x_3784:
[----:B------:R-:W-:-:S13]  /*63a0*/  ISETP.GE.AND P0, PT, R42, R45, PT ;  /* 0x0000002d2a00720c */ /* 0x000fda0003f06270 */
[----:B------:R-:W-:Y:S05]  /*63b0*/  @P0 BRA `(.L_x_3786) ;  /* 0x0000000000340947 */ /* 0x000fea0003800000 */
[----:B012---:R-:W0:Y:S01]  /*63c0*/  LDC.64 R2, c[0x0][0x218] ;  /* 0x00008600ff027b82 */ /* 0x007e220000000a00 */
[----:B------:R-:W-:Y:S01]  /*63d0*/  IMAD.IADD R5, R44, 0x1, R42 ;  /* 0x000000012c057824 */ /* 0x000fe200078e022a */
[----:B------:R-:W-:-:S03]  /*63e0*/  IADD3 R42, R42, 0x80, RZ ;  /* 0x000000802a2a7810 */ /* 0x000fc60007ffe0ff */
[----:B0-----:R-:W-:-:S05]  /*63f0*/  IMAD.WIDE.U32 R2, R5, 0x8, R2 ;  /* 0x0000000805027825 */ /* 0x001fca00078e0002 */
[----:B------:R2:W-:Y:S02]  /*6400*/  STG.E.64 desc[UR4][R2.64], R18 ;  /* 0x0000001202007986 */ /* 0x0005e4000c101b04 */
.L_x_3785:
        /* <DEDUP_REMOVED lines=8> */
.L_x_3786:
[----:B------:R-:W-:Y:S05]  /*6490*/  BSYNC B1 ;  /* 0x0000000000017941 */ /* 0x000fea0003800000 */
.L_x_3781:
[----:B------:R-:W-:-:S13]  /*64a0*/  ISETP.GE.AND P0, PT, R42, R45, PT ;  /* 0x0000002d2a00720c */ /* 0x000fda0003f06270 */
[----:B0123--:R-:W0:Y:S01]  /*64b0*/  @!P0 LDC.64 R2, c[0x0][0x218] ;  /* 0x00008600ff028b82 */ /* 0x00fe220000000a00 */
[----:B------:R-:W-:Y:S02]  /*64c0*/  @!P0 IMAD.IADD R5, R44, 0x1, R42 ;  /* 0x000000012c058824 */ /* 0x000fe400078e022a */
[----:B------:R-:W-:Y:S02]  /*64d0*/  @!P0 VIADD R42, R42, 0x80 ;  /* 0x000000802a2a8836 */ /* 0x000fe40000000000 */
[----:B0-----:R-:W-:-:S05]  /*64e0*/  @!P0 IMAD.WIDE.U32 R2, R5, 0x8, R2 ;  /* 0x0000000805028825 */ /* 0x001fca00078e0002 */
[----:B------:R3:W-:Y:S02]  /*64f0*/  @!P0 STG.E.64 desc[UR4][R2.64], R26 ;  /* 0x0000001a02008986 */ /* 0x0007e4000c101b04 */
.L_x_3787:
[----:B------:R-:W-:Y:S05]  /*6500*/  BSYNC B0 ;  /* 0x0000000000007941 */ /* 0x000fea0003800000 */
.L_x_3780:
        /* <DEDUP_REMOVED lines=8> */
        .weak           $__internal_5_$__cuda_sm20_div_rn_f64_full
        .type           $__internal_5_$__cuda_sm20_div_rn_f64_full,@function
        .size           $__internal_5_$__cuda_sm20_div_rn_f64_full,(.L_x_7332 - $__internal_5_$__cuda_sm20_div_rn_f64_full)
$__internal_5_$__cuda_sm20_div_rn_f64_full:
        /* <DEDUP_REMOVED lines=73> */
.L_x_3789:
        /* <DEDUP_REMOVED lines=17> */
.L_x_3792:
[----:B------:R-:W-:-:S05]  /*6b30*/  LOP3.LUT R2, R5, 0x80000, RZ, 0xfc, !PT ;  /* 0x0008000005027812 */ /* 0x000fca00078efcff */
[----:B------:R-:W-:Y:S02]  /*6b40*/  IMAD.MOV.U32 R3, RZ, RZ, R2 ;  /* 0x000000ffff037224 */ /* 0x000fe400078e0002 */
[----:B------:R-:W-:Y:S01]  /*6b50*/  IMAD.MOV.U32 R2, RZ, RZ, R4 ;  /* 0x000000ffff027224 */ /* 0x000fe200078e0004 */
[----:B------:R-:W-:Y:S06]  /*6b60*/  BRA `(.L_x_3790) ;  /* 0x00000000000c7947 */ /* 0x000fec0003800000 */
.L_x_3791:
[----:B------:R-:W-:-:S04]  /*6b70*/  LOP3.LUT R2, R37, 0x80000, RZ, 0xfc, !PT ;  /* 0x0008000025027812 */ /* 0x000fc800078efcff */
[----:B------:R-:W-:Y:S01]  /*6b80*/  MOV R3, R2 ;  /* 0x0000000200037202 */ /* 0x000fe20000000f00 */
[----:B------:R-:W-:-:S07]  /*6b90*/  IMAD.MOV.U32 R2, RZ, RZ, R36 ;  /* 0x000000ffff027224 */ /* 0x000fce00078e0024 */
.L_x_3790:
[----:B------:R-:W-:Y:S05]  /*6ba0*/  BSYNC B0 ;  /* 0x0000000000007941 */ /* 0x000fea0003800000 */
.L_x_3788:
[----:B------:R-:W-:Y:S02]  /*6bb0*/  IMAD.MOV.U32 R4, RZ, RZ, R0 ;  /* 0x000000ffff047224 */ /* 0x000fe400078e0000 */
[----:B------:R-:W-:-:S04]  /*6bc0*/  IMAD.MOV.U32 R5, RZ, RZ, 0x0 ;  /* 0x00000000ff057424 */ /* 0x000fc800078e00ff */
[----:B------:R-:W-:Y:S05]  /*6bd0*/  RET.REL.NODEC R4 `(_ZN2at6native29vectorized_elementwise_kernelILi4EZZZNS0_62_GLOBAL__N__e6aa1b1b_29_ActivationLogSigmoidKernel_cu_9d16a0dc27log_sigmoid_backward_kernelERNS_14TensorIteratorEENKUlvE_clEvENKUlvE_clEvEUlddE_St5arrayIPcLm3EEEEviT0_T1_) ;  /* 0xffffff9404087950 */ /* 0x000fea0003c3ffff */
.L_x_3793:
        /* <DEDUP_REMOVED lines=10> */
.L_x_7332:


//--------------------- .text._ZN2at6native29vectorized_elementwise_kernelILi8EZZZNS0_62_GLOBAL__N__e6aa1b1b_29_ActivationLogSigmoidKernel_cu_9d16a0dc27log_sigmoid_backward_kernelERNS_14TensorIteratorEENKUlvE_clEvENKUlvE_clEvEUlddE_St5arrayIPcLm3EEEEviT0_T1_ --------------------------
	.section	.text._ZN2at6native29vectorized_elementwise_kernelILi8EZZZNS0_62_GLOBAL__N__e6aa1b1b_29_ActivationLogSigmoidKernel_cu_9d16a0dc27log_sigmoid_backward_kernelERNS_14TensorIteratorEENKUlvE_clEvENKUlvE_clEvEUlddE_St5arrayIPcLm3EEEEviT0_T1_,"ax",@progbits
	.align	128
        .global         _ZN2at6native29vectorized_elementwise_kernelILi8EZZZNS0_62_GLOBAL__N__e6aa1b1b_29_ActivationLogSigmoidKernel_cu_9d16a0dc27log_sigmoid_backward_kernelERNS_14TensorIteratorEENKUlvE_clEvENKUlvE_clEvEUlddE_St5arrayIPcLm3EEEEviT0_T1_
        .type           _ZN2at6native29vectorized_elementwise_kernelILi8EZZZNS0_62_GLOBAL__N__e6aa1b1b_29_ActivationLogSigmoidKernel_cu_9d16a0dc27log_sigmoid_backward_kernelERNS_14TensorIteratorEENKUlvE_clEvENKUlvE_clEvEUlddE_St5arrayIPcLm3EEEEviT0_T1_,@function
        .size           _ZN2at6native29vectorized_elementwise_kernelILi8EZZZNS0_62_GLOBAL__N__e6aa1b1b_29_ActivationLogSigmoidKernel_cu_9d16a0dc27log_sigmoid_backward_kernelERNS_14TensorIteratorEENKUlvE_clEvENKUlvE_clEvEUlddE_St5arrayIPcLm3EEEEviT0_T1_,(.L_x_7333 - _ZN2at6native29vectorized_elementwise_kernelILi8EZZZNS0_62_GLOBAL__N__e6aa1b1b_29_ActivationLogSigmoidKernel_cu_9d16a0dc27log_sigmoid_backward_kernelERNS_14TensorIteratorEENKUlvE_clEvENKUlvE_clEvEUlddE_St5arrayIPcLm3EEEEviT0_T1_)
        .other          _ZN2at6native29vectorized_elementwise_kernelILi8EZZZNS0_62_GLOBAL__N__e6aa1b1b_29_ActivationLogSigmoidKernel_cu_9d16a0dc27log_sigmoid_backward_kernelERNS_14TensorIteratorEENKUlvE_clEvENKUlvE_clEvEUlddE_St5arrayIPcLm3EEEEviT0_T1_,@"STO_CUDA_ENTRY STV_DEFAULT"
_ZN2at6native29vectorized_elementwise_kernelILi8EZZZNS0_62_GLOBAL__N__e6aa1b1b_29_ActivationLogSigmoidKernel_cu_9d16a0dc27log_sigmoid_backward_kernelERNS_14TensorIteratorEENKUlvE_clEvENKUlvE_clEvEUlddE_St5arrayIPcLm3EEEEviT0_T1_:
.text._ZN2at6native29vectorized_elementwise_kernelILi8EZZZNS0_62_GLOBAL__N__e6aa1b1b_29_ActivationLogSigmoidKernel_cu_9d16a0dc27log_sigmoid_backward_kernelERNS_14TensorIteratorEENKUlvE_clEvENKUlvE_clEvEUlddE_St5arrayIPcLm3EEEEviT0_T1_:
        /* <DEDUP_REMOVED lines=134> */
.L_x_3796:
[----:B------:R-:W-:Y:S05]  /*0860*/  BSYNC B0 ;  /* 0x0000000000007941 */ /* 0x000fea0003800000 */
.L_x_3795:
        /* <DEDUP_REMOVED lines=17> */
.L_x_3798:
[----:B------:R-:W-:Y:S05]  /*0980*/  BSYNC B0 ;  /* 0x0000000000007941 */ /* 0x000fea0003800000 */
.L_x_3797:
        /* <DEDUP_REMOVED lines=17> */
.L_x_3800:
[----:B------:R-:W-:Y:S05]  /*0aa0*/  BSYNC B0 ;  /* 0x0000000000007941 */ /* 0x000fea0003800000 */
.L_x_3799:
        /* <DEDUP_REMOVED lines=16> */
.L_x_3802:
[----:B------:R-:W-:Y:S05]  /*0bb0*/  BSYNC B0 ;  /* 0x0000000000007941 */ /* 0x000fea0003800000 */
.L_x_3801:
        /* <DEDUP_REMOVED lines=25> */
[----:B-----5:R-:W-:Y:S05]  /*0d50*/  CALL.REL.NOINC `($__internal_6_$__cuda_sm20_div_rn_f64_full) ;  /* 0x00000058000c7944 */ /* 0x020fea0003c00000 */
.L_x_3804:
[----:B------:R-:W-:Y:S05]  /*0d60*/  BSYNC B1 ;  /* 0x0000000000017941 */ /* 0x000fea0003800000 */
.L_x_3803:
        /* <DEDUP_REMOVED lines=74> */
[----:B------:R-:W-:Y:S05]  /*1210*/  CALL.REL.NOINC `($__internal_6_$__cuda_sm20_div_rn_f64_full) ;  /* 0x0000005000dc7944 */ /* 0x000fea0003c00000 */
[----:B------:R-:W-:Y:S02]  /*1220*/  IMAD.MOV.U32 R4, RZ, RZ, R2 ;  /* 0x000000ffff047224 */ /* 0x000fe400078e0002 */
[----:B------:R-:W-:-:S07]  /*1230*/  IMAD.MOV.U32 R5, RZ, RZ, R3 ;  /* 0x000000ffff057224 */ /* 0x000fce00078e0003 */
.L_x_3806:
[----:B------:R-:W-:Y:S05]  /*1240*/  BSYNC B1 ;  /* 0x0000000000017941 */ /* 0x000fea0003800000 */
.L_x_3805:
        /* <DEDUP_REMOVED lines=30> */
[----:B------:R-:W-:Y:S05]  /*1430*/  CALL.REL.NOINC `($__internal_6_$__cuda_sm20_div_rn_f64_full) ;  /* 0x0000005000547944 */ /* 0x000fea0003c00000 */
.L_x_3808:
[----:B------:R-:W-:Y:S05]  /*1440*/  BSYNC B1 ;  /* 0x0000000000017941 */ /* 0x000fea0003800000 */
.L_x_3807:
        /* <DEDUP_REMOVED lines=31> */
.L_x_3810:
[----:B------:R-:W-:Y:S05]  /*1640*/  BSYNC B1 ;  /* 0x0000000000017941 */ /* 0x000fea0003800000 */
.L_x_3809:
        /* <DEDUP_REMOVED lines=18> */
.L_x_3812:
[----:B------:R-:W-:Y:S05]  /*1770*/  BSYNC B0 ;  /* 0x0000000000007941 */ /* 0x000fea0003800000 */
.L_x_3811:
        /* <DEDUP_REMOVED lines=29> */
[----:B------:R-:W-:Y:S05]  /*1950*/  CALL.REL.NOINC `($__internal_6_$__cuda_sm20_div_rn_f64_full) ;  /* 0x0000004c000c7944 */ /* 0x000fea0003c00000 */
.L_x_3814:
[----:B------:R-:W-:Y:S05]  /*1960*/  BSYNC B1 ;  /* 0x0000000000017941 */ /* 0x000fea0003800000 */
.L_x_3813:
        /* <DEDUP_REMOVED lines=59> */
.L_x_3816:
[----:B------:R-:W-:Y:S05]  /*1d20*/  BSYNC B0 ;  /* 0x0000000000007941 */ /* 0x000fea0003800000 */
.L_x_3815:
        /* <DEDUP_REMOVED lines=29> */
.L_x_3818:
[----:B------:R-:W-:Y:S05]  /*1f00*/  BSYNC B1 ;  /* 0x0000000000017941 */ /* 0x000fea0003800000 */
.L_x_3817:
        /* <DEDUP_REMOVED lines=59> */
.L_x_3820:
[----:B------:R-:W-:Y:S05]  /*22c0*/  BSYNC B0 ;  /* 0x0000000000007941 */ /* 0x000fea0003800000 */
.L_x_3819:
        /* <DEDUP_REMOVED lines=30> */
.L_x_3822:
[----:B------:R-:W-:Y:S05]  /*24b0*/  BSYNC B1 ;  /* 0x0000000000017941 */ /* 0x000fea0003800000 */
.L_x_3821:
        /* <DEDUP_REMOVED lines=60> */
.L_x_3824:
[----:B------:R-:W-:Y:S05]  /*2880*/  BSYNC B0 ;  /* 0x0000000000007941 */ /* 0x000fea0003800000 */
.L_x_3823:
        /* <DEDUP_REMOVED lines=32> */
[----:B------:R-:W-:Y:S05]  /*2a90*/  CALL.REL.NOINC `($__internal_6_$__cuda_sm20_div_rn_f64_full) ;  /* 0x0000003800bc7944 */ /* 0x000fea0003c00000 */
[----:B------:R-:W-:Y:S02]  /*2aa0*/  IMAD.MOV.U32 R4, RZ, RZ, R2 ;  /* 0x000000ffff047224 */ /* 0x000fe400078e0002 */
[----:B------:R-:W-:-:S07]  /*2ab0*/  IMAD.MOV.U32 R5, RZ, RZ, R3 ;  /* 0x000000ffff057224 */ /* 0x000fce00078e0003 */
.L_x_3826:
[----:B------:R-:W-:Y:S05]  /*2ac0*/  BSYNC B1 ;  /* 0x0000000000017941 */ /* 0x000fea0003800000 */
.L_x_3825:
        /* <DEDUP_REMOVED lines=15> */
.L_x_3794:
        /* <DEDUP_REMOVED lines=150> */
.L_x_3830:
[----:B------:R-:W-:Y:S05]  /*3520*/  BSYNC B0 ;  /* 0x0000000000007941 */ /* 0x000fea0003800000 */
.L_x_3829:
        /* <DEDUP_REMOVED lines=22> */
[----:B------:R-:W-:Y:S05]  /*3690*/  CALL.REL.NOINC `($__internal_6_$__cuda_sm20_div_rn_f64_full) ;  /* 0x0000002c00bc7944 */ /* 0x000fea0003c00000 */
.L_x_3832:
[----:B------:R-:W-:Y:S05]  /*36a0*/  BSYNC B2 ;  /* 0x0000000000027941 */ /* 0x000fea0003800000 */
.L_x_3831:
[----:B------:R-:W-:Y:S01]  /*36b0*/  MOV R46, 0x3ff00000 ;  /* 0x3ff00000002e7802 */ /* 0x000fe20000000f00 */
[----:B------:R-:W-:Y:S01]  /*36c0*/  IMAD.MOV.U32 R4, RZ, RZ, RZ ;  /* 0x000000ffff047224 */ /* 0x000fe200078e00ff */
[----:B------:R-:W-:Y:S02]  /*36d0*/  FSEL R5, RZ, 1.875, P0 ;  /* 0x3ff00000ff057808 */ /* 0x000fe40000000000 */
[----:B------:R-:W-:Y:S01]  /*36e0*/  FSEL R47, R46, -1.875, !P0 ;  /* 0xbff000002e2f7808 */ /* 0x000fe20004000000 */
[----:B------:R-:W-:-:S06]  /*36f0*/  IMAD.MOV.U32 R46, RZ, RZ, RZ ;  /* 0x000000ffff2e7224 */ /* 0x000fcc00078e00ff */
[----:B------:R-:W-:-:S08]  /*3700*/  DFMA R46, R2, -R46, R4 ;  /* 0x8000002e022e722b */ /* 0x000fd00000000004 */
[----:B------:R-:W-:-:S11]  /*3710*/  DMUL R46, R46, R42 ;  /* 0x0000002a2e2e7228 */ /* 0x000fd60000000000 */
.L_x_3828:
[----:B------:R-:W-:Y:S05]  /*3720*/  BSYNC B1 ;  /* 0x0000000000017941 */ /* 0x000fea0003800000 */
.L_x_3827:
        /* <DEDUP_REMOVED lines=65> */
.L_x_3836:
[----:B------:R-:W-:Y:S05]  /*3b40*/  BSYNC B0 ;  /* 0x0000000000007941 */ /* 0x000fea0003800000 */
.L_x_3835:
        /* <DEDUP_REMOVED lines=23> */
.L_x_3838:
[----:B------:R-:W-:Y:S05]  /*3cc0*/  BSYNC B2 ;  /* 0x0000000000027941 */ /* 0x000fea0003800000 */
.L_x_3837:
[----:B------:R-:W-:Y:S01]  /*3cd0*/  IMAD.MOV.U32 R4, RZ, RZ, 0x3ff00000 ;  /* 0x3ff00000ff047424 */ /* 0x000fe200078e00ff */
[----:B------:R-:W-:Y:S02]  /*3ce0*/  FSEL R7, RZ, 1.875, P0 ;  /* 0x3ff00000ff077808 */ /* 0x000fe40000000000 */
[----:B------:R-:W-:Y:S02]  /*3cf0*/  MOV R6, RZ ;  /* 0x000000ff00067202 */ /* 0x000fe40000000f00 */
[----:B------:R-:W-:Y:S01]  /*3d00*/  FSEL R5, R4, -1.875, !P0 ;  /* 0xbff0000004057808 */ /* 0x000fe20004000000 */
[----:B------:R-:W-:-:S06]  /*3d10*/  IMAD.MOV.U32 R4, RZ, RZ, RZ ;  /* 0x000000ffff047224 */ /* 0x000fcc00078e00ff */
[----:B------:R-:W-:-:S08]  /*3d20*/  DFMA R2, R2, -R4, R6 ;  /* 0x800000040202722b */ /* 0x000fd00000000006 */
[----:B------:R-:W-:-:S11]  /*3d30*/  DMUL R32, R2, R32 ;  /* 0x0000002002207228 */ /* 0x000fd60000000000 */
.L_x_3834:
[----:B------:R-:W-:Y:S05]  /*3d40*/  BSYNC B1 ;  /* 0x0000000000017941 */ /* 0x000fea0003800000 */
.L_x_3833:
        /* <DEDUP_REMOVED lines=64> */
.L_x_3842:
[----:B------:R-:W-:Y:S05]  /*4150*/  BSYNC B0 ;  /* 0x0000000000007941 */ /* 0x000fea0003800000 */
.L_x_3841:
        /* <DEDUP_REMOVED lines=23> */
.L_x_3844:
[----:B------:R-:W-:Y:S05]  /*42d0*/  BSYNC B2 ;  /* 0x0000000000027941 */ /* 0x000fea0003800000 */
.L_x_3843:
[----:B------:R-:W-:Y:S01]  /*42e0*/  IMAD.MOV.U32 R4, RZ, RZ, 0x3ff00000 ;  /* 0x3ff00000ff047424 */ /* 0x000fe200078e00ff */
[----:B------:R-:W-:Y:S01]  /*42f0*/  FSEL R7, RZ, 1.875, P0 ;  /* 0x3ff00000ff077808 */ /* 0x000fe20000000000 */
[----:B------:R-:W-:-:S03]  /*4300*/  IMAD.MOV.U32 R6, RZ, RZ, RZ ;  /* 0x000000ffff067224 */ /* 0x000fc600078e00ff */
[----:B------:R-:W-:Y:S02]  /*4310*/  FSEL R5, R4, -1.875, !P0 ;  /* 0xbff0000004057808 */ /* 0x000fe40004000000 */
[----:B------:R-:W-:-:S06]  /*4320*/  MOV R4, RZ ;  /* 0x000000ff00047202 */ /* 0x000fcc0000000f00 */
[----:B------:R-:W-:-:S08]  /*4330*/  DFMA R2, R2, -R4, R6 ;  /* 0x800000040202722b */ /* 0x000fd00000000006 */
[----:B------:R-:W-:-:S11]  /*4340*/  DMUL R10, R2, R10 ;  /* 0x0000000a020a7228 */ /* 0x000fd60000000000 */
.L_x_3840:
[----:B------:R-:W-:Y:S05]  /*4350*/  BSYNC B1 ;  /* 0x0000000000017941 */ /* 0x000fea0003800000 */
.L_x_3839:
        /* <DEDUP_REMOVED lines=64> */
.L_x_3848:
[----:B------:R-:W-:Y:S05]  /*4760*/  BSYNC B0 ;  /* 0x0000000000007941 */ /* 0x000fea0003800000 */
.L_x_3847:
        /* <DEDUP_REMOVED lines=23> */
.L_x_3850:
[----:B------:R-:W-:Y:S05]  /*48e0*/  BSYNC B2 ;  /* 0x0000000000027941 */ /* 0x000fea0003800000 */
.L_x_3849:
[----:B------:R-:W-:Y:S01]  /*48f0*/  IMAD.MOV.U32 R4, RZ, RZ, 0x3ff00000 ;  /* 0x3ff00000ff047424 */ /* 0x000fe200078e00ff */
[----:B------:R-:W-:Y:S01]  /*4900*/  FSEL R7, RZ, 1.875, P0 ;  /* 0x3ff00000ff077808 */ /* 0x000fe20000000000 */
[----:B------:R-:W-:-:S03]  /*4910*/  IMAD.MOV.U32 R6, RZ, RZ, RZ ;  /* 0x000000ffff067224 */ /* 0x000fc600078e00ff */
[----:B------:R-:W-:Y:S01]  /*4920*/  FSEL R5, R4, -1.875, !P0 ;  /* 0xbff0000004057808 */ /* 0x000fe20004000000 */
[----:B------:R-:W-:-:S06]  /*4930*/  IMAD.MOV.U32 R4, RZ, RZ, RZ ;  /* 0x000000ffff047224 */ /* 0x000fcc00078e00ff */
[----:B------:R-:W-:-:S08]  /*4940*/  DFMA R2, R2, -R4, R6 ;  /* 0x800000040202722b */ /* 0x000fd00000000006 */
[----:B------:R-:W-:-:S11]  /*4950*/  DMUL R14, R2, R14 ;  /* 0x0000000e020e7228 */ /* 0x000fd60000000000 */
.L_x_3846:
[----:B------:R-:W-:Y:S05]  /*4960*/  BSYNC B1 ;  /* 0x0000000000017941 */ /* 0x000fea0003800000 */
.L_x_3845:
        /* <DEDUP_REMOVED lines=64> */
.L_x_3854:
[----:B------:R-:W-:Y:S05]  /*4d70*/  BSYNC B0 ;  /* 0x0000000000007941 */ /* 0x000fea0003800000 */
.L_x_3853:
        /* <DEDUP_REMOVED lines=23> */
.L_x_3856:
[----:B------:R-:W-:Y:S05]  /*4ef0*/  BSYNC B2 ;  /* 0x0000000000027941 */ /* 0x000fea0003800000 */
.L_x_3855:
[----:B------:R-:W-:Y:S01]  /*4f00*/  IMAD.MOV.U32 R4, RZ, RZ, 0x3ff00000 ;  /* 0x3ff00000ff047424 */ /* 0x000fe200078e00ff */
[----:B------:R-:W-:Y:S01]  /*4f10*/  FSEL R7, RZ, 1.875, P0 ;  /* 0x3ff00000ff077808 */ /* 0x000fe20000000000 */
[----:B------:R-:W-:-:S03]  /*4f20*/  IMAD.MOV.U32 R6, RZ, RZ, RZ ;  /* 0x000000ffff067224 */ /* 0x000fc600078e00ff */
[----:B------:R-:W-:Y:S01]  /*4f30*/  FSEL R5, R4, -1.875, !P0 ;  /* 0xbff0000004057808 */ /* 0x000fe20004000000 */
[----:B------:R-:W-:-:S06]  /*4f40*/  IMAD.MOV.U32 R4, RZ, RZ, RZ ;  /* 0x000000ffff047224 */ /* 0x000fcc00078e00ff */
[----:B------:R-:W-:-:S08]  /*4f50*/  DFMA R2, R2, -R4, R6 ;  /* 0x800000040202722b */ /* 0x000fd00000000006 */
[----:B------:R-:W-:-:S11]  /*4f60*/  DMUL R18, R2, R18 ;  /* 0x0000001202127228 */ /* 0x000fd60000000000 */
.L_x_3852:
[----:B------:R-:W-:Y:S05]  /*4f70*/  BSYNC B1 ;  /* 0x0000000000017941 */ /* 0x000fea0003800000 */
.L_x_3851:
        /* <DEDUP_REMOVED lines=64> */
.L_x_3860:
[----:B------:R-:W-:Y:S05]  /*5380*/  BSYNC B0 ;  /* 0x0000000000007941 */ /* 0x000fea0003800000 */
.L_x_3859:
        /* <DEDUP_REMOVED lines=23> */
.L_x_3862:
[----:B------:R-:W-:Y:S05]  /*5500*/  BSYNC B2 ;  /* 0x0000000000027941 */ /* 0x000fea0003800000 */
.L_x_3861:
[----:B------:R-:W-:Y:S01]  /*5510*/  MOV R4, 0x3ff00000 ;  /* 0x3ff0000000047802 */ /* 0x000fe20000000f00 */
[----:B------:R-:W-:Y:S01]  /*5520*/  IMAD.MOV.U32 R6, RZ, RZ, RZ ;  /* 0x000000ffff067224 */ /* 0x000fe200078e00ff */
[----:B------:R-:W-:Y:S02]  /*5530*/  FSEL R7, RZ, 1.875, P0 ;  /* 0x3ff00000ff077808 */ /* 0x000fe40000000000 */
[----:B------:R-:W-:Y:S01]  /*5540*/  FSEL R5, R4, -1.875, !P0 ;  /* 0xbff0000004057808 */ /* 0x000fe20004000000 */
[----:B------:R-:W-:-:S06]  /*5550*/  IMAD.MOV.U32 R4, RZ, RZ, RZ ;  /* 0x000000ffff047224 */ /* 0x000fcc00078e00ff */
[----:B------:R-:W-:-:S08]  /*5560*/  DFMA R2, R2, -R4, R6 ;  /* 0x800000040202722b */ /* 0x000fd00000000006 */
[----:B------:R-:W-:-:S11]  /*5570*/  DMUL R22, R2, R22 ;  /* 0x0000001602167228 */ /* 0x000fd60000000000 */
.L_x_3858:
[----:B------:R-:W-:Y:S05]  /*5580*/  BSYNC B1 ;  /* 0x0000000000017941 */ /* 0x000fea0003800000 */
.L_x_3857:
        /* <DEDUP_REMOVED lines=64> */
.L_x_3866:
[----:B------:R-:W-:Y:S05]  /*5990*/  BSYNC B0 ;  /* 0x0000000000007941 */ /* 0x000fea0003800000 */
.L_x_3865:
        /* <DEDUP_REMOVED lines=23> */
.L_x_3868:
[----:B------:R-:W-:Y:S05]  /*5b10*/  BSYNC B2 ;  /* 0x0000000000027941 */ /* 0x000fea0003800000 */
.L_x_3867:
[----:B------:R-:W-:Y:S01]  /*5b20*/  IMAD.MOV.U32 R4, RZ, RZ, 0x3ff00000 ;  /* 0x3ff00000ff047424 */ /* 0x000fe200078e00ff */
[----:B------:R-:W-:Y:S02]  /*5b30*/  FSEL R7, RZ, 1.875, P0 ;  /* 0x3ff00000ff077808 */ /* 0x000fe40000000000 */
[----:B------:R-:W-:Y:S02]  /*5b40*/  MOV R6, RZ ;  /* 0x000000ff00067202 */ /* 0x000fe40000000f00 */
[----:B------:R-:W-:Y:S01]  /*5b50*/  FSEL R5, R4, -1.875, !P0 ;  /* 0xbff0000004057808 */ /* 0x000fe20004000000 */
[----:B------:R-:W-:-:S06]  /*5b60*/  IMAD.MOV.U32 R4, RZ, RZ, RZ ;  /* 0x000000ffff047224 */ /* 0x000fcc00078e00ff */
[----:B------:R-:W-:-:S08]  /*5b70*/  DFMA R2, R2, -R4, R6 ;  /* 0x800000040202722b */ /* 0x000fd00000000006 */
[----:B------:R-:W-:-:S11]  /*5b80*/  DMUL R26, R2, R26 ;  /* 0x0000001a021a7228 */ /* 0x000fd60000000000 */
.L_x_3864:
[----:B------:R-:W-:Y:S05]  /*5b90*/  BSYNC B1 ;  /* 0x0000000000017941 */ /* 0x000fea0003800000 */
.L_x_3863:
        /* <DEDUP_REMOVED lines=64> */
.L_x_3872:
[----:B------:R-:W-:Y:S05]  /*5fa0*/  BSYNC B0 ;  /* 0x0000000000007941 */ /* 0x000fea0003800000 */
.L_x_3871:
        /* <DEDUP_REMOVED lines=23> */
.L_x_3874:
[----:B------:R-:W-:Y:S05]  /*6120*/  BSYNC B2 ;  /* 0x0000000000027941 */ /* 0x000fea0003800000 */
.L_x_3873:
[----:B------:R-:W-:Y:S01]  /*6130*/  IMAD.MOV.U32 R4, RZ, RZ, 0x3ff00000 ;  /* 0x3ff00000ff047424 */ /* 0x000fe200078e00ff */
[----:B------:R-:W-:Y:S01]  /*6140*/  FSEL R7, RZ, 1.875, P0 ;  /* 0x3ff00000ff077808 */ /* 0x000fe20000000000 */
[----:B------:R-:W-:-:S03]  /*6150*/  IMAD.MOV.U32 R6, RZ, RZ, RZ ;  /* 0x000000ffff067224 */ /* 0x000fc600078e00ff */
[----:B------:R-:W-:Y:S02]  /*6160*/  FSEL R5, R4, -1.875, !P0 ;  /* 0xbff0000004057808 */ /* 0x000fe40004000000 */
[----:B------:R-:W-:-:S06]  /*6170*/  MOV R4, RZ ;  /* 0x000000ff00047202 */ /* 0x000fcc0000000f00 */
[----:B------:R-:W-:-:S08]  /*6180*/  DFMA R2, R2, -R4, R6 ;  /* 0x800000040202722b */ /* 0x000fd00000000006 */
[----:B------:R-:W-:-:S11]  /*6190*/  DMUL R30, R2, R30 ;  /* 0x0000001e021e7228 */ /* 0x000fd60000000000 */
.L_x_3870:
[----:B------:R-:W-:Y:S05]  /*61a0*/  BSYNC B1 ;  /* 0x0000000000017941 */ /* 0x000fea0003800000 */
.L_x_3869:
        /* <DEDUP_REMOVED lines=17> */
.L_x_3877:
[----:B------:R-:W-:-:S13]  /*62c0*/  ISETP.GE.AND P0, PT, R42, R45, PT ;  /* 0x0000002d2a00720c */ /* 0x000fda0003f06270 */
[----:B------:R-:W-:Y:S05]  /*62d0*/  @P0 BRA `(.L_x_3879) ;  /* 0x0000000000300947 */ /* 0x000fea0003800000 */
[----:B01----:R-:W0:Y:S01]  /*62e0*/  LDC.64 R2, c[0x0][0x218] ;  /* 0x00008600ff027b82 */ /* 0x003e220000000a00 */
[----:B------:R-:W-:Y:S01]  /*62f0*/  IADD3 R5, R44, R42, RZ ;  /* 0x0000002a2c057210 */ /* 0x000fe20007ffe0ff */
[----:B------:R-:W-:-:S04]  /*6300*/  VIADD R42, R42, 0x80 ;  /* 0x000000802a2a7836 */ /* 0x000fc80000000000 */
[----:B0-----:R-:W-:-:S05]  /*6310*/  IMAD.WIDE.U32 R2, R5, 0x8, R2 ;  /* 0x0000000805027825 */ /* 0x001fca00078e0002 */
[----:B------:R1:W-:Y:S02]  /*6320*/  STG.E.64 desc[UR4][R2.64], R10 ;  /* 0x0000000a02007986 */ /* 0x0003e4000c101b04 */
.L_x_3878:
[----:B------:R-:W-:-:S13]  /*6330*/  ISETP.GE.AND P0, PT, R42, R45, PT ;  /* 0x0000002d2a00720c */ /* 0x000fda0003f06270 */
[----:B------:R-:W-:Y:S05]  /*6340*/  @P0 BRA `(.L_x_3880) ;  /* 0x0000000000300947 */ /* 0x000fea0003800000 */
[----:B01----:R-:W0:Y:S01]  /*6350*/  LDC.64 R2, c[0x0][0x218] ;  /* 0x00008600ff027b82 */ /* 0x003e220000000a00 */
[----:B------:R-:W-:Y:S02]  /*6360*/  IMAD.IADD R5, R44, 0x1, R42 ;  /* 0x000000012c057824 */ /* 0x000fe400078e022a */
[----:B------:R-:W-:Y:S02]  /*6370*/  VIADD R42, R42, 0x80 ;  /* 0x000000802a2a7836 */ /* 0x000fe40000000000 */
[----:B0-----:R-:W-:-:S05]  /*6380*/  IMAD.WIDE.U32 R2, R5, 0x8, R2 ;  /* 0x0000000805027825 */ /* 0x001fca00078e0002 */
[----:B------:R2:W-:Y:S02]  /*6390*/  STG.E.64 desc[UR4][R2.64], R14 ;  /* 0x0000000e02007986 */ /* 0x0005e4000c101b04 */
.L_x_3879:
[----:B------:R-:W-:-:S13]  /*63a0*/  ISETP.GE.AND P0, PT, R42, R45, PT ;  /* 0x0000002d2a00720c */ /* 0x000fda0003f06270 */
[----:B------:R-:W-:Y:S05]  /*63b0*/  @P0 BRA `(.L_x_3881) ;  /* 0x0000000000340947 */ /* 0x000fea0003800000 */
[----:B012---:R-:W0:Y:S01]  /*63c0*/  LDC.64 R2, c[0x0][0x218] ;  /* 0x00008600ff027b82 */ /* 0x007e220000000a00 */
[----:B------:R-:W-:Y:S01]  /*63d0*/  IMAD.IADD R5, R44, 0x1, R42 ;  /* 0x000000012c057824 */ /* 0x000fe200078e022a */
[----:B------:R-:W-:-:S03]  /*63e0*/  IADD3 R42, R42, 0x80, RZ ;  /* 0x000000802a2a7810 */ /* 0x000fc60007ffe0ff */
[----:B0-----:R-:W-:-:S05]  /*63f0*/  IMAD.WIDE.U32 R2, R5, 0x8, R2 ;  /* 0x0000000805027825 */ /* 0x001fca00078e0002 */
[----:B------:R2:W-:Y:S02]  /*6400*/  STG.E.64 desc[UR4][R2.64], R18 ;  /* 0x0000001202007986 */ /* 0x0005e4000c101b04 */
.L_x_3880:
        /* <DEDUP_REMOVED lines=8> */
.L_x_3881:
[----:B------:R-:W-:Y:S05]  /*6490*/  BSYNC B1 ;  /* 0x0000000000017941 */ /* 0x000fea0003800000 */
.L_x_3876:
[----:B------:R-:W-:-:S13]  /*64a0*/  ISETP.GE.AND P0, PT, R42, R45, PT ;  /* 0x0000002d2a00720c */ /* 0x000fda0003f06270 */
[----:B0123--:R-:W0:Y:S01]  /*64b0*/  @!P0 LDC.64 R2, c[0x0][0x218] ;  /* 0x00008600ff028b82 */ /* 0x00fe220000000a00 */
[----:B------:R-:W-:Y:S02]  /*64c0*/  @!P0 IMAD.IADD R5, R44, 0x1, R42 ;  /* 0x000000012c058824 */ /* 0x000fe400078e022a */
[----:B------:R-:W-:Y:S02]  /*64d0*/  @!P0 VIADD R42, R42, 0x80 ;  /* 0x000000802a2a8836 */ /* 0x000fe40000000000 */
[----:B0-----:R-:W-:-:S05]  /*64e0*/  @!P0 IMAD.WIDE.U32 R2, R5, 0x8, R2 ;  /* 0x0000000805028825 */ /* 0x001fca00078e0002 */
[----:B------:R3:W-:Y:S02]  /*64f0*/  @!P0 STG.E.64 desc[UR4][R2.64], R26 ;  /* 0x0000001a02008986 */ /* 0x0007e4000c101b04 */
.L_x_3882:
[----:B------:R-:W-:Y:S05]  /*6500*/  BSYNC B0 ;  /* 0x0000000000007941 */ /* 0x000fea0003800000 */
.L_x_3875:
        /* <DEDUP_REMOVED lines=8> */
        .weak           $__internal_6_$__cuda_sm20_div_rn_f64_full
        .type           $__internal_6_$__cuda_sm20_div_rn_f64_full,@function
        .size           $__internal_6_$__cuda_sm20_div_rn_f64_full,(.L_x_7333 - $__internal_6_$__cuda_sm20_div_rn_f64_full)
$__internal_6_$__cuda_sm20_div_rn_f64_full:
        /* <DEDUP_REMOVED lines=73> */
.L_x_3884:
        /* <DEDUP_REMOVED lines=17> */
.L_x_3887:
[----:B------:R-:W-:-:S05]  /*6b30*/  LOP3.LUT R2, R5, 0x80000, RZ, 0xfc, !PT ;  /* 0x0008000005027812 */ /* 0x000fca00078efcff */
[----:B------:R-:W-:Y:S02]  /*6b40*/  IMAD.MOV.U32 R3, RZ, RZ, R2 ;  /* 0x000000ffff037224 */ /* 0x000fe400078e0002 */
[----:B------:R-:W-:Y:S01]  /*6b50*/  IMAD.MOV.U32 R2, RZ, RZ, R4 ;  /* 0x000000ffff027224 */ /* 0x000fe200078e0004 */
[----:B------:R-:W-:Y:S06]  /*6b60*/  BRA `(.L_x_3885) ;  /* 0x00000000000c7947 */ /* 0x000fec0003800000 */
.L_x_3886:
[----:B------:R-:W-:-:S04]  /*6b70*/  LOP3.LUT R2, R37, 0x80000, RZ, 0xfc, !PT ;  /* 0x0008000025027812 */ /* 0x000fc800078efcff */
[----:B------:R-:W-:Y:S01]  /*6b80*/  MOV R3, R2 ;  /* 0x0000000200037202 */ /* 0x000fe20000000f00 */
[----:B------:R-:W-:-:S07]  /*6b90*/  IMAD.MOV.U32 R2, RZ, RZ, R36 ;  /* 0x000000ffff027224 */ /* 0x000fce00078e0024 */
.L_x_3885:
[----:B------:R-:W-:Y:S05]  /*6ba0*/  BSYNC B0 ;  /* 0x0000000000007941 */ /* 0x000fea0003800000 */
.L_x_3883:
[----:B------:R-:W-:Y:S02]  /*6bb0*/  IMAD.MOV.U32 R4, RZ, RZ, R0 ;  /* 0x000000ffff047224 */ /* 0x000fe400078e0000 */
[----:B------:R-:W-:-:S04]  /*6bc0*/  IMAD.MOV.U32 R5, RZ, RZ, 0x0 ;  /* 0x00000000ff057424 */ /* 0x000fc800078e00ff */
[----:B------:R-:W-:Y:S05]  /*6bd0*/  RET.REL.NODEC R4 `(_ZN2at6native29vectorized_elementwise_kernelILi8EZZZNS0_62_GLOBAL__N__e6aa1b1b_29_ActivationLogSigmoidKernel_cu_9d16a0dc27log_sigmoid_backward_kernelERNS_14TensorIteratorEENKUlvE_clEvENKUlvE_clEvEUlddE_St5arrayIPcLm3EEEEviT0_T1_) ;  /* 0xffffff9404087950 */ /* 0x000fea0003c3ffff */
.L_x_3888:
        /* <DEDUP_REMOVED lines=10> */
.L_x_7333:


//--------------------- .text._ZN2at6native18elementwise_kernelILi128ELi4EZNS0_15gpu_kernel_implIZZZNS0_33launch_log_sigmoid_forward_kernelERNS_18TensorIteratorBaseEENKUlvE_clEvENKUlvE2_clEvEUlN3c108BFloat16EE_EEvS4_RKT_EUliE_EEviT1_ --------------------------
	.section	.text._ZN2at6native18elementwise_kernelILi128ELi4EZNS0_15gpu_kernel_implIZZZNS0_33launch_log_sigmoid_forward_kernelERNS_18TensorIteratorBaseEENKUlvE_clEvENKUlvE2_clEvEUlN3c108BFloat16EE_EEvS4_RKT_EUliE_EEviT1_,"ax",@progbits
	.align	128
        .global         _ZN2at6native18elementwise_kernelILi128ELi4EZNS0_15gpu_kernel_implIZZZNS0_33launch_log_sigmoid_forward_kernelERNS_18TensorIteratorBaseEENKUlvE_clEvENKUlvE2_clEvEUlN3c108BFloat16EE_EEvS4_RKT_EUliE_EEviT1_
        .type           _ZN2at6native18elementwise_kernelILi128ELi4EZNS0_15gpu_kernel_implIZZZNS0_33launch_log_sigmoid_forward_kernelERNS_18TensorIteratorBaseEENKUlvE_clEvENKUlvE2_clEvEUlN3c108BFloat16EE_EEvS4_RKT_EUliE_EEviT1_,@function
        .size           _ZN2at6native18elementwise_kernelILi128ELi4EZNS0_15gpu_kernel_implIZZZNS0_33launch_log_sigmoid_forward_kernelERNS_18TensorIteratorBaseEENKUlvE_clEvENKUlvE2_clEvEUlN3c108BFloat16EE_EEvS4_RKT_EUliE_EEviT1_,(.L_x_7369 - _ZN2at6native18elementwise_kernelILi128ELi4EZNS0_15gpu_kernel_implIZZZNS0_33launch_log_sigmoid_forward_kernelERNS_18TensorIteratorBaseEENKUlvE_clEvENKUlvE2_clEvEUlN3c108BFloat16EE_EEvS4_RKT_EUliE_EEviT1_)
        .other          _ZN2at6native18elementwise_kernelILi128ELi4EZNS0_15gpu_kernel_implIZZZNS0_33launch_log_sigmoid_forward_kernelERNS_18TensorIteratorBaseEENKUlvE_clEvENKUlvE2_clEvEUlN3c108BFloat16EE_EEvS4_RKT_EUliE_EEviT1_,@"STO_CUDA_ENTRY STV_DEFAULT"
_ZN2at6native18elementwise_kernelILi128ELi4EZNS0_15gpu_kernel_implIZZZNS0_33launch_log_sigmoid_forward_kernelERNS_18TensorIteratorBaseEENKUlvE_clEvENKUlvE2_clEvEUlN3c108BFloat16EE_EEvS4_RKT_EUliE_EEviT1_:
.text._ZN2at6native18elementwise_kernelILi128ELi4EZNS0_15gpu_kernel_implIZZZNS0_33launch_log_sigmoid_forward_kernelERNS_18TensorIteratorBaseEENKUlvE_clEvENKUlvE2_clEvEUlN3c108BFloat16EE_EEvS4_RKT_EUliE_EEviT1_:
        /* <DEDUP_REMOVED lines=18> */
[----:B------:R-:W-:Y:S01]  /*0120*/  IMAD.HI.U32 R4, R19, UR4, R2 ;  /* 0x0000000413047c27 */ /* 0x000fe2000f8e0002 */
[----:B------:R-:W-:-:S04]  /*0130*/  ULDC UR4, c[0x0][0x21c] ;  /* 0x0000870000047ab9 */ /* 0x000fc80000000800 */
[----:B------:R-:W-:-:S05]  /*0140*/  SHF.R.U32.HI R5, RZ, UR5, R4 ;  /* 0x00000005ff057c19 */ /* 0x000fca0008011604 */
[----:B------:R-:W-:-:S04]  /*0150*/  IMAD.MOV R0, RZ, RZ, -R5 ;  /* 0x000000ffff007224 */ /* 0x000fc800078e0a05 */
[----:B------:R-:W-:Y:S01]  /*0160*/  IMAD R19, R0, UR4, R19 ;  /* 0x0000000400137c24 */ /* 0x000fe2000f8e0213 */
[----:B------:R-:W-:-:S03]  /*0170*/  ULDC.64 UR4, c[0x0][0x348] ;  /* 0x0000d20000047ab9 */ /* 0x000fc60000000a00 */
        /* <DEDUP_REMOVED lines=9> */
[----:B------:R-:W-:-:S04]  /*0210*/  ULDC.64 UR6, c[0x0][0x350] ;  /* 0x0000d40000067ab9 */ /* 0x000fc80000000a00 */
[----:B------:R-:W-:-:S04]  /*0220*/  IMAD.MOV R4, RZ, RZ, -R3 ;  /* 0x000000ffff047224 */ /* 0x000fc800078e0a03 */
[----:B------:R-:W-:-:S04]  /*0230*/  IMAD R4, R4, UR8, R5 ;  /* 0x0000000804047c24 */ /* 0x000fc8000f8e0205 */
[C---:B------:R-:W-:Y:S02]  /*0240*/  IMAD R16, R4.reuse, UR6, RZ ;  /* 0x0000000604107c24 */ /* 0x040fe4000f8e02ff */
[----:B------:R-:W-:Y:S02]  /*0250*/  IMAD R0, R4, UR7, RZ ;  /* 0x0000000704007c24 */ /* 0x000fe4000f8e02ff */
[C---:B------:R-:W-:Y:S02]  /*0260*/  IMAD R16, R19.reuse, UR4, R16 ;  /* 0x0000000413107c24 */ /* 0x040fe4000f8e0210 */
[----:B------:R-:W-:Y:S01]  /*0270*/  IMAD R0, R19, UR5, R0 ;  /* 0x0000000513007c24 */ /* 0x000fe2000f8e0200 */
[----:B------:R-:W-:Y:S06]  /*0280*/  @!P0 BRA `(.L_x_3891) ;  /* 0x0000001000488947 */ /* 0x000fec0003800000 */
[----:B------:R-:W-:Y:S01]  /*0290*/  IMAD.MOV.U32 R2, RZ, RZ, RZ ;  /* 0x000000ffff027224 */ /* 0x000fe200078e00ff */
[----:B------:R-:W-:Y:S01]  /*02a0*/  ULDC.64 UR4, c[0x0][0x238] ;  /* 0x00008e0000047ab9 */ /* 0x000fe20000000a00 */
[----:B------:R-:W-:Y:S02]  /*02b0*/  ISETP.NE.AND P0, PT, R6, 0x3, PT ;  /* 0x000000030600780c */ /* 0x000fe40003f05270 */
[----:B------:R-:W-:Y:S01]  /*02c0*/  IMAD.HI.U32 R4, R3, UR4, R2 ;  /* 0x0000000403047c27 */ /* 0x000fe2000f8e0002 */
[----:B------:R-:W-:-:S04]  /*02d0*/  ULDC UR4, c[0x0][0x234] ;  /* 0x00008d0000047ab9 */ /* 0x000fc80000000800 */
[----:B------:R-:W-:-:S05]  /*02e0*/  SHF.R.U32.HI R5, RZ, UR5, R4 ;  /* 0x00000005ff057c19 */ /* 0x000fca0008011604 */
[----:B------:R-:W-:-:S04]  /*02f0*/  IMAD.MOV R2, RZ, RZ, -R5 ;  /* 0x000000ffff027224 */ /* 0x000fc800078e0a05 */
[----:B------:R-:W-:Y:S01]  /*0300*/  IMAD R3, R2, UR4, R3 ;  /* 0x0000000402037c24 */ /* 0x000fe2000f8e0203 */
[----:B------:R-:W-:-:S03]  /*0310*/  ULDC.64 UR4, c[0x0][0x358] ;  /* 0x0000d60000047ab9 */ /* 0x000fc60000000a00 */
        /* <DEDUP_REMOVED lines=188> */
[----:B------:R-:W-:-:S04]  /*0ee0*/  SHF.R.U32.HI R5, RZ, UR5, R4 ;  /* 0x00000005ff057c19 */ /* 0x000fc80008011604 */
[----:B------:R-:W-:-:S05]  /*0ef0*/  IADD3 R2, -R5, RZ, RZ ;  /* 0x000000ff05027210 */ /* 0x000fca0007ffe1ff */
        /* <DEDUP_REMOVED lines=66> */
[----:B------:R-:W-:-:S03]  /*1320*/  ULDC.64 UR4, c[0x0][0x340] ;  /* 0x0000d00000047ab9 */ /* 0x000fc60000000a00 */
[----:B------:R-:W-:Y:S01]  /*1330*/  IMAD.HI.U32 R2, R3, UR4, R2 ;  /* 0x0000000403027c27 */ /* 0x000fe2000f8e0002 */
[----:B------:R-:W-:-:S04]  /*1340*/  ULDC UR4, c[0x0][0x33c] ;  /* 0x0000cf0000047ab9 */ /* 0x000fc80000000800 */
[----:B------:R-:W-:-:S05]  /*1350*/  SHF.R.U32.HI R2, RZ, UR5, R2 ;  /* 0x00000005ff027c19 */ /* 0x000fca0008011602 */
[----:B------:R-:W-:-:S04]  /*1360*/  IMAD.MOV R2, RZ, RZ, -R2 ;  /* 0x000000ffff027224 */ /* 0x000fc800078e0a02 */
[----:B------:R-:W-:Y:S01]  /*1370*/  IMAD R3, R2, UR4, R3 ;  /* 0x0000000402037c24 */ /* 0x000fe2000f8e0203 */
[----:B------:R-:W-:-:S03]  /*1380*/  ULDC.64 UR4, c[0x0][0x408] ;  /* 0x0001020000047ab9 */ /* 0x000fc60000000a00 */
[C---:B------:R-:W-:Y:S02]  /*1390*/  IMAD R16, R3.reuse, UR4, R16 ;  /* 0x0000000403107c24 */ /* 0x040fe4000f8e0210 */
[----:B------:R-:W-:-:S07]  /*13a0*/  IMAD R0, R3, UR5, R0 ;  /* 0x0000000503007c24 */ /* 0x000fce000f8e0200 */
.L_x_3891:
        /* <DEDUP_REMOVED lines=22> */
.L_x_3895:
[----:B------:R-:W2:Y:S02]  /*1510*/  LDG.E.U8 R2, desc[UR36][R2.64] ;  /* 0x0000002402027981 */ /* 0x000ea4000c1e1100 */
[----:B--2---:R-:W-:-:S04]  /*1520*/  I2FP.F32.U32 R0, R2 ;  /* 0x0000000200007245 */ /* 0x004fc80000201000 */
[----:B------:R-:W-:Y:S01]  /*1530*/  F2FP.BF16.F32.PACK_AB R0, RZ, R0 ;  /* 0x00000000ff00723e */ /* 0x000fe200000010ff */
[----:B------:R-:W-:Y:S06]  /*1540*/  BRA `(.L_x_3897) ;  /* 0x0000000c00907947 */ /* 0x000fec0003800000 */
.L_x_3894:
        /* <DEDUP_REMOVED lines=10> */
.L_x_3899:
[----:B------:R-:W2:Y:S02]  /*15f0*/  LDG.E R2, desc[UR36][R2.64] ;  /* 0x0000002402027981 */ /* 0x000ea4000c1e1900 */
[----:B--2---:R-:W-:-:S04]  /*1600*/  I2FP.F32.S32 R0, R2 ;  /* 0x0000000200007245 */ /* 0x004fc80000201400 */
[----:B------:R-:W-:Y:S01]  /*1610*/  F2FP.BF16.F32.PACK_AB R0, RZ, R0 ;  /* 0x00000000ff00723e */ /* 0x000fe200000010ff */
[----:B------:R-:W-:Y:S06]  /*1620*/  BRA `(.L_x_3897) ;  /* 0x0000000c00587947 */ /* 0x000fec0003800000 */
.L_x_3898:
[----:B------:R-:W2:Y:S02]  /*1630*/  LDG.E.U16 R2, desc[UR36][R2.64] ;  /* 0x0000002402027981 */ /* 0x000ea4000c1e1500 */
[----:B--2---:R-:W0:Y:S02]  /*1640*/  I2F.S16 R0, R2 ;  /* 0x0000000200007306 */ /* 0x004e240000101400 */
[----:B0-----:R-:W-:Y:S01]  /*1650*/  F2FP.BF16.F32.PACK_AB R0, RZ, R0 ;  /* 0x00000000ff00723e */ /* 0x001fe200000010ff */
[----:B------:R-:W-:Y:S06]  /*1660*/  BRA `(.L_x_3897) ;  /* 0x0000000c00487947 */ /* 0x000fec0003800000 */
.L_x_3893:
        /* <DEDUP_REMOVED lines=9> */
.L_x_3901:
[----:B------:R-:W2:Y:S02]  /*1700*/  LDG.E.U16 R0, desc[UR36][R2.64] ;  /* 0x0000002402007981 */ /* 0x000ea4000c1e1500 */
[----:B--2---:R-:W-:-:S05]  /*1710*/  HADD2.F32 R0, -RZ, R0.H0_H0 ;  /* 0x20000000ff007230 */ /* 0x004fca0000004100 */
[----:B------:R-:W-:Y:S01]  /*1720*/  F2FP.BF16.F32.PACK_AB R0, RZ, R0 ;  /* 0x00000000ff00723e */ /* 0x000fe200000010ff */
[----:B------:R-:W-:Y:S06]  /*1730*/  BRA `(.L_x_3897) ;  /* 0x0000000c00147947 */ /* 0x000fec0003800000 */
.L_x_3900:
        /* <DEDUP_REMOVED lines=9> */
.L_x_3903:
[----:B------:R-:W2:Y:S02]  /*17d0*/  LDG.E.U16 R2, desc[UR36][R2.64] ;  /* 0x0000002402027981 */ /* 0x000ea4000c1e1500 */
[----:B--2---:R-:W-:-:S05]  /*17e0*/  HADD2.F32 R0, -RZ, R2.H0_H0 ;  /* 0x20000002ff007230 */ /* 0x004fca0000004100 */
[----:B------:R-:W-:Y:S01]  /*17f0*/  F2FP.BF16.F32.PACK_AB R0, RZ, R0 ;  /* 0x00000000ff00723e */ /* 0x000fe200000010ff */
[----:B------:R-:W-:Y:S06]  /*1800*/  BRA `(.L_x_3897) ;  /* 0x0000000800e07947 */ /* 0x000fec0003800000 */
.L_x_3902:
        /* <DEDUP_REMOVED lines=8> */
.L_x_3892:
        /* <DEDUP_REMOVED lines=13> */
.L_x_3906:
        /* <DEDUP_REMOVED lines=8> */
.L_x_3905:
        /* <DEDUP_REMOVED lines=28> */
.L_x_3908:
        /* <DEDUP_REMOVED lines=15> */
.L_x_3907:
[----:B------:R0:W5:Y:S01]  /*1c90*/  LDG.E.U16 R0, desc[UR36][R2.64] ;  /* 0x0000002402007981 */ /* 0x000162000c1e1500 */
[----:B------:R-:W-:Y:S05]  /*1ca0*/  BRA `(.L_x_3897) ;  /* 0x0000000400b87947 */ /* 0x000fea0003800000 */
.L_x_3904:
        /* <DEDUP_REMOVED lines=12> */
.L_x_3911:
        /* <DEDUP_REMOVED lines=21> */
.L_x_3915:
[----:B------:R-:W-:Y:S05]  /*1ec0*/  BSYNC B1 ;  /* 0x0000000000017941 */ /* 0x000fea0003800000 */
.L_x_3914:
[----:B------:R-:W-:Y:S01]  /*1ed0*/  LEA R3, R0, 0x3b800000, 0x17 ;  /* 0x3b80000000037811 */ /* 0x000fe200078eb8ff */
[----:B------:R-:W-:-:S05]  /*1ee0*/  IMAD.SHL.U32 R0, R2, 0x100000, RZ ;  /* 0x0010000002007824 */ /* 0x000fca00078e00ff */
[----:B------:R-:W-:-:S07]  /*1ef0*/  LOP3.LUT R0, R3, R0, R4, 0xfe, !PT ;  /* 0x0000000003007212 */ /* 0x000fce00078efe04 */
.L_x_3913:
[----:B------:R-:W-:Y:S05]  /*1f00*/  BSYNC B0 ;  /* 0x0000000000007941 */ /* 0x000fea0003800000 */
.L_x_3912:
[----:B------:R-:W-:Y:S01]  /*1f10*/  F2FP.BF16.F32.PACK_AB R0, RZ, R0 ;  /* 0x00000000ff00723e */ /* 0x000fe200000010ff */
[----:B------:R-:W-:Y:S06]  /*1f20*/  BRA `(.L_x_3897) ;  /* 0x0000000400187947 */ /* 0x000fec0003800000 */
.L_x_3910:
        /* <DEDUP_REMOVED lines=21> */
.L_x_3919:
[----:B------:R-:W-:Y:S05]  /*2080*/  BSYNC B1 ;  /* 0x0000000000017941 */ /* 0x000fea0003800000 */
.L_x_3918:
[----:B------:R-:W-:Y:S01]  /*2090*/  LEA R3, R0, 0x37800000, 0x17 ;  /* 0x3780000000037811 */ /* 0x000fe200078eb8ff */
[----:B------:R-:W-:-:S05]  /*20a0*/  IMAD.SHL.U32 R0, R2, 0x200000, RZ ;  /* 0x0020000002007824 */ /* 0x000fca00078e00ff */
[----:B------:R-:W-:-:S07]  /*20b0*/  LOP3.LUT R0, R3, R0, R4, 0xfe, !PT ;  /* 0x0000000003007212 */ /* 0x000fce00078efe04 */
.L_x_3917:
[----:B------:R-:W-:Y:S05]  /*20c0*/  BSYNC B0 ;  /* 0x0000000000007941 */ /* 0x000fea0003800000 */
.L_x_3916:
[----:B------:R-:W-:Y:S01]  /*20d0*/  F2FP.BF16.F32.PACK_AB R0, RZ, R0 ;  /* 0x00000000ff00723e */ /* 0x000fe200000010ff */
[----:B------:R-:W-:Y:S06]  /*20e0*/  BRA `(.L_x_3897) ;  /* 0x0000000000a87947 */ /* 0x000fec0003800000 */
.L_x_3909:
        /* <DEDUP_REMOVED lines=14> */
.L_x_3923:
[----:B------:R-:W-:Y:S05]  /*21d0*/  BSYNC B0 ;  /* 0x0000000000007941 */ /* 0x000fea0003800000 */
.L_x_3922:
[----:B------:R-:W-:Y:S01]  /*21e0*/  F2FP.BF16.F32.PACK_AB R0, RZ, R0 ;  /* 0x00000000ff00723e */ /* 0x000fe200000010ff */
[----:B------:R-:W-:Y:S06]  /*21f0*/  BRA `(.L_x_3897) ;  /* 0x0000000000647947 */ /* 0x000fec0003800000 */
.L_x_3896:
[----:B------:R-:W-:Y:S01]  /*2200*/  MOV R2, 0x0 ;  /* 0x0000000000027802 */ /* 0x000fe20000000f00 */
[----:B------:R-:W-:Y:S01]  /*2210*/  ULDC.64 UR4, c[0x4][0x128] ;  /* 0x01004a0000047ab9 */ /* 0x000fe20000000a00 */
[----:B------:R-:W-:Y:S01]  /*2220*/  ULDC.64 UR6, c[0x4][0x38] ;  /* 0x01000e0000067ab9 */ /* 0x000fe20000000a00 */
[----:B------:R-:W-:Y:S01]  /*2230*/  IMAD.U32 R4, RZ, RZ, UR4 ;  /* 0x00000004ff047e24 */ /* 0x000fe2000f8e00ff */
[----:B------:R-:W-:Y:S01]  /*2240*/  MOV R5, UR5 ;  /* 0x0000000500057c02 */ /* 0x000fe20008000f00 */
[----:B------:R-:W-:Y:S01]  /*2250*/  ULDC.64 UR4, c[0x4][0x130] ;  /* 0x01004c0000047ab9 */ /* 0x000fe20000000a00 */
[----:B------:R-:W0:Y:S01]  /*2260*/  LDC.64 R2, c[0x4][R2] ;  /* 0x0100000002027b82 */ /* 0x000e220000000a00 */
[----:B------:R-:W-:Y:S02]  /*2270*/  IMAD.U32 R6, RZ, RZ, UR4 ;  /* 0x00000004ff067e24 */ /* 0x000fe4000f8e00ff */
        /* <DEDUP_REMOVED lines=8> */
.L_x_3924:
[----:B------:R-:W-:Y:S01]  /*2300*/  PRMT R0, RZ, 0x7610, R0 ;  /* 0x00007610ff007816 */ /* 0x000fe20000000000 */
[----:B------:R-:W-:Y:S06]  /*2310*/  BRA `(.L_x_3897) ;  /* 0x00000000001c7947 */ /* 0x000fec0003800000 */
.L_x_3921:
[----:B------:R-:W2:Y:S02]  /*2320*/  LDG.E.64 R2, desc[UR36][R2.64] ;  /* 0x0000002402027981 */ /* 0x000ea4000c1e1b00 */
[----:B--2---:R-:W0:Y:S02]  /*2330*/  I2F.U64 R0, R2 ;  /* 0x0000000200007312 */ /* 0x004e240000301000 */
[----:B0-----:R-:W-:Y:S01]  /*2340*/  F2FP.BF16.F32.PACK_AB R0, RZ, R0 ;  /* 0x00000000ff00723e */ /* 0x001fe200000010ff */
[----:B------:R-:W-:Y:S06]  /*2350*/  BRA `(.L_x_3897) ;  /* 0x00000000000c7947 */ /* 0x000fec0003800000 */
.L_x_3920:
[----:B------:R-:W2:Y:S02]  /*2360*/  LDG.E R2, desc[UR36][R2.64] ;  /* 0x0000002402027981 */ /* 0x000ea4000c1e1900 */
[----:B--2---:R-:W-:-:S04]  /*2370*/  I2FP.F32.U32 R0, R2 ;  /* 0x0000000200007245 */ /* 0x004fc80000201000 */
[----:B------:R-:W-:-:S07]  /*2380*/  F2FP.BF16.F32.PACK_AB R0, RZ, R0 ;  /* 0x00000000ff00723e */ /* 0x000fce00000010ff */
.L_x_3897:
[----:B-----5:R-:W-:Y:S01]  /*2390*/  IMAD.U32 R6, R0, 0x10000, RZ ;  /* 0x0001000000067824 */ /* 0x020fe200078e00ff */
[----:B------:R-:W-:Y:S01]  /*23a0*/  BSSY B0, `(.L_x_3925) ;  /* 0x0000023000007945 */ /* 0x000fe20003800000 */
[----:B------:R-:W-:Y:S02]  /*23b0*/  IMAD.MOV.U32 R5, RZ, RZ, 0x3e800000 ;  /* 0x3e800000ff057424 */ /* 0x000fe400078e00ff */
[----:B------:R-:W-:Y:S01]  /*23c0*/  FMUL.FTZ R0, |R6|, -1.4426950216293334961 ;  /* 0xbfb8aa3b06007820 */ /* 0x000fe20000410200 */
[----:B------:R-:W-:-:S05]  /*23d0*/  IMAD.MOV.U32 R7, RZ, RZ, 0x3d39bf78 ;  /* 0x3d39bf78ff077424 */ /* 0x000fca00078e00ff */
[----:B------:R-:W0:Y:S02]  /*23e0*/  MUFU.EX2 R0, R0 ;  /* 0x0000000000007308 */ /* 0x000e240000000800 */
[C---:B0-----:R-:W-:Y:S01]  /*23f0*/  FADD.FTZ.RZ R2, R0.reuse, 1 ;  /* 0x3f80000000027421 */ /* 0x041fe2000001c000 */
[----:B------:R-:W-:-:S03]  /*2400*/  ISETP.GE.U32.AND P0, PT, R0, 0x7f800000, PT ;  /* 0x7f8000000000780c */ /* 0x000fc60003f06070 */
[----:B------:R-:W-:-:S05]  /*2410*/  VIADD R2, R2, 0xc0c00000 ;  /* 0xc0c0000002027836 */ /* 0x000fca0000000000 */
[----:B------:R-:W-:-:S04]  /*2420*/  LOP3.LUT R3, R2, 0xff800000, RZ, 0xc0, !PT ;  /* 0xff80000002037812 */ /* 0x000fc800078ec0ff */
[----:B------:R-:W-:Y:S01]  /*2430*/  IADD3 R4, -R3, 0x40800000, RZ ;  /* 0x4080000003047810 */ /* 0x000fe20007ffe1ff */
[----:B------:R-:W-:Y:S01]  /*2440*/  IMAD.IADD R2, R0, 0x1, -R3 ;  /* 0x0000000100027824 */ /* 0x000fe200078e0a03 */
[----:B------:R-:W-:-:S03]  /*2450*/  I2FP.F32.S32 R3, R3 ;  /* 0x0000000300037245 */ /* 0x000fc60000201400 */
[----:B------:R-:W-:Y:S02]  /*2460*/  FFMA.FTZ R5, R4, R5, -1 ;  /* 0xbf80000004057423 */ /* 0x000fe40000010005 */
[----:B------:R-:W-:Y:S02]  /*2470*/  FMUL.FTZ R3, R3, 1.1920928955078125e-07 ;  /* 0x3400000003037820 */ /* 0x000fe40000410000 */
[----:B------:R-:W-:-:S04]  /*2480*/  FADD.FTZ R2, R2, R5 ;  /* 0x0000000502027221 */ /* 0x000fc80000010000 */
[C---:B------:R-:W-:Y:S02]  /*2490*/  FFMA.FTZ R5, R2.reuse, -R7, 0.10546888411045074463 ;  /* 0x3dd8001202057423 */ /* 0x040fe40000010807 */
[----:B------:R-:W0:Y:S02]  /*24a0*/  LDC.U8 R7, c[0x0][0x421] ;  /* 0x00010840ff077b82 */ /* 0x000e240000000000 */
[----:B------:R-:W-:-:S04]  /*24b0*/  FFMA.FTZ R5, R2, R5, -0.13229703903198242188 ;  /* 0xbe0778e002057423 */ /* 0x000fc80000010005 */
[----:B------:R-:W-:-:S04]  /*24c0*/  FFMA.FTZ R5, R2, R5, 0.14491446316242218018 ;  /* 0x3e14647502057423 */ /* 0x000fc80000010005 */
[----:B------:R-:W-:-:S04]  /*24d0*/  FFMA.FTZ R5, R2, R5, -0.16641564667224884033 ;  /* 0xbe2a68dd02057423 */ /* 0x000fc80000010005 */
[----:B------:R-:W-:-:S04]  /*24e0*/  FFMA.FTZ R5, R2, R5, 0.19988867640495300293 ;  /* 0x3e4caf9e02057423 */ /* 0x000fc80000010005 */
[----:B------:R-:W-:-:S04]  /*24f0*/  FFMA.FTZ R5, R2, R5, -0.25000196695327758789 ;  /* 0xbe80004202057423 */ /* 0x000fc80000010005 */
[----:B------:R-:W-:Y:S01]  /*2500*/  FFMA.FTZ R5, R2, R5, 0.33333510160446166992 ;  /* 0x3eaaaae602057423 */ /* 0x000fe20000010005 */
[----:B0-----:R-:W-:-:S03]  /*2510*/  PRMT R4, R7, 0x9910, RZ ;  /* 0x0000991007047816 */ /* 0x001fc600000000ff */
[----:B------:R-:W-:-:S04]  /*2520*/  FFMA.FTZ R5, R2, R5, -0.5 ;  /* 0xbf00000002057423 */ /* 0x000fc80000010005 */
[----:B------:R-:W-:-:S04]  /*2530*/  FMUL.FTZ R5, R2, R5 ;  /* 0x0000000502057220 */ /* 0x000fc80000410000 */
[----:B------:R-:W-:Y:S01]  /*2540*/  FFMA.FTZ R2, R2, R5, R2 ;  /* 0x0000000502027223 */ /* 0x000fe20000010002 */
[----:B------:R-:W-:-:S03]  /*2550*/  FMNMX.FTZ R5, RZ, R6, PT ;  /* 0x00000006ff057209 */ /* 0x000fc60003810000 */
[----:B------:R-:W-:Y:S01]  /*2560*/  FFMA.FTZ R2, R3, 0.69314718246459960938, R2 ;  /* 0x3f31721803027823 */ /* 0x000fe20000010002 */
[----:B------:R-:W-:Y:S06]  /*2570*/  @!P0 BRA `(.L_x_3926) ;  /* 0x0000000000148947 */ /* 0x000fec0003800000 */
[C---:B------:R-:W-:Y:S02]  /*2580*/  ISETP.GE.AND P0, PT, R0.reuse, -0x407fffff, PT ;  /* 0xbf8000010000780c */ /* 0x040fe40003f06270 */
[----:B------:R-:W-:-:S11]  /*2590*/  FSETP.NEU.FTZ.AND P1, PT, R0, RZ, PT ;  /* 0x000000ff0000720b */ /* 0x000fd60003f3d000 */
[----:B------:R-:W-:-:S04]  /*25a0*/  @P0 IMAD.MOV.U32 R3, RZ, RZ, 0x7f800000 ;  /* 0x7f800000ff030424 */ /* 0x000fc800078e00ff */
[----:B------:R-:W-:-:S05]  /*25b0*/  @P0 FFMA.FTZ R2, R0, R3, +INF ;  /* 0x7f80000000020423 */ /* 0x000fca0000010003 */
[----:B------:R-:W-:-:S07]  /*25c0*/  FSEL R2, R2, -RZ, P1 ;  /* 0x800000ff02027208 */ /* 0x000fce0000800000 */
.L_x_3926:
[----:B------:R-:W-:Y:S05]  /*25d0*/  BSYNC B0 ;  /* 0x0000000000007941 */ /* 0x000fea0003800000 */
.L_x_3925:
[----:B------:R-:W-:Y:S02]  /*25e0*/  IMAD.MOV.U32 R0, RZ, RZ, R4 ;  /* 0x000000ffff007224 */ /* 0x000fe400078e0004 */
[----:B------:R-:W-:-:S03]  /*25f0*/  FADD.FTZ R5, R5, -R2 ;  /* 0x8000000205057221 */ /* 0x000fc60000010000 */
[----:B------:R-:W-:-:S03]  /*2600*/  ISETP.GT.AND P0, PT, R0, 0x9, PT ;  /* 0x000000090000780c */ /* 0x000fc60003f04270 */
[----:B------:R-:W0:Y:S10]  /*2610*/  F2F.BF16.F32 R5, R5 ;  /* 0x0000000500057304 */ /* 0x000e340000202000 */
        /* <DEDUP_REMOVED lines=9> */
[----:B0-----:R-:W-:-:S04]  /*26b0*/  IMAD.U32 R0, R5, 0x10000, RZ ;  /* 0x0001000005007824 */ /* 0x001fc800078e00ff */
[----:B------:R-:W0:Y:S02]  /*26c0*/  F2I.FTZ.TRUNC.NTZ R3, R0 ;  /* 0x0000000000037305 */ /* 0x000e24000021f100 */
[----:B0-----:R0:W-:Y:S01]  /*26d0*/  STG.E.U8 desc[UR36][R16.64], R3 ;  /* 0x0000000310007986 */ /* 0x0011e2000c101124 */
[----:B------:R-:W-:Y:S05]  /*26e0*/  BRA `(.L_x_3932) ;  /* 0x0000000c00947947 */ /* 0x000fea0003800000 */
.L_x_3930:
[----:B0-----:R-:W-:-:S06]  /*26f0*/  IMAD.U32 R3, R5, 0x10000, RZ ;  /* 0x0001000005037824 */ /* 0x001fcc00078e00ff */
[----:B------:R-:W0:Y:S02]  /*2700*/  F2I.S64.TRUNC R2, R3 ;  /* 0x0000000300027311 */ /* 0x000e24000020d900 */
[----:B0-----:R0:W-:Y:S01]  /*2710*/  STG.E.U8 desc[UR36][R16.64], R2 ;  /* 0x0000000210007986 */ /* 0x0011e2000c101124 */
[----:B------:R-:W-:Y:S05]  /*2720*/  BRA `(.L_x_3932) ;  /* 0x0000000c00847947 */ /* 0x000fea0003800000 */
.L_x_3929:
[----:B------:R-:W-:-:S13]  /*2730*/  ISETP.NE.AND P0, PT, R0, 0x2, PT ;  /* 0x000000020000780c */ /* 0x000fda0003f05270 */
[----:B------:R-:W-:Y:S05]  /*2740*/  @!P0 BRA `(.L_x_3933) ;  /* 0x0000000000308947 */ /* 0x000fea0003800000 */
[----:B------:R-:W-:-:S13]  /*2750*/  ISETP.NE.AND P0, PT, R0, 0x3, PT ;  /* 0x000000030000780c */ /* 0x000fda0003f05270 */
[----:B------:R-:W-:Y:S05]  /*2760*/  @!P0 BRA `(.L_x_3934) ;  /* 0x0000000000188947 */ /* 0x000fea0003800000 */
[----:B------:R-:W-:-:S13]  /*2770*/  ISETP.NE.AND P0, PT, R0, 0x4, PT ;  /* 0x000000040000780c */ /* 0x000fda0003f05270 */
[----:B------:R-:W-:Y:S05]  /*2780*/  @P0 BRA `(.L_x_3931) ;  /* 0x0000000c000c0947 */ /* 0x000fea0003800000 */
[----:B0-----:R-:W-:-:S06]  /*2790*/  IMAD.U32 R2, R5, 0x10000, RZ ;  /* 0x0001000005027824 */ /* 0x001fcc00078e00ff */
[----:B------:R-:W0:Y:S02]  /*27a0*/  F2I.S64.TRUNC R2, R2 ;  /* 0x0000000200027311 */ /* 0x000e24000020d900 */
[----:B0-----:R0:W-:Y:S01]  /*27b0*/  STG.E.64 desc[UR36][R16.64], R2 ;  /* 0x0000000210007986 */ /* 0x0011e2000c101b24 */
[----:B------:R-:W-:Y:S05]  /*27c0*/  BRA `(.L_x_3932) ;  /* 0x0000000c005c7947 */ /* 0x000fea0003800000 */
.L_x_3934:
[----:B0-----:R-:W-:-:S06]  /*27d0*/  IMAD.U32 R5, R5, 0x10000, RZ ;  /* 0x0001000005057824 */ /* 0x001fcc00078e00ff */
[----:B------:R-:W0:Y:S02]  /*27e0*/  F2I.FTZ.TRUNC.NTZ R5, R5 ;  /* 0x0000000500057305 */ /* 0x000e24000021f100 */
[----:B0-----:R0:W-:Y:S01]  /*27f0*/  STG.E desc[UR36][R16.64], R5 ;  /* 0x0000000510007986 */ /* 0x0011e2000c101924 */
[----:B------:R-:W-:Y:S05]  /*2800*/  BRA `(.L_x_3932) ;  /* 0x0000000c004c7947 */ /* 0x000fea0003800000 */
.L_x_3933:
[----:B0-----:R-:W-:-:S06]  /*2810*/  IMAD.U32 R5, R5, 0x10000, RZ ;  /* 0x0001000005057824 */ /* 0x001fcc00078e00ff */
[----:B------:R-:W0:Y:S02]  /*2820*/  F2I.FTZ.TRUNC.NTZ R5, R5 ;  /* 0x0000000500057305 */ /* 0x000e24000021f100 */
[----:B0-----:R0:W-:Y:S01]  /*2830*/  STG.E.U16 desc[UR36][R16.64], R5 ;  /* 0x0000000510007986 */ /* 0x0011e2000c101524 */
[----:B------:R-:W-:Y:S05]  /*2840*/  BRA `(.L_x_3932) ;  /* 0x0000000c003c7947 */ /* 0x000fea0003800000 */
.L_x_3928:
[----:B------:R-:W-:-:S13]  /*2850*/  ISETP.GT.AND P0, PT, R0, 0x6, PT ;  /* 0x000000060000780c */ /* 0x000fda0003f04270 */
[----:B------:R-:W-:Y:S05]  /*2860*/  @P0 BRA `(.L_x_3935) ;  /* 0x00000000002c0947 */ /* 0x000fea0003800000 */
[----:B------:R-:W-:-:S13]  /*2870*/  ISETP.NE.AND P0, PT, R0, 0x5, PT ;  /* 0x000000050000780c */ /* 0x000fda0003f05270 */
[----:B------:R-:W-:Y:S05]  /*2880*/  @!P0 BRA `(.L_x_3936) ;  /* 0x0000000000148947 */ /* 0x000fea0003800000 */
[----:B------:R-:W-:-:S13]  /*2890*/  ISETP.NE.AND P0, PT, R0, 0x6, PT ;  /* 0x000000060000780c */ /* 0x000fda0003f05270 */
[----:B------:R-:W-:Y:S05]  /*28a0*/  @P0 BRA `(.L_x_3931) ;  /* 0x0000000800c40947 */ /* 0x000fea0003800000 */
[----:B0-----:R-:W-:-:S05]  /*28b0*/  IMAD.U32 R5, R5, 0x10000, RZ ;  /* 0x0001000005057824 */ /* 0x001fca00078e00ff */
[----:B------:R0:W-:Y:S01]  /*28c0*/  STG.E desc[UR36][R16.64], R5 ;  /* 0x0000000510007986 */ /* 0x0001e2000c101924 */
[----:B------:R-:W-:Y:S05]  /*28d0*/  BRA `(.L_x_3932) ;  /* 0x0000000c00187947 */ /* 0x000fea0003800000 */
.L_x_3936:
[----:B0-----:R-:W-:-:S05]  /*28e0*/  IMAD.U32 R0, R5, 0x10000, RZ ;  /* 0x0001000005007824 */ /* 0x001fca00078e00ff */
[----:B------:R-:W-:-:S05]  /*28f0*/  F2FP.F16.F32.PACK_AB R0, RZ, R0 ;  /* 0x00000000ff00723e */ /* 0x000fca00000000ff */
[----:B------:R0:W-:Y:S01]  /*2900*/  STG.E.U16 desc[UR36][R16.64], R0 ;  /* 0x0000000010007986 */ /* 0x0001e2000c101524 */
[----:B------:R-:W-:Y:S05]  /*2910*/  BRA `(.L_x_3932) ;  /* 0x0000000c00087947 */ /* 0x000fea0003800000 */
.L_x_3935:
[----:B------:R-:W-:-:S13]  /*2920*/  ISETP.NE.AND P0, PT, R0, 0x7, PT ;  /* 0x000000070000780c */ /* 0x000fda0003f05270 */
[----:B------:R-:W-:Y:S05]  /*2930*/  @!P0 BRA `(.L_x_3937) ;  /* 0x0000000000348947 */ /* 0x000fea0003800000 */
[----:B------:R-:W-:-:S13]  /*2940*/  ISETP.NE.AND P0, PT, R0, 0x8, PT ;  /* 0x000000080000780c */ /* 0x000fda0003f05270 */
[----:B------:R-:W-:Y:S05]  /*2950*/  @!P0 BRA `(.L_x_3938) ;  /* 0x0000000000188947 */ /* 0x000fea0003800000 */
[----:B------:R-:W-:-:S13]  /*2960*/  ISETP.NE.AND P0, PT, R0, 0x9, PT ;  /* 0x000000090000780c */ /* 0x000fda0003f05270 */
[----:B------:R-:W-:Y:S05]  /*2970*/  @P0 BRA `(.L_x_3931) ;  /* 0x0000000800900947 */ /* 0x000fea0003800000 */
[----:B0-----:R-:W-:Y:S02]  /*2980*/  IMAD.U32 R2, R5, 0x10000, RZ ;  /* 0x0001000005027824 */ /* 0x001fe400078e00ff */
[----:B------:R-:W-:-:S05]  /*2990*/  IMAD.MOV.U32 R3, RZ, RZ, RZ ;  /* 0x000000ffff037224 */ /* 0x000fca00078e00ff */
[----:B------:R0:W-:Y:S01]  /*29a0*/  STG.E.64 desc[UR36][R16.64], R2 ;  /* 0x0000000210007986 */ /* 0x0001e2000c101b24 */
[----:B------:R-:W-:Y:S05]  /*29b0*/  BRA `(.L_x_3932) ;  /* 0x0000000800e07947 */ /* 0x000fea0003800000 */
.L_x_3938:
[----:B0-----:R-:W-:-:S05]  /*29c0*/  IMAD.U32 R5, R5, 0x10000, RZ ;  /* 0x0001000005057824 */ /* 0x001fca00078e00ff */
[----:B------:R-:W-:-:S04]  /*29d0*/  F2FP.F16.F32.PACK_AB R3, RZ, R5 ;  /* 0x00000005ff03723e */ /* 0x000fc800000000ff */
[----:B------:R-:W-:-:S05]  /*29e0*/  PRMT R3, R3, 0x5410, RZ ;  /* 0x0000541003037816 */ /* 0x000fca00000000ff */
[----:B------:R0:W-:Y:S01]  /*29f0*/  STG.E desc[UR36][R16.64], R3 ;  /* 0x0000000310007986 */ /* 0x0001e2000c101924 */
[----:B------:R-:W-:Y:S05]  /*2a00*/  BRA `(.L_x_3932) ;  /* 0x0000000800cc7947 */ /* 0x000fea0003800000 */
.L_x_3937:
[----:B0-----:R-:W-:-:S04]  /*2a10*/  IMAD.U32 R2, R5, 0x10000, RZ ;  /* 0x0001000005027824 */ /* 0x001fc800078e00ff */
[----:B------:R-:W-:-:S06]  /*2a20*/  FMUL.FTZ R2, R2, 1 ;  /* 0x3f80000002027820 */ /* 0x000fcc0000410000 */
[----:B------:R-:W0:Y:S02]  /*2a30*/  F2F.F64.F32 R2, R2 ;  /* 0x0000000200027310 */ /* 0x000e240000201800 */
[----:B0-----:R0:W-:Y:S01]  /*2a40*/  STG.E.64 desc[UR36][R16.64], R2 ;  /* 0x0000000210007986 */ /* 0x0011e2000c101b24 */
[----:B------:R-:W-:Y:S05]  /*2a50*/  BRA `(.L_x_3932) ;  /* 0x0000000800b87947 */ /* 0x000fea0003800000 */
.L_x_3927:
        /* <DEDUP_REMOVED lines=8> */
[----:B0-----:R-:W-:-:S05]  /*2ae0*/  IMAD.U32 R5, R5, 0x10000, RZ ;  /* 0x0001000005057824 */ /* 0x001fca00078e00ff */
[----:B------:R-:W-:-:S04]  /*2af0*/  FSETP.NEU.FTZ.AND P0, PT, R5, RZ, PT ;  /* 0x000000ff0500720b */ /* 0x000fc80003f1d000 */
[----:B------:R-:W-:-:S05]  /*2b00*/  SEL R3, RZ, 0x1, !P0 ;  /* 0x00000001ff037807 */ /* 0x000fca0004000000 */
[----:B------:R0:W-:Y:S01]  /*2b10*/  STG.E.U8 desc[UR36][R16.64], R3 ;  /* 0x0000000310007986 */ /* 0x0001e2000c101124 */
[----:B------:R-:W-:Y:S05]  /*2b20*/  BRA `(.L_x_3932) ;  /* 0x0000000800847947 */ /* 0x000fea0003800000 */
.L_x_3941:
[----:B0-----:R-:W-:Y:S01]  /*2b30*/  IMAD.U32 R5, R5, 0x10000, RZ ;  /* 0x0001000005057824 */ /* 0x001fe200078e00ff */
[----:B------:R-:W-:-:S03]  /*2b40*/  CS2R R6, SRZ ;  /* 0x0000000000067805 */ /* 0x000fc6000001ff00 */
[----:B------:R-:W-:-:S06]  /*2b50*/  FMUL.FTZ R5, R5, 1 ;  /* 0x3f80000005057820 */ /* 0x000fcc0000410000 */
[----:B------:R-:W0:Y:S02]  /*2b60*/  F2F.F64.F32 R4, R5 ;  /* 0x0000000500047310 */ /* 0x000e240000201800 */
[----:B0-----:R0:W-:Y:S01]  /*2b70*/  STG.E.128 desc[UR36][R16.64], R4 ;  /* 0x0000000410007986 */ /* 0x0011e2000c101d24 */
[----:B------:R-:W-:Y:S05]  /*2b80*/  BRA `(.L_x_3932) ;  /* 0x00000008006c7947 */ /* 0x000fea0003800000 */
.L_x_3940:
[----:B------:R-:W-:-:S13]  /*2b90*/  ISETP.NE.AND P0, PT, R0, 0xf, PT ;  /* 0x0000000f0000780c */ /* 0x000fda0003f05270 */
[----:B------:R-:W-:Y:S05]  /*2ba0*/  @!P0 BRA `(.L_x_3942) ;  /* 0x0000000000b48947 */ /* 0x000fea0003800000 */
[----:B------:R-:W-:-:S13]  /*2bb0*/  ISETP.NE.AND P0, PT, R0, 0x17, PT ;  /* 0x000000170000780c */ /* 0x000fda0003f05270 */
[----:B------:R-:W-:Y:S05]  /*2bc0*/  @!P0 BRA `(.L_x_3943) ;  /* 0x0000000000548947 */ /* 0x000fea0003800000 */
[----:B------:R-:W-:-:S13]  /*2bd0*/  ISETP.NE.AND P0, PT, R0, 0x18, PT ;  /* 0x000000180000780c */ /* 0x000fda0003f05270 */
[----:B------:R-:W-:Y:S05]  /*2be0*/  @P0 BRA `(.L_x_3931) ;  /* 0x0000000400f40947 */ /* 0x000fea0003800000 */
[----:B0-----:R-:W-:Y:S01]  /*2bf0*/  IMAD.U32 R5, R5, 0x10000, RZ ;  /* 0x0001000005057824 */ /* 0x001fe200078e00ff */
        /* <DEDUP_REMOVED lines=14> */
.L_x_3945:
[----:B------:R-:W-:Y:S05]  /*2ce0*/  BSYNC B0 ;  /* 0x0000000000007941 */ /* 0x000fea0003800000 */
.L_x_3944:
[----:B------:R-:W-:-:S05]  /*2cf0*/  LOP3.LUT R3, R0, R3, RZ, 0xfc, !PT ;  /* 0x0000000300037212 */ /* 0x000fca00078efcff */
[----:B------:R0:W-:Y:S01]  /*2d00*/  STG.E.U8 desc[UR36][R16.64], R3 ;  /* 0x0000000310007986 */ /* 0x0001e2000c101124 */
[----:B------:R-:W-:Y:S05]  /*2d10*/  BRA `(.L_x_3932) ;  /* 0x0000000800087947 */ /* 0x000fea0003800000 */
.L_x_3943:
[----:B0-----:R-:W-:Y:S01]  /*2d20*/  IMAD.U32 R5, R5, 0x10000, RZ ;  /* 0x0001000005057824 */ /* 0x001fe200078e00ff */
        /* <DEDUP_REMOVED lines=12> */
.L_x_3947:
[----:B------:R-:W-:Y:S01]  /*2df0*/  IMAD.MOV.U32 R0, RZ, RZ, 0x7f ;  /* 0x0000007fff007424 */ /* 0x000fe200078e00ff */
[----:B------:R-:W-:-:S04]  /*2e00*/  ISETP.GT.U32.AND P0, PT, R2, 0x7f800000, PT ;  /* 0x7f8000000200780c */ /* 0x000fc80003f04070 */
[----:B------:R-:W-:-:S09]  /*2e10*/  SEL R0, R0, 0x7c, P0 ;  /* 0x0000007c00007807 */ /* 0x000fd20000000000 */
.L_x_3948:
[----:B------:R-:W-:Y:S05]  /*2e20*/  BSYNC B0 ;  /* 0x0000000000007941 */ /* 0x000fea0003800000 */
.L_x_3946:
[----:B------:R-:W-:-:S04]  /*2e30*/  LOP3.LUT R2, R5, 0x80000000, RZ, 0xc0, !PT ;  /* 0x8000000005027812 */ /* 0x000fc800078ec0ff */
[----:B------:R-:W-:-:S04]  /*2e40*/  SHF.R.U32.HI R3, RZ, 0x18, R2 ;  /* 0x00000018ff037819 */ /* 0x000fc80000011602 */
[----:B------:R-:W-:-:S05]  /*2e50*/  LOP3.LUT R3, R0, R3, RZ, 0xfc, !PT ;  /* 0x0000000300037212 */ /* 0x000fca00078efcff */
[----:B------:R0:W-:Y:S01]  /*2e60*/  STG.E.U8 desc[UR36][R16.64], R3 ;  /* 0x0000000310007986 */ /* 0x0001e2000c101124 */
[----:B------:R-:W-:Y:S05]  /*2e70*/  BRA `(.L_x_3932) ;  /* 0x0000000400b07947 */ /* 0x000fea0003800000 */
.L_x_3942:
[----:B0-----:R0:W-:Y:S01]  /*2e80*/  STG.E.U16 desc[UR36][R16.64], R5 ;  /* 0x0000000510007986 */ /* 0x0011e2000c101524 */
[----:B------:R-:W-:Y:S05]  /*2e90*/  BRA `(.L_x_3932) ;  /* 0x0000000400a87947 */ /* 0x000fea0003800000 */
.L_x_3939:
        /* <DEDUP_REMOVED lines=8> */
[----:B0-----:R-:W-:-:S06]  /*2f20*/  IMAD.U32 R3, R5, 0x10000, RZ ;  /* 0x0001000005037824 */ /* 0x001fcc00078e00ff */
[----:B------:R-:W0:Y:S02]  /*2f30*/  F2I.FTZ.U32.TRUNC.NTZ R3, R3 ;  /* 0x0000000300037305 */ /* 0x000e24000021f000 */
[----:B0-----:R4:W-:Y:S01]  /*2f40*/  STG.E.U16 desc[UR36][R16.64], R3 ;  /* 0x0000000310007986 */ /* 0x0019e2000c101524 */
[----:B------:R-:W-:Y:S05]  /*2f50*/  BRA `(.L_x_3932) ;  /* 0x0000000400787947 */ /* 0x000fea0003800000 */
.L_x_3951:
[----:B0-----:R-:W-:Y:S01]  /*2f60*/  IMAD.U32 R5, R5, 0x10000, RZ ;  /* 0x0001000005057824 */ /* 0x001fe200078e00ff */
        /* <DEDUP_REMOVED lines=16> */
.L_x_3954:
[----:B------:R-:W-:-:S04]  /*3070*/  LOP3.LUT R2, R5, 0x80000000, RZ, 0xc0, !PT ;  /* 0x8000000005027812 */ /* 0x000fc800078ec0ff */
[----:B------:R-:W-:-:S04]  /*3080*/  SHF.R.U32.HI R3, RZ, 0x18, R2 ;  /* 0x00000018ff037819 */ /* 0x000fc80000011602 */
[----:B------:R-:W-:-:S04]  /*3090*/  LOP3.LUT R0, R0, R3, RZ, 0xfc, !PT ;  /* 0x0000000300007212 */ /* 0x000fc800078efcff */
[----:B------:R-:W-:-:S07]  /*30a0*/  PRMT R8, R0, 0x7610, R8 ;  /* 0x0000761000087816 */ /* 0x000fce0000000008 */
.L_x_3953:
[----:B------:R-:W-:Y:S05]  /*30b0*/  BSYNC B0 ;  /* 0x0000000000007941 */ /* 0x000fea0003800000 */
.L_x_3952:
[----:B------:R0:W-:Y:S01]  /*30c0*/  STG.E.U8 desc[UR36][R16.64], R8 ;  /* 0x0000000810007986 */ /* 0x0001e2000c101124 */
[----:B------:R-:W-:Y:S05]  /*30d0*/  BRA `(.L_x_3932) ;  /* 0x0000000400187947 */ /* 0x000fea0003800000 */
.L_x_3950:
[----:B0-----:R-:W-:Y:S01]  /*30e0*/  IMAD.U32 R5, R5, 0x10000, RZ ;  /* 0x0001000005057824 */ /* 0x001fe200078e00ff */
[----:B------:R-:W-:Y:S01]  /*30f0*/  BSSY B0, `(.L_x_3955) ;  /* 0x0000014000007945 */ /* 0x000fe20003800000 */
[----:B------:R-:W-:-:S03]  /*3100*/  HFMA2.MMA R8, -RZ, RZ, 0, 7.62939453125e-06 ;  /* 0x00000080ff087435 */ /* 0x000fc600000001ff */
        /* <DEDUP_REMOVED lines=14> */
.L_x_3957:
[----:B------:R-:W-:-:S04]  /*31f0*/  LOP3.LUT R2, R5, 0x80000000, RZ, 0xc0, !PT ;  /* 0x8000000005027812 */ /* 0x000fc800078ec0ff */
[----:B------:R-:W-:-:S04]  /*3200*/  SHF.R.U32.HI R3, RZ, 0x18, R2 ;  /* 0x00000018ff037819 */ /* 0x000fc80000011602 */
[----:B------:R-:W-:-:S04]  /*3210*/  LOP3.LUT R0, R0, R3, RZ, 0xfc, !PT ;  /* 0x0000000300007212 */ /* 0x000fc800078efcff */
[----:B------:R-:W-:-:S07]  /*3220*/  PRMT R8, R0, 0x7610, R8 ;  /* 0x0000761000087816 */ /* 0x000fce0000000008 */
.L_x_3956:
[----:B------:R-:W-:Y:S05]  /*3230*/  BSYNC B0 ;  /* 0x0000000000007941 */ /* 0x000fea0003800000 */
.L_x_3955:
[----:B------:R3:W-:Y:S01]  /*3240*/  STG.E.U8 desc[UR36][R16.64], R8 ;  /* 0x0000000810007986 */ /* 0x0007e2000c101124 */
[----:B------:R-:W-:Y:S05]  /*3250*/  BRA `(.L_x_3932) ;  /* 0x0000000000b87947 */ /* 0x000fea0003800000 */
.L_x_3949:
[----:B------:R-:W-:-:S13]  /*3260*/  ISETP.NE.AND P0, PT, R0, 0x1c, PT ;  /* 0x0000001c0000780c */ /* 0x000fda0003f05270 */
[----:B------:R-:W-:Y:S05]  /*3270*/  @!P0 BRA `(.L_x_3958) ;  /* 0x0000000000a48947 */ /* 0x000fea0003800000 */
[----:B------:R-:W-:-:S13]  /*3280*/  ISETP.NE.AND P0, PT, R0, 0x1d, PT ;  /* 0x0000001d0000780c */ /* 0x000fda0003f05270 */
[----:B------:R-:W-:Y:S05]  /*3290*/  @!P0 BRA `(.L_x_3959) ;  /* 0x00000000008c8947 */ /* 0x000fea0003800000 */
[----:B------:R-:W-:-:S13]  /*32a0*/  ISETP.NE.AND P0, PT, R0, 0x2c, PT ;  /* 0x0000002c0000780c */ /* 0x000fda0003f05270 */
[----:B------:R-:W-:Y:S05]  /*32b0*/  @P0 BRA `(.L_x_3931) ;  /* 0x0000000000400947 */ /* 0x000fea0003800000 */
[----:B0-----:R-:W-:Y:S02]  /*32c0*/  IMAD.U32 R5, R5, 0x10000, RZ ;  /* 0x0001000005057824 */ /* 0x001fe400078e00ff */
        /* <DEDUP_REMOVED lines=15> */
.L_x_3931:
[----:B------:R-:W-:Y:S01]  /*33c0*/  MOV R2, 0x0 ;  /* 0x0000000000027802 */ /* 0x000fe20000000f00 */
[----:B------:R-:W-:Y:S01]  /*33d0*/  ULDC.64 UR4, c[0x4][0x128] ;  /* 0x01004a0000047ab9 */ /* 0x000fe20000000a00 */
[----:B------:R-:W-:Y:S01]  /*33e0*/  ULDC.64 UR6, c[0x4][0x130] ;  /* 0x01004c0000067ab9 */ /* 0x000fe20000000a00 */
[----:B------:R-:W-:Y:S02]  /*33f0*/  IMAD.U32 R4, RZ, RZ, UR4 ;  /* 0x00000004ff047e24 */ /* 0x000fe4000f8e00ff */
[----:B0-----:R-:W-:Y:S01]  /*3400*/  IMAD.U32 R5, RZ, RZ, UR5 ;  /* 0x00000005ff057e24 */ /* 0x001fe2000f8e00ff */
        /* <DEDUP_REMOVED lines=11> */
.L_x_3960:
[----:B------:R-:W-:Y:S05]  /*34c0*/  BRA `(.L_x_3932) ;  /* 0x00000000001c7947 */ /* 0x000fea0003800000 */
.L_x_3959:
[----:B0-----:R-:W-:-:S06]  /*34d0*/  IMAD.U32 R2, R5, 0x10000, RZ ;  /* 0x0001000005027824 */ /* 0x001fcc00078e00ff */
[----:B------:R-:W0:Y:S02]  /*34e0*/  F2I.U64.TRUNC R2, R2 ;  /* 0x0000000200027311 */ /* 0x000e24000020d800 */
[----:B0-----:R2:W-:Y:S01]  /*34f0*/  STG.E.64 desc[UR36][R16.64], R2 ;  /* 0x0000000210007986 */ /* 0x0015e2000c101b24 */
[----:B------:R-:W-:Y:S05]  /*3500*/  BRA `(.L_x_3932) ;  /* 0x00000000000c7947 */ /* 0x000fea0003800000 */
.L_x_3958:
[----:B0-----:R-:W-:-:S06]  /*3510*/  IMAD.U32 R5, R5, 0x10000, RZ ;  /* 0x0001000005057824 */ /* 0x001fcc00078e00ff */
[----:B------:R-:W0:Y:S02]  /*3520*/  F2I.FTZ.U32.TRUNC.NTZ R5, R5 ;  /* 0x0000000500057305 */ /* 0x000e24000021f000 */
[----:B0-----:R0:W-:Y:S02]  /*3530*/  STG.E desc[UR36][R16.64], R5 ;  /* 0x0000000510007986 */ /* 0x0011e4000c101924 */
.L_x_3932:
[----:B------:R-:W-:-:S04]  /*3540*/  IMAD R18, R23, 0x200, R18 ;  /* 0x0000020017127824 */ /* 0x000fc800078e0212 */
[----:B------:R-:W-:-:S07]  /*3550*/  VIADD R19, R18, 0x80 ;  /* 0x0000008012137836 */ /* 0x000fce0000000000 */
.L_x_3890:
[----:B------:R-:W-:Y:S05]  /*3560*/  BSYNC B6 ;  /* 0x0000000000067941 */ /* 0x000fea0003800000 */
.L_x_3889:
[----:B------:R-:W-:Y:S01]  /*3570*/  ULDC UR4, c[0x0][0x210] ;  /* 0x0000840000047ab9 */ /* 0x000fe20000000800 */
[----:B------:R-:W-:Y:S01]  /*3580*/  BSSY B6, `(.L_x_3961) ;  /* 0x000034c000067945 */ /* 0x000fe20003800000 */
[----:B------:R-:W-:-:S13]  /*3590*/  ISETP.GE.AND P0, PT, R19, UR4, PT ;  /* 0x0000000413007c0c */ /* 0x000fda000bf06270 */
[----:B------:R-:W-:Y:S05]  /*35a0*/  @P0 BRA `(.L_x_3962) ;  /* 0x0000003400240947 */ /* 0x000fea0003800000 */
[----:B0-----:R-:W0:Y:S01]  /*35b0*/  LDC R6, c[0x0][0x218] ;  /* 0x00008600ff067b82 */ /* 0x001e220000000800 */
[----:B------:R-:W-:Y:S02]  /*35c0*/  IMAD.MOV.U32 R0, RZ, RZ, RZ ;  /* 0x000000ffff007224 */ /* 0x000fe400078e00ff */
[----:B-1234-:R-:W-:Y:S01]  /*35d0*/  IMAD.MOV.U32 R16, RZ, RZ, RZ ;  /* 0x000000ffff107224 */ /* 0x01efe200078e00ff */
[----:B0-----:R-:W-:-:S13]  /*35e0*/  ISETP.NE.AND P0, PT, R6, RZ, PT ;  /* 0x000000ff0600720c */ /* 0x001fda0003f05270 */
[----:B------:R-:W-:Y:S05]  /*35f0*/  @!P0 BRA `(.L_x_3963) ;  /* 0x0000001000a88947 */ /* 0x000fea0003800000 */
        /* <DEDUP_REMOVED lines=298> */
.L_x_3963:
        /* <DEDUP_REMOVED lines=22> */
.L_x_3967:
[----:B------:R-:W2:Y:S02]  /*4a00*/  LDG.E.U8 R2, desc[UR36][R2.64] ;  /* 0x0000002402027981 */ /* 0x000ea4000c1e1100 */
[----:B--2---:R-:W-:-:S04]  /*4a10*/  I2FP.F32.U32 R0, R2 ;  /* 0x0000000200007245 */ /* 0x004fc80000201000 */
[----:B------:R-:W-:Y:S01]  /*4a20*/  F2FP.BF16.F32.PACK_AB R0, RZ, R0 ;  /* 0x00000000ff00723e */ /* 0x000fe200000010ff */
[----:B------:R-:W-:Y:S06]  /*4a30*/  BRA `(.L_x_3969) ;  /* 0x0000000c00907947 */ /* 0x000fec0003800000 */
.L_x_3966:
        /* <DEDUP_REMOVED lines=10> */
.L_x_3971:
[----:B------:R-:W2:Y:S02]  /*4ae0*/  LDG.E R2, desc[UR36][R2.64] ;  /* 0x0000002402027981 */ /* 0x000ea4000c1e1900 */
[----:B--2---:R-:W-:-:S04]  /*4af0*/  I2FP.F32.S32 R0, R2 ;  /* 0x0000000200007245 */ /* 0x004fc80000201400 */
[----:B------:R-:W-:Y:S01]  /*4b00*/  F2FP.BF16.F32.PACK_AB R0, RZ, R0 ;  /* 0x00000000ff00723e */ /* 0x000fe200000010ff */
[----:B------:R-:W-:Y:S06]  /*4b10*/  BRA `(.L_x_3969) ;  /* 0x0000000c00587947 */ /* 0x000fec0003800000 */
.L_x_3970:
[----:B------:R-:W2:Y:S02]  /*4b20*/  LDG.E.U16 R2, desc[UR36][R2.64] ;  /* 0x0000002402027981 */ /* 0x000ea4000c1e1500 */
[----:B--2---:R-:W0:Y:S02]  /*4b30*/  I2F.S16 R0, R2 ;  /* 0x0000000200007306 */ /* 0x004e240000101400 */
[----:B0-----:R-:W-:Y:S01]  /*4b40*/  F2FP.BF16.F32.PACK_AB R0, RZ, R0 ;  /* 0x00000000ff00723e */ /* 0x001fe200000010ff */
[----:B------:R-:W-:Y:S06]  /*4b50*/  BRA `(.L_x_3969) ;  /* 0x0000000c00487947 */ /* 0x000fec0003800000 */
.L_x_3965:
        /* <DEDUP_REMOVED lines=9> */
.L_x_3973:
[----:B------:R-:W2:Y:S02]  /*4bf0*/  LDG.E.U16 R0, desc[UR36][R2.64] ;  /* 0x0000002402007981 */ /* 0x000ea4000c1e1500 */
[----:B--2---:R-:W-:-:S05]  /*4c00*/  HADD2.F32 R0, -RZ, R0.H0_H0 ;  /* 0x20000000ff007230 */ /* 0x004fca0000004100 */
[----:B------:R-:W-:Y:S01]  /*4c10*/  F2FP.BF16.F32.PACK_AB R0, RZ, R0 ;  /* 0x00000000ff00723e */ /* 0x000fe200000010ff */
[----:B------:R-:W-:Y:S06]  /*4c20*/  BRA `(.L_x_3969) ;  /* 0x0000000c00147947 */ /* 0x000fec0003800000 */
.L_x_3972:
        /* <DEDUP_REMOVED lines=9> */
.L_x_3975:
[----:B------:R-:W2:Y:S02]  /*4cc0*/  LDG.E.U16 R2, desc[UR36][R2.64] ;  /* 0x0000002402027981 */ /* 0x000ea4000c1e1500 */
[----:B--2---:R-:W-:-:S05]  /*4cd0*/  HADD2.F32 R0, -RZ, R2.H0_H0 ;  /* 0x20000002ff007230 */ /* 0x004fca0000004100 */
[----:B------:R-:W-:Y:S01]  /*4ce0*/  F2FP.BF16.F32.PACK_AB R0, RZ, R0 ;  /* 0x00000000ff00723e */ /* 0x000fe200000010ff */
[----:B------:R-:W-:Y:S06]  /*4cf0*/  BRA `(.L_x_3969) ;  /* 0x0000000800e07947 */ /* 0x000fec0003800000 */
.L_x_3974:
        /* <DEDUP_REMOVED lines=8> */
.L_x_3964:
        /* <DEDUP_REMOVED lines=13> */
.L_x_3978:
        /* <DEDUP_REMOVED lines=8> */
.L_x_3977:
        /* <DEDUP_REMOVED lines=11> */
[C---:B------:R-:W-:Y:S01]  /*4f80*/  IADD3 R6, R4.reuse, 0x1000000, RZ ;  /* 0x0100000004067810 */ /* 0x040fe20007ffe0ff */
        /* <DEDUP_REMOVED lines=16> */
.L_x_3980:
        /* <DEDUP_REMOVED lines=15> */
.L_x_3979:
[----:B------:R0:W5:Y:S01]  /*5180*/  LDG.E.U16 R0, desc[UR36][R2.64] ;  /* 0x0000002402007981 */ /* 0x000162000c1e1500 */
[----:B------:R-:W-:Y:S05]  /*5190*/  BRA `(.L_x_3969) ;  /* 0x0000000400b87947 */ /* 0x000fea0003800000 */
.L_x_3976:
        /* <DEDUP_REMOVED lines=12> */
.L_x_3983:
        /* <DEDUP_REMOVED lines=21> */
.L_x_3987:
[----:B------:R-:W-:Y:S05]  /*53b0*/  BSYNC B1 ;  /* 0x0000000000017941 */ /* 0x000fea0003800000 */
.L_x_3986:
[----:B------:R-:W-:Y:S01]  /*53c0*/  LEA R3, R0, 0x3b800000, 0x17 ;  /* 0x3b80000000037811 */ /* 0x000fe200078eb8ff */
[----:B------:R-:W-:-:S05]  /*53d0*/  IMAD.SHL.U32 R0, R2, 0x100000, RZ ;  /* 0x0010000002007824 */ /* 0x000fca00078e00ff */
[----:B------:R-:W-:-:S07]  /*53e0*/  LOP3.LUT R0, R3, R0, R4, 0xfe, !PT ;  /* 0x0000000003007212 */ /* 0x000fce00078efe04 */
.L_x_3985:
[----:B------:R-:W-:Y:S05]  /*53f0*/  BSYNC B0 ;  /* 0x0000000000007941 */ /* 0x000fea0003800000 */
.L_x_3984:
[----:B------:R-:W-:Y:S01]  /*5400*/  F2FP.BF16.F32.PACK_AB R0, RZ, R0 ;  /* 0x00000000ff00723e */ /* 0x000fe200000010ff */
[----:B------:R-:W-:Y:S06]  /*5410*/  BRA `(.L_x_3969) ;  /* 0x0000000400187947 */ /* 0x000fec0003800000 */
.L_x_3982:
        /* <DEDUP_REMOVED lines=21> */
.L_x_3991:
[----:B------:R-:W-:Y:S05]  /*5570*/  BSYNC B1 ;  /* 0x0000000000017941 */ /* 0x000fea0003800000 */
.L_x_3990:
[----:B------:R-:W-:Y:S01]  /*5580*/  LEA R3, R0, 0x37800000, 0x17 ;  /* 0x3780000000037811 */ /* 0x000fe200078eb8ff */
[----:B------:R-:W-:-:S05]  /*5590*/  IMAD.SHL.U32 R0, R2, 0x200000, RZ ;  /* 0x0020000002007824 */ /* 0x000fca00078e00ff */
[----:B------:R-:W-:-:S07]  /*55a0*/  LOP3.LUT R0, R3, R0, R4, 0xfe, !PT ;  /* 0x0000000003007212 */ /* 0x000fce00078efe04 */
.L_x_3989:
[----:B------:R-:W-:Y:S05]  /*55b0*/  BSYNC B0 ;  /* 0x0000000000007941 */ /* 0x000fea0003800000 */
.L_x_3988:
[----:B------:R-:W-:Y:S01]  /*55c0*/  F2FP.BF16.F32.PACK_AB R0, RZ, R0 ;  /* 0x00000000ff00723e */ /* 0x000fe200000010ff */
[----:B------:R-:W-:Y:S06]  /*55d0*/  BRA `(.L_x_3969) ;  /* 0x0000000000a87947 */ /* 0x000fec0003800000 */
.L_x_3981:
        /* <DEDUP_REMOVED lines=14> */
.L_x_3995:
[----:B------:R-:W-:Y:S05]  /*56c0*/  BSYNC B0 ;  /* 0x0000000000007941 */ /* 0x000fea0003800000 */
.L_x_3994:
[----:B------:R-:W-:Y:S01]  /*56d0*/  F2FP.BF16.F32.PACK_AB R0, RZ, R0 ;  /* 0x00000000ff00723e */ /* 0x000fe200000010ff */
[----:B------:R-:W-:Y:S06]  /*56e0*/  BRA `(.L_x_3969) ;  /* 0x0000000000647947 */ /* 0x000fec0003800000 */
.L_x_3968:
        /* <DEDUP_REMOVED lines=16> */
.L_x_3996:
[----:B------:R-:W-:Y:S01]  /*57f0*/  PRMT R0, RZ, 0x7610, R0 ;  /* 0x00007610ff007816 */ /* 0x000fe20000000000 */
[----:B------:R-:W-:Y:S06]  /*5800*/  BRA `(.L_x_3969) ;  /* 0x00000000001c7947 */ /* 0x000fec0003800000 */
.L_x_3993:
[----:B------:R-:W2:Y:S02]  /*5810*/  LDG.E.64 R2, desc[UR36][R2.64] ;  /* 0x0000002402027981 */ /* 0x000ea4000c1e1b00 */
[----:B--2---:R-:W0:Y:S02]  /*5820*/  I2F.U64 R0, R2 ;  /* 0x0000000200007312 */ /* 0x004e240000301000 */
[----:B0-----:R-:W-:Y:S01]  /*5830*/  F2FP.BF16.F32.PACK_AB R0, RZ, R0 ;  /* 0x00000000ff00723e */ /* 0x001fe200000010ff */
[----:B------:R-:W-:Y:S06]  /*5840*/  BRA `(.L_x_3969) ;  /* 0x00000000000c7947 */ /* 0x000fec0003800000 */
.L_x_3992:
[----:B------:R-:W2:Y:S02]  /*5850*/  LDG.E R2, desc[UR36][R2.64] ;  /* 0x0000002402027981 */ /* 0x000ea4000c1e1900 */
[----:B--2---:R-:W-:-:S04]  /*5860*/  I2FP.F32.U32 R0, R2 ;  /* 0x0000000200007245 */ /* 0x004fc80000201000 */
[----:B------:R-:W-:-:S07]  /*5870*/  F2FP.BF16.F32.PACK_AB R0, RZ, R0 ;  /* 0x00000000ff00723e */ /* 0x000fce00000010ff */
.L_x_3969:
        /* <DEDUP_REMOVED lines=36> */
.L_x_3998:
[----:B------:R-:W-:Y:S05]  /*5ac0*/  BSYNC B0 ;  /* 0x0000000000007941 */ /* 0x000fea0003800000 */
.L_x_3997:
        /* <DEDUP_REMOVED lines=17> */
.L_x_4002:
[----:B0-----:R-:W-:-:S06]  /*5be0*/  IMAD.U32 R3, R5, 0x10000, RZ ;  /* 0x0001000005037824 */ /* 0x001fcc00078e00ff */
[----:B------:R-:W0:Y:S02]  /*5bf0*/  F2I.S64.TRUNC R2, R3 ;  /* 0x0000000300027311 */ /* 0x000e24000020d900 */
[----:B0-----:R4:W-:Y:S01]  /*5c00*/  STG.E.U8 desc[UR36][R16.64], R2 ;  /* 0x0000000210007986 */ /* 0x0019e2000c101124 */
[----:B------:R-:W-:Y:S05]  /*5c10*/  BRA `(.L_x_4004) ;  /* 0x0000000c00847947 */ /* 0x000fea0003800000 */
.L_x_4001:
        /* <DEDUP_REMOVED lines=10> */
.L_x_4006:
[----:B0-----:R-:W-:-:S06]  /*5cc0*/  SHF.L.U32 R5, R5, 0x10, RZ ;  /* 0x0000001005057819 */ /* 0x001fcc00000006ff */
[----:B------:R-:W0:Y:S02]  /*5cd0*/  F2I.FTZ.TRUNC.NTZ R5, R5 ;  /* 0x0000000500057305 */ /* 0x000e24000021f100 */
[----:B0-----:R2:W-:Y:S01]  /*5ce0*/  STG.E desc[UR36][R16.64], R5 ;  /* 0x0000000510007986 */ /* 0x0015e2000c101924 */
[----:B------:R-:W-:Y:S05]  /*5cf0*/  BRA `(.L_x_4004) ;  /* 0x0000000c004c7947 */ /* 0x000fea0003800000 */
.L_x_4005:
[----:B0-----:R-:W-:-:S06]  /*5d00*/  IMAD.U32 R5, R5, 0x10000, RZ ;  /* 0x0001000005057824 */ /* 0x001fcc00078e00ff */
[----:B------:R-:W0:Y:S02]  /*5d10*/  F2I.FTZ.TRUNC.NTZ R5, R5 ;  /* 0x0000000500057305 */ /* 0x000e24000021f100 */
[----:B0-----:R0:W-:Y:S01]  /*5d20*/  STG.E.U16 desc[UR36][R16.64], R5 ;  /* 0x0000000510007986 */ /* 0x0011e2000c101524 */
[----:B------:R-:W-:Y:S05]  /*5d30*/  BRA `(.L_x_4004) ;  /* 0x0000000c003c7947 */ /* 0x000fea0003800000 */
.L_x_4000:
        /* <DEDUP_REMOVED lines=9> */
.L_x_4008:
[----:B0-----:R-:W-:-:S05]  /*5dd0*/  IMAD.U32 R0, R5, 0x10000, RZ ;  /* 0x0001000005007824 */ /* 0x001fca00078e00ff */
[----:B------:R-:W-:-:S05]  /*5de0*/  F2FP.F16.F32.PACK_AB R0, RZ, R0 ;  /* 0x00000000ff00723e */ /* 0x000fca00000000ff */
[----:B------:R0:W-:Y:S01]  /*5df0*/  STG.E.U16 desc[UR36][R16.64], R0 ;  /* 0x0000000010007986 */ /* 0x0001e2000c101524 */
[----:B------:R-:W-:Y:S05]  /*5e00*/  BRA `(.L_x_4004) ;  /* 0x0000000c00087947 */ /* 0x000fea0003800000 */
.L_x_4007:
        /* <DEDUP_REMOVED lines=10> */
.L_x_4010:
[----:B0-----:R-:W-:-:S05]  /*5eb0*/  IMAD.U32 R5, R5, 0x10000, RZ ;  /* 0x0001000005057824 */ /* 0x001fca00078e00ff */
[----:B------:R-:W-:-:S04]  /*5ec0*/  F2FP.F16.F32.PACK_AB R3, RZ, R5 ;  /* 0x00000005ff03723e */ /* 0x000fc800000000ff */
[----:B------:R-:W-:-:S05]  /*5ed0*/  PRMT R3, R3, 0x5410, RZ ;  /* 0x0000541003037816 */ /* 0x000fca00000000ff */
[----:B------:R0:W-:Y:S01]  /*5ee0*/  STG.E desc[UR36][R16.64], R3 ;  /* 0x0000000310007986 */ /* 0x0001e2000c101924 */
[----:B------:R-:W-:Y:S05]  /*5ef0*/  BRA `(.L_x_4004) ;  /* 0x0000000800cc7947 */ /* 0x000fea0003800000 */
.L_x_4009:
[----:B0-----:R-:W-:-:S04]  /*5f00*/  IMAD.U32 R2, R5, 0x10000, RZ ;  /* 0x0001000005027824 */ /* 0x001fc800078e00ff */
[----:B------:R-:W-:-:S06]  /*5f10*/  FMUL.FTZ R2, R2, 1 ;  /* 0x3f80000002027820 */ /* 0x000fcc0000410000 */
[----:B------:R-:W0:Y:S02]  /*5f20*/  F2F.F64.F32 R2, R2 ;  /* 0x0000000200027310 */ /* 0x000e240000201800 */
[----:B0-----:R0:W-:Y:S01]  /*5f30*/  STG.E.64 desc[UR36][R16.64], R2 ;  /* 0x0000000210007986 */ /* 0x0011e2000c101b24 */
[----:B------:R-:W-:Y:S05]  /*5f40*/  BRA `(.L_x_4004) ;  /* 0x0000000800b87947 */ /* 0x000fea0003800000 */
.L_x_3999:
        /* <DEDUP_REMOVED lines=13> */
.L_x_4013:
[----:B0-----:R-:W-:Y:S01]  /*6020*/  IMAD.U32 R5, R5, 0x10000, RZ ;  /* 0x0001000005057824 */ /* 0x001fe200078e00ff */
[----:B------:R-:W-:-:S03]  /*6030*/  CS2R R6, SRZ ;  /* 0x0000000000067805 */ /* 0x000fc6000001ff00 */
[----:B------:R-:W-:-:S06]  /*6040*/  FMUL.FTZ R5, R5, 1 ;  /* 0x3f80000005057820 */ /* 0x000fcc0000410000 */
[----:B------:R-:W0:Y:S02]  /*6050*/  F2F.F64.F32 R4, R5 ;  /* 0x0000000500047310 */ /* 0x000e240000201800 */
[----:B0-----:R0:W-:Y:S01]  /*6060*/  STG.E.128 desc[UR36][R16.64], R4 ;  /* 0x0000000410007986 */ /* 0x0011e2000c101d24 */
[----:B------:R-:W-:Y:S05]  /*6070*/  BRA `(.L_x_4004) ;  /* 0x00000008006c7947 */ /* 0x000fea0003800000 */
.L_x_4012:
        /* <DEDUP_REMOVED lines=21> */
.L_x_4017:
[----:B------:R-:W-:Y:S05]  /*61d0*/  BSYNC B0 ;  /* 0x0000000000007941 */ /* 0x000fea0003800000 */
.L_x_4016:
[----:B------:R-:W-:-:S05]  /*61e0*/  LOP3.LUT R3, R0, R3, RZ, 0xfc, !PT ;  /* 0x0000000300037212 */ /* 0x000fca00078efcff */
[----:B------:R0:W-:Y:S01]  /*61f0*/  STG.E.U8 desc[UR36][R16.64], R3 ;  /* 0x0000000310007986 */ /* 0x0001e2000c101124 */
[----:B------:R-:W-:Y:S05]  /*6200*/  BRA `(.L_x_4004) ;  /* 0x0000000800087947 */ /* 0x000fea0003800000 */
.L_x_4015:
        /* <DEDUP_REMOVED lines=13> */
.L_x_4019:
[----:B------:R-:W-:Y:S01]  /*62e0*/  IMAD.MOV.U32 R0, RZ, RZ, 0x7f ;  /* 0x0000007fff007424 */ /* 0x000fe200078e00ff */
[----:B------:R-:W-:-:S04]  /*62f0*/  ISETP.GT.U32.AND P0, PT, R2, 0x7f800000, PT ;  /* 0x7f8000000200780c */ /* 0x000fc80003f04070 */
[----:B------:R-:W-:-:S09]  /*6300*/  SEL R0, R0, 0x7c, P0 ;  /* 0x0000007c00007807 */ /* 0x000fd20000000000 */
.L_x_4020:
[----:B------:R-:W-:Y:S05]  /*6310*/  BSYNC B0 ;  /* 0x0000000000007941 */ /* 0x000fea0003800000 */
.L_x_4018:
[----:B------:R-:W-:-:S04]  /*6320*/  LOP3.LUT R2, R5, 0x80000000, RZ, 0xc0, !PT ;  /* 0x8000000005027812 */ /* 0x000fc800078ec0ff */
[----:B------:R-:W-:-:S04]  /*6330*/  SHF.R.U32.HI R3, RZ, 0x18, R2 ;  /* 0x00000018ff037819 */ /* 0x000fc80000011602 */
[----:B------:R-:W-:-:S05]  /*6340*/  LOP3.LUT R3, R0, R3, RZ, 0xfc, !PT ;  /* 0x0000000300037212 */ /* 0x000fca00078efcff */
[----:B------:R0:W-:Y:S01]  /*6350*/  STG.E.U8 desc[UR36][R16.64], R3 ;  /* 0x0000000310007986 */ /* 0x0001e2000c101124 */
[----:B------:R-:W-:Y:S05]  /*6360*/  BRA `(.L_x_4004) ;  /* 0x0000000400b07947 */ /* 0x000fea0003800000 */
.L_x_4014:
[----:B0-----:R0:W-:Y:S01]  /*6370*/  STG.E.U16 desc[UR36][R16.64], R5 ;  /* 0x0000000510007986 */ /* 0x0011e2000c101524 */
[----:B------:R-:W-:Y:S05]  /*6380*/  BRA `(.L_x_4004) ;  /* 0x0000000400a87947 */ /* 0x000fea0003800000 */
.L_x_4011:
        /* <DEDUP_REMOVED lines=12> */
.L_x_4023:
        /* <DEDUP_REMOVED lines=17> */
.L_x_4026:
[----:B------:R-:W-:-:S04]  /*6560*/  LOP3.LUT R2, R5, 0x80000000, RZ, 0xc0, !PT ;  /* 0x8000000005027812 */ /* 0x000fc800078ec0ff */
[----:B------:R-:W-:-:S04]  /*6570*/  SHF.R.U32.HI R3, RZ, 0x18, R2 ;  /* 0x00000018ff037819 */ /* 0x000fc80000011602 */
[----:B------:R-:W-:-:S04]  /*6580*/  LOP3.LUT R0, R0, R3, RZ, 0xfc, !PT ;  /* 0x0000000300007212 */ /* 0x000fc800078efcff */
[----:B------:R-:W-:-:S07]  /*6590*/  PRMT R8, R0, 0x7610, R8 ;  /* 0x0000761000087816 */ /* 0x000fce0000000008 */
.L_x_4025:
[----:B------:R-:W-:Y:S05]  /*65a0*/  BSYNC B0 ;  /* 0x0000000000007941 */ /* 0x000fea0003800000 */
.L_x_4024:
[----:B------:R0:W-:Y:S01]  /*65b0*/  STG.E.U8 desc[UR36][R16.64], R8 ;  /* 0x0000000810007986 */ /* 0x0001e2000c101124 */
[----:B------:R-:W-:Y:S05]  /*65c0*/  BRA `(.L_x_4004) ;  /* 0x0000000400187947 */ /* 0x000fea0003800000 */
.L_x_4022:
        /* <DEDUP_REMOVED lines=17> */
.L_x_4029:
[----:B------:R-:W-:-:S04]  /*66e0*/  LOP3.LUT R2, R5, 0x80000000, RZ, 0xc0, !PT ;  /* 0x8000000005027812 */ /* 0x000fc800078ec0ff */
[----:B------:R-:W-:-:S04]  /*66f0*/  SHF.R.U32.HI R3, RZ, 0x18, R2 ;  /* 0x00000018ff037819 */ /* 0x000fc80000011602 */
[----:B------:R-:W-:-:S04]  /*6700*/  LOP3.LUT R0, R0, R3, RZ, 0xfc, !PT ;  /* 0x0000000300007212 */ /* 0x000fc800078efcff */
[----:B------:R-:W-:-:S07]  /*6710*/  PRMT R8, R0, 0x7610, R8 ;  /* 0x0000761000087816 */ /* 0x000fce0000000008 */
.L_x_4028:
[----:B------:R-:W-:Y:S05]  /*6720*/  BSYNC B0 ;  /* 0x0000000000007941 */ /* 0x000fea0003800000 */
.L_x_4027:
[----:B------:R0:W-:Y:S01]  /*6730*/  STG.E.U8 desc[UR36][R16.64], R8 ;  /* 0x0000000810007986 */ /* 0x0001e2000c101124 */
[----:B------:R-:W-:Y:S05]  /*6740*/  BRA `(.L_x_4004) ;  /* 0x0000000000b87947 */ /* 0x000fea0003800000 */
.L_x_4021:
        /* <DEDUP_REMOVED lines=22> */
.L_x_4003:
[----:B------:R-:W-:Y:S01]  /*68b0*/  MOV R0, 0x0 ;  /* 0x0000000000007802 */ /* 0x000fe20000000f00 */
[----:B------:R-:W-:Y:S01]  /*68c0*/  ULDC.64 UR4, c[0x4][0x128] ;  /* 0x01004a0000047ab9 */ /* 0x000fe20000000a00 */
[----:B------:R-:W-:Y:S01]  /*68d0*/  ULDC.64 UR6, c[0x4][0x40] ;  /* 0x0100100000067ab9 */ /* 0x000fe20000000a00 */
[----:B------:R-:W-:Y:S01]  /*68e0*/  IMAD.U32 R4, RZ, RZ, UR4 ;  /* 0x00000004ff047e24 */ /* 0x000fe2000f8e00ff */
[----:B------:R1:W2:Y:S01]  /*68f0*/  LDC.64 R2, c[0x4][R0] ;  /* 0x0100000000027b82 */ /* 0x0002a20000000a00 */
[----:B0-----:R-:W-:Y:S01]  /*6900*/  IMAD.U32 R5, RZ, RZ, UR5 ;  /* 0x00000005ff057e24 */ /* 0x001fe2000f8e00ff */
[----:B------:R-:W-:Y:S01]  /*6910*/  ULDC.64 UR4, c[0x4][0x130] ;  /* 0x01004c0000047ab9 */ /* 0x000fe20000000a00 */
[----:B------:R-:W-:Y:S02]  /*6920*/  IMAD.U32 R10, RZ, RZ, UR6 ;  /* 0x00000006ff0a7e24 */ /* 0x000fe4000f8e00ff */
[----:B------:R-:W-:Y:S02]  /*6930*/  IMAD.U32 R6, RZ, RZ, UR4 ;  /* 0x00000004ff067e24 */ /* 0x000fe4000f8e00ff */
[----:B------:R-:W-:-:S02]  /*6940*/  IMAD.U32 R7, RZ, RZ, UR5 ;  /* 0x00000005ff077e24 */ /* 0x000fc4000f8e00ff */
[----:B------:R-:W-:Y:S02]  /*6950*/  IMAD.U32 R11, RZ, RZ, UR7 ;  /* 0x00000007ff0b7e24 */ /* 0x000fe4000f8e00ff */
[----:B------:R-:W-:Y:S02]  /*6960*/  IMAD.MOV.U32 R8, RZ, RZ, 0x65 ;  /* 0x00000065ff087424 */ /* 0x000fe400078e00ff */
[----:B------:R-:W-:Y:S02]  /*6970*/  IMAD.MOV.U32 R12, RZ, RZ, 0x1 ;  /* 0x00000001ff0c7424 */ /* 0x000fe400078e00ff */
[----:B-1----:R-:W-:-:S07]  /*6980*/  IMAD.MOV.U32 R13, RZ, RZ, RZ ;  /* 0x000000ffff0d7224 */ /* 0x002fce00078e00ff */
[----:B------:R-:W-:-:S07]  /*6990*/  LEPC R20, `(.L_x_4032) ;  /* 0x000000001014794e */ /* 0x000fce0000000000 */
[----:B--2---:R-:W-:Y:S05]  /*69a0*/  CALL.ABS.NOINC R2 ;  /* 0x0000000002007343 */ /* 0x004fea0003c00000 */
.L_x_4032:
[----:B------:R-:W-:Y:S05]  /*69b0*/  BRA `(.L_x_4004) ;  /* 0x00000000001c7947 */ /* 0x000fea0003800000 */
.L_x_4031:
[----:B0-----:R-:W-:-:S06]  /*69c0*/  IMAD.U32 R2, R5, 0x10000, RZ ;  /* 0x0001000005027824 */ /* 0x001fcc00078e00ff */
[----:B------:R-:W0:Y:S02]  /*69d0*/  F2I.U64.TRUNC R2, R2 ;  /* 0x0000000200027311 */ /* 0x000e24000020d800 */
[----:B0-----:R0:W-:Y:S01]  /*69e0*/  STG.E.64 desc[UR36][R16.64], R2 ;  /* 0x0000000210007986 */ /* 0x0011e2000c101b24 */
[----:B------:R-:W-:Y:S05]  /*69f0*/  BRA `(.L_x_4004) ;  /* 0x00000000000c7947 */ /* 0x000fea0003800000 */
.L_x_4030:
[----:B0-----:R-:W-:-:S06]  /*6a00*/  IMAD.U32 R5, R5, 0x10000, RZ ;  /* 0x0001000005057824 */ /* 0x001fcc00078e00ff */
[----:B------:R-:W0:Y:S02]  /*6a10*/  F2I.FTZ.U32.TRUNC.NTZ R5, R5 ;  /* 0x0000000500057305 */ /* 0x000e24000021f000 */
[----:B0-----:R0:W-:Y:S02]  /*6a20*/  STG.E desc[UR36][R16.64], R5 ;  /* 0x0000000510007986 */ /* 0x0011e4000c101924 */
.L_x_4004:
[----:B------:R-:W-:-:S07]  /*6a30*/  VIADD R19, R19, 0x80 ;  /* 0x0000008013137836 */ /* 0x000fce0000000000 */
.L_x_3962:
[----:B------:R-:W-:Y:S05]  /*6a40*/  BSYNC B6 ;  /* 0x0000000000067941 */ /* 0x000fea0003800000 */
.L_x_3961:
[----:B------:R-:W-:Y:S01]  /*6a50*/  ULDC UR4, c[0x0][0x210] ;  /* 0x0000840000047ab9 */ /* 0x000fe20000000800 */
[----:B------:R-:W-:Y:S01]  /*6a60*/  BSSY B6, `(.L_x_4033) ;  /* 0x000034c000067945 */ /* 0x000fe20003800000 */
[----:B------:R-:W-:-:S13]  /*6a70*/  ISETP.GE.AND P0, PT, R19, UR4, PT ;  /* 0x0000000413007c0c */ /* 0x000fda000bf06270 */
[----:B------:R-:W-:Y:S05]  /*6a80*/  @P0 BRA `(.L_x_4034) ;  /* 0x0000003400240947 */ /* 0x000fea0003800000 */
[----:B0-----:R-:W0:Y:S01]  /*6a90*/  LDC R6, c[0x0][0x218] ;  /* 0x00008600ff067b82 */ /* 0x001e220000000800 */
[----:B------:R-:W-:Y:S01]  /*6aa0*/  HFMA2.MMA R0, -RZ, RZ, 0, 0 ;  /* 0x00000000ff007435 */ /* 0x000fe200000001ff */
        /* <DEDUP_REMOVED lines=219> */
[----:B------:R-:W-:Y:S01]  /*7860*/  MOV R4, RZ ;  /* 0x000000ff00047202 */ /* 0x000fe20000000f00 */
[----:B------:R-:W-:Y:S01]  /*7870*/  ULDC.64 UR4, c[0x0][0x2f8] ;  /* 0x0000be0000047ab9 */ /* 0x000fe20000000a00 */
[----:B------:R-:W-:-:S03]  /*7880*/  ISETP.NE.AND P0, PT, R6, 0x13, PT ;  /* 0x000000130600780c */ /* 0x000fc60003f05270 */
        /* <DEDUP_REMOVED lines=79> */
.L_x_4035:
        /* <DEDUP_REMOVED lines=22> */
.L_x_4039:
[----:B------:R-:W2:Y:S02]  /*7ee0*/  LDG.E.U8 R2, desc[UR36][R2.64] ;  /* 0x0000002402027981 */ /* 0x000ea4000c1e1100 */
[----:B--2---:R-:W-:-:S04]  /*7ef0*/  I2FP.F32.U32 R0, R2 ;  /* 0x0000000200007245 */ /* 0x004fc80000201000 */
[----:B------:R-:W-:Y:S01]  /*7f00*/  F2FP.BF16.F32.PACK_AB R0, RZ, R0 ;  /* 0x00000000ff00723e */ /* 0x000fe200000010ff */
[----:B------:R-:W-:Y:S06]  /*7f10*/  BRA `(.L_x_4041) ;  /* 0x0000000c00907947 */ /* 0x000fec0003800000 */
.L_x_4038:
        /* <DEDUP_REMOVED lines=10> */
.L_x_4043:
[----:B------:R-:W2:Y:S02]  /*7fc0*/  LDG.E R2, desc[UR36][R2.64] ;  /* 0x0000002402027981 */ /* 0x000ea4000c1e1900 */
[----:B--2---:R-:W-:-:S04]  /*7fd0*/  I2FP.F32.S32 R0, R2 ;  /* 0x0000000200007245 */ /* 0x004fc80000201400 */
[----:B------:R-:W-:Y:S01]  /*7fe0*/  F2FP.BF16.F32.PACK_AB R0, RZ, R0 ;  /* 0x00000000ff00723e */ /* 0x000fe200000010ff */
[----:B------:R-:W-:Y:S06]  /*7ff0*/  BRA `(.L_x_4041) ;  /* 0x0000000c00587947 */ /* 0x000fec0003800000 */
.L_x_4042:
[----:B------:R-:W2:Y:S02]  /*8000*/  LDG.E.U16 R2, desc[UR36][R2.64] ;  /* 0x0000002402027981 */ /* 0x000ea4000c1e1500 */
[----:B--2---:R-:W0:Y:S02]  /*8010*/  I2F.S16 R0, R2 ;  /* 0x0000000200007306 */ /* 0x004e240000101400 */
[----:B0-----:R-:W-:Y:S01]  /*8020*/  F2FP.BF16.F32.PACK_AB R0, RZ, R0 ;  /* 0x00000000ff00723e */ /* 0x001fe200000010ff */
[----:B------:R-:W-:Y:S06]  /*8030*/  BRA `(.L_x_4041) ;  /* 0x0000000c00487947 */ /* 0x000fec0003800000 */
.L_x_4037:
        /* <DEDUP_REMOVED lines=9> */
.L_x_4045:
[----:B------:R-:W2:Y:S02]  /*80d0*/  LDG.E.U16 R0, desc[UR36][R2.64] ;  /* 0x0000002402007981 */ /* 0x000ea4000c1e1500 */
[----:B--2---:R-:W-:-:S05]  /*80e0*/  HADD2.F32 R0, -RZ, R0.H0_H0 ;  /* 0x20000000ff007230 */ /* 0x004fca0000004100 */
[----:B------:R-:W-:Y:S01]  /*80f0*/  F2FP.BF16.F32.PACK_AB R0, RZ, R0 ;  /* 0x00000000ff00723e */ /* 0x000fe200000010ff */
[----:B------:R-:W-:Y:S06]  /*8100*/  BRA `(.L_x_4041) ;  /* 0x0000000c00147947 */ /* 0x000fec0003800000 */
.L_x_4044:
        /* <DEDUP_REMOVED lines=9> */
.L_x_4047:
[----:B------:R-:W2:Y:S02]  /*81a0*/  LDG.E.U16 R2, desc[UR36][R2.64] ;  /* 0x0000002402027981 */ /* 0x000ea4000c1e1500 */
[----:B--2---:R-:W-:-:S05]  /*81b0*/  HADD2.F32 R0, -RZ, R2.H0_H0 ;  /* 0x20000002ff007230 */ /* 0x004fca0000004100 */
[----:B------:R-:W-:Y:S01]  /*81c0*/  F2FP.BF16.F32.PACK_AB R0, RZ, R0 ;  /* 0x00000000ff00723e */ /* 0x000fe200000010ff */
[----:B------:R-:W-:Y:S06]  /*81d0*/  BRA `(.L_x_4041) ;  /* 0x0000000800e07947 */ /* 0x000fec0003800000 */
.L_x_4046:
        /* <DEDUP_REMOVED lines=8> */
.L_x_4036:
        /* <DEDUP_REMOVED lines=13> */
.L_x_4050:
        /* <DEDUP_REMOVED lines=8> */
.L_x_4049:
        /* <DEDUP_REMOVED lines=28> */
.L_x_4052:
        /* <DEDUP_REMOVED lines=15> */
.L_x_4051:
[----:B------:R0:W5:Y:S01]  /*8660*/  LDG.E.U16 R0, desc[UR36][R2.64] ;  /* 0x0000002402007981 */ /* 0x000162000c1e1500 */
[----:B------:R-:W-:Y:S05]  /*8670*/  BRA `(.L_x_4041) ;  /* 0x0000000400b87947 */ /* 0x000fea0003800000 */
.L_x_4048:
        /* <DEDUP_REMOVED lines=12> */
.L_x_4055:
        /* <DEDUP_REMOVED lines=21> */
.L_x_4059:
[----:B------:R-:W-:Y:S05]  /*8890*/  BSYNC B1 ;  /* 0x0000000000017941 */ /* 0x000fea0003800000 */
.L_x_4058:
[----:B------:R-:W-:Y:S01]  /*88a0*/  LEA R3, R0, 0x3b800000, 0x17 ;  /* 0x3b80000000037811 */ /* 0x000fe200078eb8ff */
[----:B------:R-:W-:-:S05]  /*88b0*/  IMAD.SHL.U32 R0, R2, 0x100000, RZ ;  /* 0x0010000002007824 */ /* 0x000fca00078e00ff */
[----:B------:R-:W-:-:S07]  /*88c0*/  LOP3.LUT R0, R3, R0, R4, 0xfe, !PT ;  /* 0x0000000003007212 */ /* 0x000fce00078efe04 */
.L_x_4057:
[----:B------:R-:W-:Y:S05]  /*88d0*/  BSYNC B0 ;  /* 0x0000000000007941 */ /* 0x000fea0003800000 */
.L_x_4056:
[----:B------:R-:W-:Y:S01]  /*88e0*/  F2FP.BF16.F32.PACK_AB R0, RZ, R0 ;  /* 0x00000000ff00723e */ /* 0x000fe200000010ff */
[----:B------:R-:W-:Y:S06]  /*88f0*/  BRA `(.L_x_4041) ;  /* 0x0000000400187947 */ /* 0x000fec0003800000 */
.L_x_4054:
        /* <DEDUP_REMOVED lines=21> */
.L_x_4063:
[----:B------:R-:W-:Y:S05]  /*8a50*/  BSYNC B1 ;  /* 0x0000000000017941 */ /* 0x000fea0003800000 */
.L_x_4062:
[----:B------:R-:W-:Y:S01]  /*8a60*/  LEA R3, R0, 0x37800000, 0x17 ;  /* 0x3780000000037811 */ /* 0x000fe200078eb8ff */
[----:B------:R-:W-:-:S05]  /*8a70*/  IMAD.SHL.U32 R0, R2, 0x200000, RZ ;  /* 0x0020000002007824 */ /* 0x000fca00078e00ff */
[----:B------:R-:W-:-:S07]  /*8a80*/  LOP3.LUT R0, R3, R0, R4, 0xfe, !PT ;  /* 0x0000000003007212 */ /* 0x000fce00078efe04 */
.L_x_4061:
[----:B------:R-:W-:Y:S05]  /*8a90*/  BSYNC B0 ;  /* 0x0000000000007941 */ /* 0x000fea0003800000 */
.L_x_4060:
[----:B------:R-:W-:Y:S01]  /*8aa0*/  F2FP.BF16.F32.PACK_AB R0, RZ, R0 ;  /* 0x00000000ff00723e */ /* 0x000fe200000010ff */
[----:B------:R-:W-:Y:S06]  /*8ab0*/  BRA `(.L_x_4041) ;  /* 0x0000000000a87947 */ /* 0x000fec0003800000 */
.L_x_4053:
        /* <DEDUP_REMOVED lines=14> */
.L_x_4067:
[----:B------:R-:W-:Y:S05]  /*8ba0*/  BSYNC B0 ;  /* 0x0000000000007941 */ /* 0x000fea0003800000 */
.L_x_4066:
[----:B------:R-:W-:Y:S01]  /*8bb0*/  F2FP.BF16.F32.PACK_AB R0, RZ, R0 ;  /* 0x00000000ff00723e */ /* 0x000fe200000010ff */
[----:B------:R-:W-:Y:S06]  /*8bc0*/  BRA `(.L_x_4041) ;  /* 0x0000000000647947 */ /* 0x000fec0003800000 */
.L_x_4040:
[----:B------:R-:W-:Y:S01]  /*8bd0*/  MOV R2, 0x0 ;  /* 0x0000000000027802 */ /* 0x000fe20000000f00 */
[----:B------:R-:W-:Y:S01]  /*8be0*/  ULDC.64 UR4, c[0x4][0x128] ;  /* 0x01004a0000047ab9 */ /* 0x000fe20000000a00 */
[----:B------:R-:W-:Y:S01]  /*8bf0*/  ULDC.64 UR6, c[0x4][0x38] ;  /* 0x01000e0000067ab9 */ /* 0x000fe20000000a00 */
[----:B------:R-:W-:Y:S01]  /*8c00*/  MOV R4, UR4 ;  /* 0x0000000400047c02 */ /* 0x000fe20008000f00 */
[----:B------:R-:W-:Y:S01]  /*8c10*/  IMAD.U32 R5, RZ, RZ, UR5 ;  /* 0x00000005ff057e24 */ /* 0x000fe2000f8e00ff */
        /* <DEDUP_REMOVED lines=11> */
.L_x_4068:
[----:B------:R-:W-:Y:S01]  /*8cd0*/  PRMT R0, RZ, 0x7610, R0 ;  /* 0x00007610ff007816 */ /* 0x000fe20000000000 */
[----:B------:R-:W-:Y:S06]  /*8ce0*/  BRA `(.L_x_4041) ;  /* 0x00000000001c7947 */ /* 0x000fec0003800000 */
.L_x_4065:
[----:B------:R-:W2:Y:S02]  /*8cf0*/  LDG.E.64 R2, desc[UR36][R2.64] ;  /* 0x0000002402027981 */ /* 0x000ea4000c1e1b00 */
[----:B--2---:R-:W0:Y:S02]  /*8d00*/  I2F.U64 R0, R2 ;  /* 0x0000000200007312 */ /* 0x004e240000301000 */
[----:B0-----:R-:W-:Y:S01]  /*8d10*/  F2FP.BF16.F32.PACK_AB R0, RZ, R0 ;  /* 0x00000000ff00723e */ /* 0x001fe200000010ff */
[----:B------:R-:W-:Y:S06]  /*8d20*/  BRA `(.L_x_4041) ;  /* 0x00000000000c7947 */ /* 0x000fec0003800000 */
.L_x_4064:
[----:B------:R-:W2:Y:S02]  /*8d30*/  LDG.E R2, desc[UR36][R2.64] ;  /* 0x0000002402027981 */ /* 0x000ea4000c1e1900 */
[----:B--2---:R-:W-:-:S04]  /*8d40*/  I2FP.F32.U32 R0, R2 ;  /* 0x0000000200007245 */ /* 0x004fc80000201000 */
[----:B------:R-:W-:-:S07]  /*8d50*/  F2FP.BF16.F32.PACK_AB R0, RZ, R0 ;  /* 0x00000000ff00723e */ /* 0x000fce00000010ff */
.L_x_4041:
        /* <DEDUP_REMOVED lines=36> */
.L_x_4070:
[----:B------:R-:W-:Y:S05]  /*8fa0*/  BSYNC B0 ;  /* 0x0000000000007941 */ /* 0x000fea0003800000 */
.L_x_4069:
        /* <DEDUP_REMOVED lines=17> */
.L_x_4074:
[----:B0-----:R-:W-:-:S06]  /*90c0*/  IMAD.U32 R3, R5, 0x10000, RZ ;  /* 0x0001000005037824 */ /* 0x001fcc00078e00ff */
[----:B------:R-:W0:Y:S02]  /*90d0*/  F2I.S64.TRUNC R2, R3 ;  /* 0x0000000300027311 */ /* 0x000e24000020d900 */
[----:B0-----:R0:W-:Y:S01]  /*90e0*/  STG.E.U8 desc[UR36][R16.64], R2 ;  /* 0x0000000210007986 */ /* 0x0011e2000c101124 */
[----:B------:R-:W-:Y:S05]  /*90f0*/  BRA `(.L_x_4076) ;  /* 0x0000000c00847947 */ /* 0x000fea0003800000 */
.L_x_4073:
        /* <DEDUP_REMOVED lines=10> */
.L_x_4078:
[----:B0-----:R-:W-:-:S06]  /*91a0*/  IMAD.U32 R5, R5, 0x10000, RZ ;  /* 0x0001000005057824 */ /* 0x001fcc00078e00ff */
[----:B------:R-:W0:Y:S02]  /*91b0*/  F2I.FTZ.TRUNC.NTZ R5, R5 ;  /* 0x0000000500057305 */ /* 0x000e24000021f100 */
[----:B0-----:R0:W-:Y:S01]  /*91c0*/  STG.E desc[UR36][R16.64], R5 ;  /* 0x0000000510007986 */ /* 0x0011e2000c101924 */
[----:B------:R-:W-:Y:S05]  /*91d0*/  BRA `(.L_x_4076) ;  /* 0x0000000c004c7947 */ /* 0x000fea0003800000 */
.L_x_4077:
[----:B0-----:R-:W-:-:S06]  /*91e0*/  IMAD.U32 R5, R5, 0x10000, RZ ;  /* 0x0001000005057824 */ /* 0x001fcc00078e00ff */
[----:B------:R-:W0:Y:S02]  /*91f0*/  F2I.FTZ.TRUNC.NTZ R5, R5 ;  /* 0x0000000500057305 */ /* 0x000e24000021f100 */
[----:B0-----:R0:W-:Y:S01]  /*9200*/  STG.E.U16 desc[UR36][R16.64], R5 ;  /* 0x0000000510007986 */ /* 0x0011e2000c101524 */
[----:B------:R-:W-:Y:S05]  /*9210*/  BRA `(.L_x_4076) ;  /* 0x0000000c003c7947 */ /* 0x000fea0003800000 */
.L_x_4072:
        /* <DEDUP_REMOVED lines=9> */
.L_x_4080:
[----:B0-----:R-:W-:-:S05]  /*92b0*/  IMAD.U32 R0, R5, 0x10000, RZ ;  /* 0x0001000005007824 */ /* 0x001fca00078e00ff */
[----:B------:R-:W-:-:S05]  /*92c0*/  F2FP.F16.F32.PACK_AB R0, RZ, R0 ;  /* 0x00000000ff00723e */ /* 0x000fca00000000ff */
[----:B------:R0:W-:Y:S01]  /*92d0*/  STG.E.U16 desc[UR36][R16.64], R0 ;  /* 0x0000000010007986 */ /* 0x0001e2000c101524 */
[----:B------:R-:W-:Y:S05]  /*92e0*/  BRA `(.L_x_4076) ;  /* 0x0000000c00087947 */ /* 0x000fea0003800000 */
.L_x_4079:
        /* <DEDUP_REMOVED lines=10> */
.L_x_4082:
[----:B0-----:R-:W-:-:S05]  /*9390*/  IMAD.U32 R5, R5, 0x10000, RZ ;  /* 0x0001000005057824 */ /* 0x001fca00078e00ff */
[----:B------:R-:W-:-:S04]  /*93a0*/  F2FP.F16.F32.PACK_AB R3, RZ, R5 ;  /* 0x00000005ff03723e */ /* 0x000fc800000000ff */
[----:B------:R-:W-:-:S05]  /*93b0*/  PRMT R3, R3, 0x5410, RZ ;  /* 0x0000541003037816 */ /* 0x000fca00000000ff */
[----:B------:R0:W-:Y:S01]  /*93c0*/  STG.E desc[UR36][R16.64], R3 ;  /* 0x0000000310007986 */ /* 0x0001e2000c101924 */
[----:B------:R-:W-:Y:S05]  /*93d0*/  BRA `(.L_x_4076) ;  /* 0x0000000800cc7947 */ /* 0x000fea0003800000 */
.L_x_4081:
[----:B0-----:R-:W-:-:S04]  /*93e0*/  IMAD.U32 R2, R5, 0x10000, RZ ;  /* 0x0001000005027824 */ /* 0x001fc800078e00ff */
[----:B------:R-:W-:-:S06]  /*93f0*/  FMUL.FTZ R2, R2, 1 ;  /* 0x3f80000002027820 */ /* 0x000fcc0000410000 */
[----:B------:R-:W0:Y:S02]  /*9400*/  F2F.F64.F32 R2, R2 ;  /* 0x0000000200027310 */ /* 0x000e240000201800 */
[----:B0-----:R0:W-:Y:S01]  /*9410*/  STG.E.64 desc[UR36][R16.64], R2 ;  /* 0x0000000210007986 */ /* 0x0011e2000c101b24 */
[----:B------:R-:W-:Y:S05]  /*9420*/  BRA `(.L_x_4076) ;  /* 0x0000000800b87947 */ /* 0x000fea0003800000 */
.L_x_4071:
        /* <DEDUP_REMOVED lines=13> */
.L_x_4085:
[----:B0-----:R-:W-:Y:S01]  /*9500*/  IMAD.U32 R5, R5, 0x10000, RZ ;  /* 0x0001000005057824 */ /* 0x001fe200078e00ff */
[----:B------:R-:W-:-:S03]  /*9510*/  CS2R R6, SRZ ;  /* 0x0000000000067805 */ /* 0x000fc6000001ff00 */
[----:B------:R-:W-:-:S06]  /*9520*/  FMUL.FTZ R5, R5, 1 ;  /* 0x3f80000005057820 */ /* 0x000fcc0000410000 */
[----:B------:R-:W0:Y:S02]  /*9530*/  F2F.F64.F32 R4, R5 ;  /* 0x0000000500047310 */ /* 0x000e240000201800 */
[----:B0-----:R0:W-:Y:S01]  /*9540*/  STG.E.128 desc[UR36][R16.64], R4 ;  /* 0x0000000410007986 */ /* 0x0011e2000c101d24 */
[----:B------:R-:W-:Y:S05]  /*9550*/  BRA `(.L_x_4076) ;  /* 0x00000008006c7947 */ /* 0x000fea0003800000 */
.L_x_4084:
        /* <DEDUP_REMOVED lines=21> */
.L_x_4089:
[----:B------:R-:W-:Y:S05]  /*96b0*/  BSYNC B0 ;  /* 0x0000000000007941 */ /* 0x000fea0003800000 */
.L_x_4088:
[----:B------:R-:W-:-:S05]  /*96c0*/  LOP3.LUT R3, R0, R3, RZ, 0xfc, !PT ;  /* 0x0000000300037212 */ /* 0x000fca00078efcff */
[----:B------:R0:W-:Y:S01]  /*96d0*/  STG.E.U8 desc[UR36][R16.64], R3 ;  /* 0x0000000310007986 */ /* 0x0001e2000c101124 */
[----:B------:R-:W-:Y:S05]  /*96e0*/  BRA `(.L_x_4076) ;  /* 0x0000000800087947 */ /* 0x000fea0003800000 */
.L_x_4087:
        /* <DEDUP_REMOVED lines=13> */
.L_x_4091:
[----:B------:R-:W-:Y:S01]  /*97c0*/  IMAD.MOV.U32 R0, RZ, RZ, 0x7f ;  /* 0x0000007fff007424 */ /* 0x000fe200078e00ff */
[----:B------:R-:W-:-:S04]  /*97d0*/  ISETP.GT.U32.AND P0, PT, R2, 0x7f800000, PT ;  /* 0x7f8000000200780c */ /* 0x000fc80003f04070 */
[----:B------:R-:W-:-:S09]  /*97e0*/  SEL R0, R0, 0x7c, P0 ;  /* 0x0000007c00007807 */ /* 0x000fd20000000000 */
.L_x_4092:
[----:B------:R-:W-:Y:S05]  /*97f0*/  BSYNC B0 ;  /* 0x0000000000007941 */ /* 0x000fea0003800000 */
.L_x_4090:
[----:B------:R-:W-:-:S04]  /*9800*/  LOP3.LUT R2, R5, 0x80000000, RZ, 0xc0, !PT ;  /* 0x8000000005027812 */ /* 0x000fc800078ec0ff */
[----:B------:R-:W-:-:S04]  /*9810*/  SHF.R.U32.HI R3, RZ, 0x18, R2 ;  /* 0x00000018ff037819 */ /* 0x000fc80000011602 */
[----:B------:R-:W-:-:S05]  /*9820*/  LOP3.LUT R3, R0, R3, RZ, 0xfc, !PT ;  /* 0x0000000300037212 */ /* 0x000fca00078efcff */
[----:B------:R0:W-:Y:S01]  /*9830*/  STG.E.U8 desc[UR36][R16.64], R3 ;  /* 0x0000000310007986 */ /* 0x0001e2000c101124 */
[----:B------:R-:W-:Y:S05]  /*9840*/  BRA `(.L_x_4076) ;  /* 0x0000000400b07947 */ /* 0x000fea0003800000 */
.L_x_4086:
[----:B0-----:R0:W-:Y:S01]  /*9850*/  STG.E.U16 desc[UR36][R16.64], R5 ;  /* 0x0000000510007986 */ /* 0x0011e2000c101524 */
[----:B------:R-:W-:Y:S05]  /*9860*/  BRA `(.L_x_4076) ;  /* 0x0000000400a87947 */ /* 0x000fea0003800000 */
.L_x_4083:
        /* <DEDUP_REMOVED lines=12> */
.L_x_4095:
        /* <DEDUP_REMOVED lines=17> */
.L_x_4098:
[----:B------:R-:W-:-:S04]  /*9a40*/  LOP3.LUT R2, R5, 0x80000000, RZ, 0xc0, !PT ;  /* 0x8000000005027812 */ /* 0x000fc800078ec0ff */
[----:B------:R-:W-:-:S04]  /*9a50*/  SHF.R.U32.HI R3, RZ, 0x18, R2 ;  /* 0x00000018ff037819 */ /* 0x000fc80000011602 */
[----:B------:R-:W-:-:S04]  /*9a60*/  LOP3.LUT R0, R0, R3, RZ, 0xfc, !PT ;  /* 0x0000000300007212 */ /* 0x000fc800078efcff */
[----:B------:R-:W-:-:S07]  /*9a70*/  PRMT R8, R0, 0x7610, R8 ;  /* 0x0000761000087816 */ /* 0x000fce0000000008 */
.L_x_4097:
[----:B------:R-:W-:Y:S05]  /*9a80*/  BSYNC B0 ;  /* 0x0000000000007941 */ /* 0x000fea0003800000 */
.L_x_4096:
[----:B------:R3:W-:Y:S01]  /*9a90*/  STG.E.U8 desc[UR36][R16.64], R8 ;  /* 0x0000000810007986 */ /* 0x0007e2000c101124 */
[----:B------:R-:W-:Y:S05]  /*9aa0*/  BRA `(.L_x_4076) ;  /* 0x0000000400187947 */ /* 0x000fea0003800000 */
.L_x_4094:
[----:B0-----:R-:W-:Y:S01]  /*9ab0*/  SHF.L.U32 R5, R5, 0x10, RZ ;  /* 0x0000001005057819 */ /* 0x001fe200000006ff */
[----:B------:R-:W-:Y:S01]  /*9ac0*/  BSSY B0, `(.L_x_4099) ;  /* 0x0000014000007945 */ /* 0x000fe20003800000 */
[----:B------:R-:W-:Y:S02]  /*9ad0*/  IMAD.MOV.U32 R8, RZ, RZ, 0x80 ;  /* 0x00000080ff087424 */ /* 0x000fe400078e00ff */
        /* <DEDUP_REMOVED lines=14> */
.L_x_4101:
[----:B------:R-:W-:-:S04]  /*9bc0*/  LOP3.LUT R2, R5, 0x80000000, RZ, 0xc0, !PT ;  /* 0x8000000005027812 */ /* 0x000fc800078ec0ff */
[----:B------:R-:W-:-:S04]  /*9bd0*/  SHF.R.U32.HI R3, RZ, 0x18, R2 ;  /* 0x00000018ff037819 */ /* 0x000fc80000011602 */
[----:B------:R-:W-:-:S04]  /*9be0*/  LOP3.LUT R0, R0, R3, RZ, 0xfc, !PT ;  /* 0x0000000300007212 */ /* 0x000fc800078efcff */
[----:B------:R-:W-:-:S07]  /*9bf0*/  PRMT R8, R0, 0x7610, R8 ;  /* 0x0000761000087816 */ /* 0x000fce0000000008 */
.L_x_4100:
[----:B------:R-:W-:Y:S05]  /*9c00*/  BSYNC B0 ;  /* 0x0000000000007941 */ /* 0x000fea0003800000 */
.L_x_4099:
[----:B------:R0:W-:Y:S01]  /*9c10*/  STG.E.U8 desc[UR36][R16.64], R8 ;  /* 0x0000000810007986 */ /* 0x0001e2000c101124 */
[----:B------:R-:W-:Y:S05]  /*9c20*/  BRA `(.L_x_4076) ;  /* 0x0000000000b87947 */ /* 0x000fea0003800000 */
.L_x_4093:
        /* <DEDUP_REMOVED lines=22> */
.L_x_4075:
        /* <DEDUP_REMOVED lines=16> */
.L_x_4104:
[----:B------:R-:W-:Y:S05]  /*9e90*/  BRA `(.L_x_4076) ;  /* 0x00000000001c7947 */ /* 0x000fea0003800000 */
.L_x_4103:
[----:B0-----:R-:W-:-:S06]  /*9ea0*/  IMAD.U32 R2, R5, 0x10000, RZ ;  /* 0x0001000005027824 */ /* 0x001fcc00078e00ff */
[----:B------:R-:W0:Y:S02]  /*9eb0*/  F2I.U64.TRUNC R2, R2 ;  /* 0x0000000200027311 */ /* 0x000e24000020d800 */
[----:B0-----:R0:W-:Y:S01]  /*9ec0*/  STG.E.64 desc[UR36][R16.64], R2 ;  /* 0x0000000210007986 */ /* 0x0011e2000c101b24 */
[----:B------:R-:W-:Y:S05]  /*9ed0*/  BRA `(.L_x_4076) ;  /* 0x00000000000c7947 */ /* 0x000fea0003800000 */
.L_x_4102:
[----:B0-----:R-:W-:-:S06]  /*9ee0*/  IMAD.U32 R5, R5, 0x10000, RZ ;  /* 0x0001000005057824 */ /* 0x001fcc00078e00ff */
[----:B------:R-:W0:Y:S02]  /*9ef0*/  F2I.FTZ.U32.TRUNC.NTZ R5, R5 ;  /* 0x0000000500057305 */ /* 0x000e24000021f000 */
[----:B0-----:R2:W-:Y:S02]  /*9f00*/  STG.E desc[UR36][R16.64], R5 ;  /* 0x0000000510007986 */ /* 0x0015e4000c101924 */
.L_x_4076:
[----:B------:R-:W-:-:S07]  /*9f10*/  VIADD R19, R19, 0x80 ;  /* 0x0000008013137836 */ /* 0x000fce0000000000 */
.L_x_4034:
[----:B------:R-:W-:Y:S05]  /*9f20*/  BSYNC B6 ;  /* 0x0000000000067941 */ /* 0x000fea0003800000 */
.L_x_4033:
[----:B------:R-:W-:Y:S02]  /*9f30*/  ULDC UR4, c[0x0][0x210] ;  /* 0x0000840000047ab9 */ /* 0x000fe40000000800 */
[----:B------:R-:W-:-:S13]  /*9f40*/  ISETP.GE.AND P0, PT, R19, UR4, PT ;  /* 0x0000000413007c0c */ /* 0x000fda000bf06270 */
[----:B------:R-:W-:Y:S05]  /*9f50*/  @P0 EXIT ;  /* 0x000000000000094d */ /* 0x000fea0003800000 */
        /* <DEDUP_REMOVED lines=303> */
.L_x_4105:
        /* <DEDUP_REMOVED lines=22> */
.L_x_4109:
[----:B------:R-:W2:Y:S02]  /*b3b0*/  LDG.E.U8 R2, desc[UR36][R2.64] ;  /* 0x0000002402027981 */ /* 0x000ea4000c1e1100 */
[----:B--2---:R-:W-:-:S04]  /*b3c0*/  I2FP.F32.U32 R0, R2 ;  /* 0x0000000200007245 */ /* 0x004fc80000201000 */
[----:B------:R-:W-:Y:S01]  /*b3d0*/  F2FP.BF16.F32.PACK_AB R0, RZ, R0 ;  /* 0x00000000ff00723e */ /* 0x000fe200000010ff */
[----:B------:R-:W-:Y:S06]  /*b3e0*/  BRA `(.L_x_4111) ;  /* 0x0000000c00907947 */ /* 0x000fec0003800000 */
.L_x_4108:
        /* <DEDUP_REMOVED lines=10> */
.L_x_4113:
[----:B------:R-:W2:Y:S02]  /*b490*/  LDG.E R2, desc[UR36][R2.64] ;  /* 0x0000002402027981 */ /* 0x000ea4000c1e1900 */
[----:B--2---:R-:W-:-:S04]  /*b4a0*/  I2FP.F32.S32 R0, R2 ;  /* 0x0000000200007245 */ /* 0x004fc80000201400 */
[----:B------:R-:W-:Y:S01]  /*b4b0*/  F2FP.BF16.F32.PACK_AB R0, RZ, R0 ;  /* 0x00000000ff00723e */ /* 0x000fe200000010ff */
[----:B------:R-:W-:Y:S06]  /*b4c0*/  BRA `(.L_x_4111) ;  /* 0x0000000c00587947 */ /* 0x000fec0003800000 */
.L_x_4112:
[----:B------:R-:W2:Y:S02]  /*b4d0*/  LDG.E.U16 R2, desc[UR36][R2.64] ;  /* 0x0000002402027981 */ /* 0x000ea4000c1e1500 */
[----:B--2---:R-:W0:Y:S02]  /*b4e0*/  I2F.S16 R0, R2 ;  /* 0x0000000200007306 */ /* 0x004e240000101400 */
[----:B0-----:R-:W-:Y:S01]  /*b4f0*/  F2FP.BF16.F32.PACK_AB R0, RZ, R0 ;  /* 0x00000000ff00723e */ /* 0x001fe200000010ff */
[----:B------:R-:W-:Y:S06]  /*b500*/  BRA `(.L_x_4111) ;  /* 0x0000000c00487947 */ /* 0x000fec0003800000 */
.L_x_4107:
        /* <DEDUP_REMOVED lines=9> */
.L_x_4115:
[----:B------:R-:W2:Y:S02]  /*b5a0*/  LDG.E.U16 R0, desc[UR36][R2.64] ;  /* 0x0000002402007981 */ /* 0x000ea4000c1e1500 */
[----:B--2---:R-:W-:-:S05]  /*b5b0*/  HADD2.F32 R0, -RZ, R0.H0_H0 ;  /* 0x20000000ff007230 */ /* 0x004fca0000004100 */
[----:B------:R-:W-:Y:S01]  /*b5c0*/  F2FP.BF16.F32.PACK_AB R0, RZ, R0 ;  /* 0x00000000ff00723e */ /* 0x000fe200000010ff */
[----:B------:R-:W-:Y:S06]  /*b5d0*/  BRA `(.L_x_4111) ;  /* 0x0000000c00147947 */ /* 0x000fec0003800000 */
.L_x_4114:
        /* <DEDUP_REMOVED lines=9> */
.L_x_4117:
[----:B------:R-:W2:Y:S02]  /*b670*/  LDG.E.U16 R2, desc[UR36][R2.64] ;  /* 0x0000002402027981 */ /* 0x000ea4000c1e1500 */
[----:B--2---:R-:W-:-:S05]  /*b680*/  HADD2.F32 R0, -RZ, R2.H0_H0 ;  /* 0x20000002ff007230 */ /* 0x004fca0000004100 */
[----:B------:R-:W-:Y:S01]  /*b690*/  F2FP.BF16.F32.PACK_AB R0, RZ, R0 ;  /* 0x00000000ff00723e */ /* 0x000fe200000010ff */
[----:B------:R-:W-:Y:S06]  /*b6a0*/  BRA `(.L_x_4111) ;  /* 0x0000000800e07947 */ /* 0x000fec0003800000 */
.L_x_4116:
        /* <DEDUP_REMOVED lines=8> */
.L_x_4106:
        /* <DEDUP_REMOVED lines=13> */
.L_x_4120:
        /* <DEDUP_REMOVED lines=8> */
.L_x_4119:
        /* <DEDUP_REMOVED lines=28> */
.L_x_4122:
        /* <DEDUP_REMOVED lines=15> */
.L_x_4121:
[----:B------:R0:W5:Y:S01]  /*bb30*/  LDG.E.U16 R0, desc[UR36][R2.64] ;  /* 0x0000002402007981 */ /* 0x000162000c1e1500 */
[----:B------:R-:W-:Y:S05]  /*bb40*/  BRA `(.L_x_4111) ;  /* 0x0000000400b87947 */ /* 0x000fea0003800000 */
.L_x_4118:
        /* <DEDUP_REMOVED lines=12> */
.L_x_4125:
        /* <DEDUP_REMOVED lines=21> */
.L_x_4129:
[----:B------:R-:W-:Y:S05]  /*bd60*/  BSYNC B1 ;  /* 0x0000000000017941 */ /* 0x000fea0003800000 */
.L_x_4128:
[----:B------:R-:W-:Y:S01]  /*bd70*/  LEA R3, R0, 0x3b800000, 0x17 ;  /* 0x3b80000000037811 */ /* 0x000fe200078eb8ff */
[----:B------:R-:W-:-:S05]  /*bd80*/  IMAD.SHL.U32 R0, R2, 0x100000, RZ ;  /* 0x0010000002007824 */ /* 0x000fca00078e00ff */
[----:B------:R-:W-:-:S07]  /*bd90*/  LOP3.LUT R0, R3, R0, R4, 0xfe, !PT ;  /* 0x0000000003007212 */ /* 0x000fce00078efe04 */
.L_x_4127:
[----:B------:R-:W-:Y:S05]  /*bda0*/  BSYNC B0 ;  /* 0x0000000000007941 */ /* 0x000fea0003800000 */
.L_x_4126:
[----:B------:R-:W-:Y:S01]  /*bdb0*/  F2FP.BF16.F32.PACK_AB R0, RZ, R0 ;  /* 0x00000000ff00723e */ /* 0x000fe200000010ff */
[----:B------:R-:W-:Y:S06]  /*bdc0*/  BRA `(.L_x_4111) ;  /* 0x0000000400187947 */ /* 0x000fec0003800000 */
.L_x_4124:
        /* <DEDUP_REMOVED lines=21> */
.L_x_4133:
[----:B------:R-:W-:Y:S05]  /*bf20*/  BSYNC B1 ;  /* 0x0000000000017941 */ /* 0x000fea0003800000 */
.L_x_4132:
[----:B------:R-:W-:Y:S01]  /*bf30*/  LEA R3, R0, 0x37800000, 0x17 ;  /* 0x3780000000037811 */ /* 0x000fe200078eb8ff */
[----:B------:R-:W-:-:S05]  /*bf40*/  IMAD.SHL.U32 R0, R2, 0x200000, RZ ;  /* 0x0020000002007824 */ /* 0x000fca00078e00ff */
[----:B------:R-:W-:-:S07]  /*bf50*/  LOP3.LUT R0, R3, R0, R4, 0xfe, !PT ;  /* 0x0000000003007212 */ /* 0x000fce00078efe04 */
.L_x_4131:
[----:B------:R-:W-:Y:S05]  /*bf60*/  BSYNC B0 ;  /* 0x0000000000007941 */ /* 0x000fea0003800000 */
.L_x_4130:
[----:B------:R-:W-:Y:S01]  /*bf70*/  F2FP.BF16.F32.PACK_AB R0, RZ, R0 ;  /* 0x00000000ff00723e */ /* 0x000fe200000010ff */
[----:B------:R-:W-:Y:S06]  /*bf80*/  BRA `(.L_x_4111) ;  /* 0x0000000000a87947 */ /* 0x000fec0003800000 */
.L_x_4123:
        /* <DEDUP_REMOVED lines=14> */
.L_x_4137:
[----:B------:R-:W-:Y:S05]  /*c070*/  BSYNC B0 ;  /* 0x0000000000007941 */ /* 0x000fea0003800000 */
.L_x_4136:
[----:B------:R-:W-:Y:S01]  /*c080*/  F2FP.BF16.F32.PACK_AB R0, RZ, R0 ;  /* 0x00000000ff00723e */ /* 0x000fe200000010ff */
[----:B------:R-:W-:Y:S06]  /*c090*/  BRA `(.L_x_4111) ;  /* 0x0000000000647947 */ /* 0x000fec0003800000 */
.L_x_4110:
        /* <DEDUP_REMOVED lines=16> */
.L_x_4138:
[----:B------:R-:W-:Y:S01]  /*c1a0*/  PRMT R0, RZ, 0x7610, R0 ;  /* 0x00007610ff007816 */ /* 0x000fe20000000000 */
[----:B------:R-:W-:Y:S06]  /*c1b0*/  BRA `(.L_x_4111) ;  /* 0x00000000001c7947 */ /* 0x000fec0003800000 */
.L_x_4135:
[----:B------:R-:W2:Y:S02]  /*c1c0*/  LDG.E.64 R2, desc[UR36][R2.64] ;  /* 0x0000002402027981 */ /* 0x000ea4000c1e1b00 */
[----:B--2---:R-:W0:Y:S02]  /*c1d0*/  I2F.U64 R0, R2 ;  /* 0x0000000200007312 */ /* 0x004e240000301000 */
[----:B0-----:R-:W-:Y:S01]  /*c1e0*/  F2FP.BF16.F32.PACK_AB R0, RZ, R0 ;  /* 0x00000000ff00723e */ /* 0x001fe200000010ff */
[----:B------:R-:W-:Y:S06]  /*c1f0*/  BRA `(.L_x_4111) ;  /* 0x00000000000c7947 */ /* 0x000fec0003800000 */
.L_x_4134:
[----:B------:R-:W2:Y:S02]  /*c200*/  LDG.E R2, desc[UR36][R2.64] ;  /* 0x0000002402027981 */ /* 0x000ea4000c1e1900 */
[----:B--2---:R-:W-:-:S04]  /*c210*/  I2FP.F32.U32 R0, R2 ;  /* 0x0000000200007245 */ /* 0x004fc80000201000 */
[----:B------:R-:W-:-:S07]  /*c220*/  F2FP.BF16.F32.PACK_AB R0, RZ, R0 ;  /* 0x00000000ff00723e */ /* 0x000fce00000010ff */
.L_x_4111:
        /* <DEDUP_REMOVED lines=36> */
.L_x_4140:
[----:B------:R-:W-:Y:S05]  /*c470*/  BSYNC B0 ;  /* 0x0000000000007941 */ /* 0x000fea0003800000 */
.L_x_4139:
        /* <DEDUP_REMOVED lines=15> */
[----:B0-----:R-:W-:Y:S01]  /*c570*/  STG.E.U8 desc[UR36][R16.64], R3 ;  /* 0x0000000310007986 */ /* 0x001fe2000c101124 */
[----:B------:R-:W-:Y:S05]  /*c580*/  EXIT ;  /* 0x000000000000794d */ /* 0x000fea0003800000 */
.L_x_4144:
[----:B0-----:R-:W-:-:S06]  /*c590*/  IMAD.U32 R3, R5, 0x10000, RZ ;  /* 0x0001000005037824 */ /* 0x001fcc00078e00ff */
[----:B------:R-:W0:Y:S02]  /*c5a0*/  F2I.S64.TRUNC R2, R3 ;  /* 0x0000000300027311 */ /* 0x000e24000020d900 */
[----:B0-----:R-:W-:Y:S01]  /*c5b0*/  STG.E.U8 desc[UR36][R16.64], R2 ;  /* 0x0000000210007986 */ /* 0x001fe2000c101124 */
[----:B------:R-:W-:Y:S05]  /*c5c0*/  EXIT ;  /* 0x000000000000794d */ /* 0x000fea0003800000 */
.L_x_4143:
        /* <DEDUP_REMOVED lines=8> */
[----:B0-----:R-:W-:Y:S01]  /*c650*/  STG.E.64 desc[UR36][R16.64], R2 ;  /* 0x0000000210007986 */ /* 0x001fe2000c101b24 */
[----:B------:R-:W-:Y:S05]  /*c660*/  EXIT ;  /* 0x000000000000794d */ /* 0x000fea0003800000 */
.L_x_4147:
[----:B0-----:R-:W-:-:S06]  /*c670*/  SHF.L.U32 R5, R5, 0x10, RZ ;  /* 0x0000001005057819 */ /* 0x001fcc00000006ff */
[----:B------:R-:W0:Y:S02]  /*c680*/  F2I.FTZ.TRUNC.NTZ R5, R5 ;  /* 0x0000000500057305 */ /* 0x000e24000021f100 */
[----:B0-----:R-:W-:Y:S01]  /*c690*/  STG.E desc[UR36][R16.64], R5 ;  /* 0x0000000510007986 */ /* 0x001fe2000c101924 */
[----:B------:R-:W-:Y:S05]  /*c6a0*/  EXIT ;  /* 0x000000000000794d */ /* 0x000fea0003800000 */
.L_x_4146:
[----:B0-----:R-:W-:-:S06]  /*c6b0*/  IMAD.U32 R5, R5, 0x10000, RZ ;  /* 0x0001000005057824 */ /* 0x001fcc00078e00ff */
[----:B------:R-:W0:Y:S02]  /*c6c0*/  F2I.FTZ.TRUNC.NTZ R5, R5 ;  /* 0x0000000500057305 */ /* 0x000e24000021f100 */
[----:B0-----:R-:W-:Y:S01]  /*c6d0*/  STG.E.U16 desc[UR36][R16.64], R5 ;  /* 0x0000000510007986 */ /* 0x001fe2000c101524 */
[----:B------:R-:W-:Y:S05]  /*c6e0*/  EXIT ;  /* 0x000000000000794d */ /* 0x000fea0003800000 */
.L_x_4142:
[----:B------:R-:W-:-:S13]  /*c6f0*/  ISETP.GT.AND P0, PT, R0, 0x6, PT ;  /* 0x000000060000780c */ /* 0x000fda0003f04270 */
[----:B------:R-:W-:Y:S05]  /*c700*/  @P0 BRA `(.L_x_4148) ;  /* 0x00000000002c0947 */ /* 0x000fea0003800000 */
[----:B------:R-:W-:-:S13]  /*c710*/  ISETP.NE.AND P0, PT, R0, 0x5, PT ;  /* 0x000000050000780c */ /* 0x000fda0003f05270 */
[----:B------:R-:W-:Y:S05]  /*c720*/  @!P0 BRA `(.L_x_4149) ;  /* 0x0000000000148947 */ /* 0x000fea0003800000 */
[----:B------:R-:W-:-:S13]  /*c730*/  ISETP.NE.AND P0, PT, R0, 0x6, PT ;  /* 0x000000060000780c */ /* 0x000fda0003f05270 */
[----:B------:R-:W-:Y:S05]  /*c740*/  @P0 BRA `(.L_x_4145) ;  /* 0x0000000800c40947 */ /* 0x000fea0003800000 */
[----:B0-----:R-:W-:-:S05]  /*c750*/  IMAD.U32 R5, R5, 0x10000, RZ ;  /* 0x0001000005057824 */ /* 0x001fca00078e00ff */
[----:B------:R-:W-:Y:S01]  /*c760*/  STG.E desc[UR36][R16.64], R5 ;  /* 0x0000000510007986 */ /* 0x000fe2000c101924 */
[----:B------:R-:W-:Y:S05]  /*c770*/  EXIT ;  /* 0x000000000000794d */ /* 0x000fea0003800000 */
.L_x_4149:
[----:B0-----:R-:W-:-:S05]  /*c780*/  IMAD.U32 R0, R5, 0x10000, RZ ;  /* 0x0001000005007824 */ /* 0x001fca00078e00ff */
[----:B------:R-:W-:-:S05]  /*c790*/  F2FP.F16.F32.PACK_AB R0, RZ, R0 ;  /* 0x00000000ff00723e */ /* 0x000fca00000000ff */
[----:B------:R-:W-:Y:S01]  /*c7a0*/  STG.E.U16 desc[UR36][R16.64], R0 ;  /* 0x0000000010007986 */ /* 0x000fe2000c101524 */
[----:B------:R-:W-:Y:S05]  /*c7b0*/  EXIT ;  /* 0x000000000000794d */ /* 0x000fea0003800000 */
.L_x_4148:
        /* <DEDUP_REMOVED lines=8> */
[----:B------:R-:W-:Y:S01]  /*c840*/  STG.E.64 desc[UR36][R16.64], R2 ;  /* 0x0000000210007986 */ /* 0x000fe2000c101b24 */
[----:B------:R-:W-:Y:S05]  /*c850*/  EXIT ;  /* 0x000000000000794d */ /* 0x000fea0003800000 */
.L_x_4151:
[----:B0-----:R-:W-:-:S05]  /*c860*/  IMAD.U32 R5, R5, 0x10000, RZ ;  /* 0x0001000005057824 */ /* 0x001fca00078e00ff */
[----:B------:R-:W-:-:S04]  /*c870*/  F2FP.F16.F32.PACK_AB R3, RZ, R5 ;  /* 0x00000005ff03723e */ /* 0x000fc800000000ff */
[----:B------:R-:W-:-:S05]  /*c880*/  PRMT R3, R3, 0x5410, RZ ;  /* 0x0000541003037816 */ /* 0x000fca00000000ff */
[----:B------:R-:W-:Y:S01]  /*c890*/  STG.E desc[UR36][R16.64], R3 ;  /* 0x0000000310007986 */ /* 0x000fe2000c101924 */
[----:B------:R-:W-:Y:S05]  /*c8a0*/  EXIT ;  /* 0x000000000000794d */ /* 0x000fea0003800000 */
.L_x_4150:
[----:B0-----:R-:W-:-:S04]  /*c8b0*/  IMAD.U32 R2, R5, 0x10000, RZ ;  /* 0x0001000005027824 */ /* 0x001fc800078e00ff */
[----:B------:R-:W-:-:S06]  /*c8c0*/  FMUL.FTZ R2, R2, 1 ;  /* 0x3f80000002027820 */ /* 0x000fcc0000410000 */
[----:B------:R-:W0:Y:S02]  /*c8d0*/  F2F.F64.F32 R2, R2 ;  /* 0x0000000200027310 */ /* 0x000e240000201800 */
[----:B0-----:R-:W-:Y:S01]  /*c8e0*/  STG.E.64 desc[UR36][R16.64], R2 ;  /* 0x0000000210007986 */ /* 0x001fe2000c101b24 */
[----:B------:R-:W-:Y:S05]  /*c8f0*/  EXIT ;  /* 0x000000000000794d */ /* 0x000fea0003800000 */
.L_x_4141:
        /* <DEDUP_REMOVED lines=11> */
[----:B------:R-:W-:Y:S01]  /*c9b0*/  STG.E.U8 desc[UR36][R16.64], R3 ;  /* 0x0000000310007986 */ /* 0x000fe2000c101124 */
[----:B------:R-:W-:Y:S05]  /*c9c0*/  EXIT ;  /* 0x000000000000794d */ /* 0x000fea0003800000 */
.L_x_4154:
[----:B0-----:R-:W-:Y:S01]  /*c9d0*/  IMAD.U32 R5, R5, 0x10000, RZ ;  /* 0x0001000005057824 */ /* 0x001fe200078e00ff */
[----:B------:R-:W-:-:S03]  /*c9e0*/  CS2R R6, SRZ ;  /* 0x0000000000067805 */ /* 0x000fc6000001ff00 */
[----:B------:R-:W-:-:S06]  /*c9f0*/  FMUL.FTZ R5, R5, 1 ;  /* 0x3f80000005057820 */ /* 0x000fcc0000410000 */
[----:B------:R-:W0:Y:S02]  /*ca00*/  F2F.F64.F32 R4, R5 ;  /* 0x0000000500047310 */ /* 0x000e240000201800 */
[----:B0-----:R-:W-:Y:S01]  /*ca10*/  STG.E.128 desc[UR36][R16.64], R4 ;  /* 0x0000000410007986 */ /* 0x001fe2000c101d24 */
[----:B------:R-:W-:Y:S05]  /*ca20*/  EXIT ;  /* 0x000000000000794d */ /* 0x000fea0003800000 */
.L_x_4153:
        /* <DEDUP_REMOVED lines=21> */
.L_x_4158:
[----:B------:R-:W-:Y:S05]  /*cb80*/  BSYNC B0 ;  /* 0x0000000000007941 */ /* 0x000fea0003800000 */
.L_x_4157:
[----:B------:R-:W-:-:S05]  /*cb90*/  LOP3.LUT R3, R0, R3, RZ, 0xfc, !PT ;  /* 0x0000000300037212 */ /* 0x000fca00078efcff */
[----:B------:R-:W-:Y:S01]  /*cba0*/  STG.E.U8 desc[UR36][R16.64], R3 ;  /* 0x0000000310007986 */ /* 0x000fe2000c101124 */
[----:B------:R-:W-:Y:S05]  /*cbb0*/  EXIT ;  /* 0x000000000000794d */ /* 0x000fea0003800000 */
.L_x_4156:
        /* <DEDUP_REMOVED lines=13> */
.L_x_4160:
[----:B------:R-:W-:Y:S01]  /*cc90*/  IMAD.MOV.U32 R0, RZ, RZ, 0x7f ;  /* 0x0000007fff007424 */ /* 0x000fe200078e00ff */
[----:B------:R-:W-:-:S04]  /*cca0*/  ISETP.GT.U32.AND P0, PT, R2, 0x7f800000, PT ;  /* 0x7f8000000200780c */ /* 0x000fc80003f04070 */
[----:B------:R-:W-:-:S09]  /*ccb0*/  SEL R0, R0, 0x7c, P0 ;  /* 0x0000007c00007807 */ /* 0x000fd20000000000 */
.L_x_4161:
[----:B------:R-:W-:Y:S05]  /*ccc0*/  BSYNC B0 ;  /* 0x0000000000007941 */ /* 0x000fea0003800000 */
.L_x_4159:
[----:B------:R-:W-:-:S04]  /*ccd0*/  LOP3.LUT R2, R5, 0x80000000, RZ, 0xc0, !PT ;  /* 0x8000000005027812 */ /* 0x000fc800078ec0ff */
[----:B------:R-:W-:-:S04]  /*cce0*/  SHF.R.U32.HI R3, RZ, 0x18, R2 ;  /* 0x00000018ff037819 */ /* 0x000fc80000011602 */
[----:B------:R-:W-:-:S05]  /*ccf0*/  LOP3.LUT R3, R0, R3, RZ, 0xfc, !PT ;  /* 0x0000000300037212 */ /* 0x000fca00078efcff */
[----:B------:R-:W-:Y:S01]  /*cd00*/  STG.E.U8 desc[UR36][R16.64], R3 ;  /* 0x0000000310007986 */ /* 0x000fe2000c101124 */
[----:B------:R-:W-:Y:S05]  /*cd10*/  EXIT ;  /* 0x000000000000794d */ /* 0x000fea0003800000 */
.L_x_4155:
[----:B0-----:R-:W-:Y:S01]  /*cd20*/  STG.E.U16 desc[UR36][R16.64], R5 ;  /* 0x0000000510007986 */ /* 0x001fe2000c101524 */
[----:B------:R-:W-:Y:S05]  /*cd30*/  EXIT ;  /* 0x000000000000794d */ /* 0x000fea0003800000 */
.L_x_4152:
        /* <DEDUP_REMOVED lines=10> */
[----:B0-----:R-:W-:Y:S01]  /*cde0*/  STG.E.U16 desc[UR36][R16.64], R3 ;  /* 0x0000000310007986 */ /* 0x001fe2000c101524 */
[----:B------:R-:W-:Y:S05]  /*cdf0*/  EXIT ;  /* 0x000000000000794d */ /* 0x000fea0003800000 */
.L_x_4164:
        /* <DEDUP_REMOVED lines=17> */
.L_x_4167:
[----:B------:R-:W-:-:S04]  /*cf10*/  LOP3.LUT R2, R5, 0x80000000, RZ, 0xc0, !PT ;  /* 0x8000000005027812 */ /* 0x000fc800078ec0ff */
[----:B------:R-:W-:-:S04]  /*cf20*/  SHF.R.U32.HI R3, RZ, 0x18, R2 ;  /* 0x00000018ff037819 */ /* 0x000fc80000011602 */
[----:B------:R-:W-:-:S04]  /*cf30*/  LOP3.LUT R0, R0, R3, RZ, 0xfc, !PT ;  /* 0x0000000300007212 */ /* 0x000fc800078efcff */
[----:B------:R-:W-:-:S07]  /*cf40*/  PRMT R8, R0, 0x7610, R8 ;  /* 0x0000761000087816 */ /* 0x000fce0000000008 */
.L_x_4166:
[----:B------:R-:W-:Y:S05]  /*cf50*/  BSYNC B0 ;  /* 0x0000000000007941 */ /* 0x000fea0003800000 */
.L_x_4165:
[----:B------:R-:W-:Y:S01]  /*cf60*/  STG.E.U8 desc[UR36][R16.64], R8 ;  /* 0x0000000810007986 */ /* 0x000fe2000c101124 */
[----:B------:R-:W-:Y:S05]  /*cf70*/  EXIT ;  /* 0x000000000000794d */ /* 0x000fea0003800000 */
.L_x_4163:
        /* <DEDUP_REMOVED lines=17> */
.L_x_4170:
[----:B------:R-:W-:-:S04]  /*d090*/  LOP3.LUT R2, R5, 0x80000000, RZ, 0xc0, !PT ;  /* 0x8000000005027812 */ /* 0x000fc800078ec0ff */
[----:B------:R-:W-:-:S04]  /*d0a0*/  SHF.R.U32.HI R3, RZ, 0x18, R2 ;  /* 0x00000018ff037819 */ /* 0x000fc80000011602 */
[----:B------:R-:W-:-:S04]  /*d0b0*/  LOP3.LUT R0, R0, R3, RZ, 0xfc, !PT ;  /* 0x0000000300007212 */ /* 0x000fc800078efcff */
[----:B------:R-:W-:-:S07]  /*d0c0*/  PRMT R8, R0, 0x7610, R8 ;  /* 0x0000761000087816 */ /* 0x000fce0000000008 */
.L_x_4169:
[----:B------:R-:W-:Y:S05]  /*d0d0*/  BSYNC B0 ;  /* 0x0000000000007941 */ /* 0x000fea0003800000 */
.L_x_4168:
[----:B------:R-:W-:Y:S01]  /*d0e0*/  STG.E.U8 desc[UR36][R16.64], R8 ;  /* 0x0000000810007986 */ /* 0x000fe2000c101124 */
[----:B------:R-:W-:Y:S05]  /*d0f0*/  EXIT ;  /* 0x000000000000794d */ /* 0x000fea0003800000 */
.L_x_4162:
        /* <DEDUP_REMOVED lines=22> */
.L_x_4145:
        /* <DEDUP_REMOVED lines=16> */
.L_x_4173:
[----:B------:R-:W-:Y:S05]  /*d360*/  EXIT ;  /* 0x000000000000794d */ /* 0x000fea0003800000 */
.L_x_4172:
[----:B0-----:R-:W-:-:S06]  /*d370*/  IMAD.U32 R2, R5, 0x10000, RZ ;  /* 0x0001000005027824 */ /* 0x001fcc00078e00ff */
[----:B------:R-:W0:Y:S02]  /*d380*/  F2I.U64.TRUNC R2, R2 ;  /* 0x0000000200027311 */ /* 0x000e24000020d800 */
[----:B0-----:R-:W-:Y:S01]  /*d390*/  STG.E.64 desc[UR36][R16.64], R2 ;  /* 0x0000000210007986 */ /* 0x001fe2000c101b24 */
[----:B------:R-:W-:Y:S05]  /*d3a0*/  EXIT ;  /* 0x000000000000794d */ /* 0x000fea0003800000 */
.L_x_4171:
[----:B0-----:R-:W-:-:S06]  /*d3b0*/  IMAD.U32 R5, R5, 0x10000, RZ ;  /* 0x0001000005057824 */ /* 0x001fcc00078e00ff */
[----:B------:R-:W0:Y:S02]  /*d3c0*/  F2I.FTZ.U32.TRUNC.NTZ R5, R5 ;  /* 0x0000000500057305 */ /* 0x000e24000021f000 */
[----:B0-----:R-:W-:Y:S01]  /*d3d0*/  STG.E desc[UR36][R16.64], R5 ;  /* 0x0000000510007986 */ /* 0x001fe2000c101924 */
[----:B------:R-:W-:Y:S05]  /*d3e0*/  EXIT ;  /* 0x000000000000794d */ /* 0x000fea0003800000 */
.L_x_4174:
        /* <DEDUP_REMOVED lines=9> */
.L_x_7369:


//--------------------- .text._ZN2at6native27unrolled_elementwise_kernelIZZZNS0_33launch_log_sigmoid_forward_kernelERNS_18TensorIteratorBaseEENKUlvE_clEvENKUlvE2_clEvEUlN3c108BFloat16EE_St5arrayIPcLm2EELi4E23TrivialOffsetCalculatorILi1EjESD_NS0_6memory12LoadWithCastILi1EEENSE_13StoreWithCastILi1EEEEEviT_T0_T2_T3_T4_T5_ --------------------------
	.section	.text._ZN2at6native27unrolled_elementwise_kernelIZZZNS0_33launch_log_sigmoid_forward_kernelERNS_18TensorIteratorBaseEENKUlvE_clEvENKUlvE2_clEvEUlN3c108BFloat16EE_St5arrayIPcLm2EELi4E23TrivialOffsetCalculatorILi1EjESD_NS0_6memory12LoadWithCastILi1EEENSE_13StoreWithCastILi1EEEEEviT_T0_T2_T3_T4_T5_,"ax",@progbits
	.align	128
        .global         _ZN2at6native27unrolled_elementwise_kernelIZZZNS0_33launch_log_sigmoid_forward_kernelERNS_18TensorIteratorBaseEENKUlvE_clEvENKUlvE2_clEvEUlN3c108BFloat16EE_St5arrayIPcLm2EELi4E23TrivialOffsetCalculatorILi1EjESD_NS0_6memory12LoadWithCastILi1EEENSE_13StoreWithCastILi1EEEEEviT_T0_T2_T3_T4_T5_
        .type           _ZN2at6native27unrolled_elementwise_kernelIZZZNS0_33launch_log_sigmoid_forward_kernelERNS_18TensorIteratorBaseEENKUlvE_clEvENKUlvE2_clEvEUlN3c108BFloat16EE_St5arrayIPcLm2EELi4E23TrivialOffsetCalculatorILi1EjESD_NS0_6memory12LoadWithCastILi1EEENSE_13StoreWithCastILi1EEEEEviT_T0_T2_T3_T4_T5_,@function
        .size           _ZN2at6native27unrolled_elementwise_kernelIZZZNS0_33launch_log_sigmoid_forward_kernelERNS_18TensorIteratorBaseEENKUlvE_clEvENKUlvE2_clEvEUlN3c108BFloat16EE_St5arrayIPcLm2EELi4E23TrivialOffsetCalculatorILi1EjESD_NS0_6memory12LoadWithCastILi1EEENSE_13StoreWithCastILi1EEEEEviT_T0_T2_T3_T4_T5_,(.L_x_7370 - _ZN2at6native27unrolled_elementwise_kernelIZZZNS0_33launch_log_sigmoid_forward_kernelERNS_18TensorIteratorBaseEENKUlvE_clEvENKUlvE2_clEvEUlN3c108BFloat16EE_St5arrayIPcLm2EELi4E23TrivialOffsetCalculatorILi1EjESD_NS0_6memory12LoadWithCastILi1EEENSE_13StoreWithCastILi1EEEEEviT_T0_T2_T3_T4_T5_)
        .other          _ZN2at6native27unrolled_elementwise_kernelIZZZNS0_33launch_log_sigmoid_forward_kernelERNS_18TensorIteratorBaseEENKUlvE_clEvENKUlvE2_clEvEUlN3c108BFloat16EE_St5arrayIPcLm2EELi4E23TrivialOffsetCalculatorILi1EjESD_NS0_6memory12LoadWithCastILi1EEENSE_13StoreWithCastILi1EEEEEviT_T0_T2_T3_T4_T5_,@"STO_CUDA_ENTRY STV_DEFAULT"
_ZN2at6native27unrolled_elementwise_kernelIZZZNS0_33launch_log_sigmoid_forward_kernelERNS_18TensorIteratorBaseEENKUlvE_clEvENKUlvE2_clEvEUlN3c108BFloat16EE_St5arrayIPcLm2EELi4E23TrivialOffsetCalculatorILi1EjESD_NS0_6memory12LoadWithCastILi1EEENSE_13StoreWithCastILi1EEEEEviT_T0_T2_T3_T4_T5_:
.text._ZN2at6native27unrolled_elementwise_kernelIZZZNS0_33launch_log_sigmoid_forward_kernelERNS_18TensorIteratorBaseEENKUlvE_clEvENKUlvE2_clEvEUlN3c108BFloat16EE_St5arrayIPcLm2EELi4E23TrivialOffsetCalculatorILi1EjESD_NS0_6memory12LoadWithCastILi1EEENSE_13StoreWithCastILi1EEEEEviT_T0_T2_T3_T4_T5_:
        /* <DEDUP_REMOVED lines=9> */
[----:B-1----:R-:W-:-:S05]  /*0090*/  IMAD R16, R2, -0x200, R3 ;  /* 0xfffffe0002107824 */ /* 0x002fca00078e0203 */
[----:B--2---:R-:W-:-:S13]  /*00a0*/  ISETP.GE.AND P0, PT, R23, R16, PT ;  /* 0x000000101700720c */ /* 0x004fda0003f06270 */
[----:B0--3--:R-:W-:Y:S05]  /*00b0*/  @P0 BRA `(.L_x_4176) ;  /* 0x0000001000400947 */ /* 0x009fea0003800000 */
        /* <DEDUP_REMOVED lines=22> */
.L_x_4180:
[----:B------:R-:W2:Y:S02]  /*0220*/  LDG.E.U8 R4, desc[UR36][R4.64] ;  /* 0x0000002404047981 */ /* 0x000ea4000c1e1100 */
[----:B--2---:R-:W-:-:S04]  /*0230*/  I2FP.F32.U32 R0, R4 ;  /* 0x0000000400007245 */ /* 0x004fc80000201000 */
[----:B------:R-:W-:-:S04]  /*0240*/  F2FP.BF16.F32.PACK_AB R0, RZ, R0 ;  /* 0x00000000ff00723e */ /* 0x000fc800000010ff */
[----:B------:R-:W-:Y:S01]  /*0250*/  PRMT R19, R0, 0x7610, R19 ;  /* 0x0000761000137816 */ /* 0x000fe20000000013 */
[----:B------:R-:W-:Y:S06]  /*0260*/  BRA `(.L_x_4182) ;  /* 0x0000000c00cc7947 */ /* 0x000fec0003800000 */
.L_x_4179:
        /* <DEDUP_REMOVED lines=11> */
.L_x_4184:
[----:B------:R-:W2:Y:S02]  /*0320*/  LDG.E R4, desc[UR36][R4.64] ;  /* 0x0000002404047981 */ /* 0x000ea4000c1e1900 */
[----:B--2---:R-:W-:-:S04]  /*0330*/  I2FP.F32.S32 R0, R4 ;  /* 0x0000000400007245 */ /* 0x004fc80000201400 */
[----:B------:R-:W-:-:S04]  /*0340*/  F2FP.BF16.F32.PACK_AB R0, RZ, R0 ;  /* 0x00000000ff00723e */ /* 0x000fc800000010ff */
[----:B------:R-:W-:Y:S01]  /*0350*/  PRMT R19, R0, 0x7610, R19 ;  /* 0x0000761000137816 */ /* 0x000fe20000000013 */
[----:B------:R-:W-:Y:S06]  /*0360*/  BRA `(.L_x_4182) ;  /* 0x0000000c008c7947 */ /* 0x000fec0003800000 */
.L_x_4183:
[----:B------:R-:W2:Y:S02]  /*0370*/  LDG.E.U16 R4, desc[UR36][R4.64] ;  /* 0x0000002404047981 */ /* 0x000ea4000c1e1500 */
[----:B--2---:R-:W0:Y:S02]  /*0380*/  I2F.S16 R0, R4 ;  /* 0x0000000400007306 */ /* 0x004e240000101400 */
[----:B0-----:R-:W-:-:S04]  /*0390*/  F2FP.BF16.F32.PACK_AB R0, RZ, R0 ;  /* 0x00000000ff00723e */ /* 0x001fc800000010ff */
[----:B------:R-:W-:Y:S01]  /*03a0*/  PRMT R19, R0, 0x7610, R19 ;  /* 0x0000761000137816 */ /* 0x000fe20000000013 */
[----:B------:R-:W-:Y:S06]  /*03b0*/  BRA `(.L_x_4182) ;  /* 0x0000000c00787947 */ /* 0x000fec0003800000 */
.L_x_4178:
        /* <DEDUP_REMOVED lines=9> */
.L_x_4186:
[----:B------:R-:W2:Y:S02]  /*0450*/  LDG.E.U16 R0, desc[UR36][R4.64] ;  /* 0x0000002404007981 */ /* 0x000ea4000c1e1500 */
[----:B--2---:R-:W-:-:S05]  /*0460*/  HADD2.F32 R0, -RZ, R0.H0_H0 ;  /* 0x20000000ff007230 */ /* 0x004fca0000004100 */
[----:B------:R-:W-:-:S04]  /*0470*/  F2FP.BF16.F32.PACK_AB R0, RZ, R0 ;  /* 0x00000000ff00723e */ /* 0x000fc800000010ff */
[----:B------:R-:W-:Y:S01]  /*0480*/  PRMT R19, R0, 0x7610, R19 ;  /* 0x0000761000137816 */ /* 0x000fe20000000013 */
[----:B------:R-:W-:Y:S06]  /*0490*/  BRA `(.L_x_4182) ;  /* 0x0000000c00407947 */ /* 0x000fec0003800000 */
.L_x_4185:
        /* <DEDUP_REMOVED lines=9> */
.L_x_4188:
[----:B------:R-:W2:Y:S02]  /*0530*/  LDG.E.U16 R4, desc[UR36][R4.64] ;  /* 0x0000002404047981 */ /* 0x000ea4000c1e1500 */
[----:B--2---:R-:W-:-:S05]  /*0540*/  HADD2.F32 R0, -RZ, R4.H0_H0 ;  /* 0x20000004ff007230 */ /* 0x004fca0000004100 */
[----:B------:R-:W-:-:S04]  /*0550*/  F2FP.BF16.F32.PACK_AB R0, RZ, R0 ;  /* 0x00000000ff00723e */ /* 0x000fc800000010ff */
[----:B------:R-:W-:Y:S01]  /*0560*/  PRMT R19, R0, 0x7610, R19 ;  /* 0x0000761000137816 */ /* 0x000fe20000000013 */
[----:B------:R-:W-:Y:S06]  /*0570*/  BRA `(.L_x_4182) ;  /* 0x0000000c00087947 */ /* 0x000fec0003800000 */
.L_x_4187:
        /* <DEDUP_REMOVED lines=9> */
.L_x_4177:
        /* <DEDUP_REMOVED lines=14> */
.L_x_4191:
        /* <DEDUP_REMOVED lines=9> */
.L_x_4190:
        /* <DEDUP_REMOVED lines=28> */
.L_x_4193:
        /* <DEDUP_REMOVED lines=16> */
.L_x_4192:
[----:B------:R0:W5:Y:S01]  /*0a40*/  LDG.E.U16 R19, desc[UR36][R4.64] ;  /* 0x0000002404137981 */ /* 0x000162000c1e1500 */
[----:B------:R-:W-:Y:S05]  /*0a50*/  BRA `(.L_x_4182) ;  /* 0x0000000400d07947 */ /* 0x000fea0003800000 */
.L_x_4189:
        /* <DEDUP_REMOVED lines=13> */
.L_x_4196:
        /* <DEDUP_REMOVED lines=21> */
.L_x_4200:
[----:B------:R-:W-:Y:S05]  /*0c80*/  BSYNC B1 ;  /* 0x0000000000017941 */ /* 0x000fea0003800000 */
.L_x_4199:
[----:B------:R-:W-:Y:S01]  /*0c90*/  LEA R5, R0, 0x3b800000, 0x17 ;  /* 0x3b80000000057811 */ /* 0x000fe200078eb8ff */
[----:B------:R-:W-:-:S05]  /*0ca0*/  IMAD.SHL.U32 R0, R3, 0x100000, RZ ;  /* 0x0010000003007824 */ /* 0x000fca00078e00ff */
[----:B------:R-:W-:-:S07]  /*0cb0*/  LOP3.LUT R0, R5, R0, R6, 0xfe, !PT ;  /* 0x0000000005007212 */ /* 0x000fce00078efe06 */
.L_x_4198:
[----:B------:R-:W-:Y:S05]  /*0cc0*/  BSYNC B0 ;  /* 0x0000000000007941 */ /* 0x000fea0003800000 */
.L_x_4197:
[----:B------:R-:W-:-:S04]  /*0cd0*/  F2FP.BF16.F32.PACK_AB R0, RZ, R0 ;  /* 0x00000000ff00723e */ /* 0x000fc800000010ff */
[----:B------:R-:W-:Y:S01]  /*0ce0*/  PRMT R19, R0, 0x7610, R19 ;  /* 0x0000761000137816 */ /* 0x000fe20000000013 */
[----:B------:R-:W-:Y:S06]  /*0cf0*/  BRA `(.L_x_4182) ;  /* 0x0000000400287947 */ /* 0x000fec0003800000 */
.L_x_4195:
        /* <DEDUP_REMOVED lines=21> */
.L_x_4204:
[----:B------:R-:W-:Y:S05]  /*0e50*/  BSYNC B1 ;  /* 0x0000000000017941 */ /* 0x000fea0003800000 */
.L_x_4203:
[----:B------:R-:W-:Y:S01]  /*0e60*/  LEA R5, R0, 0x37800000, 0x17 ;  /* 0x3780000000057811 */ /* 0x000fe200078eb8ff */
[----:B------:R-:W-:-:S05]  /*0e70*/  IMAD.SHL.U32 R0, R3, 0x200000, RZ ;  /* 0x0020000003007824 */ /* 0x000fca00078e00ff */
[----:B------:R-:W-:-:S07]  /*0e80*/  LOP3.LUT R0, R5, R0, R6, 0xfe, !PT ;  /* 0x0000000005007212 */ /* 0x000fce00078efe06 */
.L_x_4202:
[----:B------:R-:W-:Y:S05]  /*0e90*/  BSYNC B0 ;  /* 0x0000000000007941 */ /* 0x000fea0003800000 */
.L_x_4201:
[----:B------:R-:W-:-:S04]  /*0ea0*/  F2FP.BF16.F32.PACK_AB R0, RZ, R0 ;  /* 0x00000000ff00723e */ /* 0x000fc800000010ff */
[----:B------:R-:W-:Y:S01]  /*0eb0*/  PRMT R19, R0, 0x7610, R19 ;  /* 0x0000761000137816 */ /* 0x000fe20000000013 */
[----:B------:R-:W-:Y:S06]  /*0ec0*/  BRA `(.L_x_4182) ;  /* 0x0000000000b47947 */ /* 0x000fec0003800000 */
.L_x_4194:
        /* <DEDUP_REMOVED lines=14> */
.L_x_4208:
[----:B------:R-:W-:Y:S05]  /*0fb0*/  BSYNC B0 ;  /* 0x0000000000007941 */ /* 0x000fea0003800000 */
.L_x_4207:
[----:B------:R-:W-:-:S04]  /*0fc0*/  F2FP.BF16.F32.PACK_AB R0, RZ, R0 ;  /* 0x00000000ff00723e */ /* 0x000fc800000010ff */
[----:B------:R-:W-:Y:S01]  /*0fd0*/  PRMT R19, R0, 0x7610, R19 ;  /* 0x0000761000137816 */ /* 0x000fe20000000013 */
[----:B------:R-:W-:Y:S06]  /*0fe0*/  BRA `(.L_x_4182) ;  /* 0x00000000006c7947 */ /* 0x000fec0003800000 */
.L_x_4181:
        /* <DEDUP_REMOVED lines=16> */
.L_x_4209:
[----:B------:R-:W-:Y:S01]  /*10f0*/  PRMT R19, RZ, 0x7610, R19 ;  /* 0x00007610ff137816 */ /* 0x000fe20000000013 */
[----:B------:R-:W-:Y:S06]  /*1100*/  BRA `(.L_x_4182) ;  /* 0x0000000000247947 */ /* 0x000fec0003800000 */
.L_x_4206:
[----:B------:R-:W2:Y:S02]  /*1110*/  LDG.E.64 R4, desc[UR36][R4.64] ;  /* 0x0000002404047981 */ /* 0x000ea4000c1e1b00 */
[----:B--2---:R-:W0:Y:S02]  /*1120*/  I2F.U64 R0, R4 ;  /* 0x0000000400007312 */ /* 0x004e240000301000 */
[----:B0-----:R-:W-:-:S04]  /*1130*/  F2FP.BF16.F32.PACK_AB R0, RZ, R0 ;  /* 0x00000000ff00723e */ /* 0x001fc800000010ff */
[----:B------:R-:W-:Y:S01]  /*1140*/  PRMT R19, R0, 0x7610, R19 ;  /* 0x0000761000137816 */ /* 0x000fe20000000013 */
[----:B------:R-:W-:Y:S06]  /*1150*/  BRA `(.L_x_4182) ;  /* 0x0000000000107947 */ /* 0x000fec0003800000 */
.L_x_4205:
[----:B------:R-:W2:Y:S02]  /*1160*/  LDG.E R4, desc[UR36][R4.64] ;  /* 0x0000002404047981 */ /* 0x000ea4000c1e1900 */
[----:B--2---:R-:W-:-:S04]  /*1170*/  I2FP.F32.U32 R0, R4 ;  /* 0x0000000400007245 */ /* 0x004fc80000201000 */
[----:B------:R-:W-:-:S04]  /*1180*/  F2FP.BF16.F32.PACK_AB R0, RZ, R0 ;  /* 0x00000000ff00723e */ /* 0x000fc800000010ff */
[----:B------:R-:W-:-:S07]  /*1190*/  PRMT R19, R0, 0x7610, R19 ;  /* 0x0000761000137816 */ /* 0x000fce0000000013 */
.L_x_4182:
[----:B------:R-:W1:Y:S02]  /*11a0*/  S2R R23, SR_TID.X ;  /* 0x0000000000177919 */ /* 0x000e640000002100 */
[----:B-1----:R-:W-:-:S07]  /*11b0*/  VIADD R23, R23, 0x80 ;  /* 0x0000008017177836 */ /* 0x002fce0000000000 */
.L_x_4176:
[----:B------:R-:W-:Y:S05]  /*11c0*/  BSYNC B6 ;  /* 0x0000000000067941 */ /* 0x000fea0003800000 */
.L_x_4175:
[----:B------:R-:W-:Y:S01]  /*11d0*/  ISETP.GE.AND P0, PT, R23, R16, PT ;  /* 0x000000101700720c */ /* 0x000fe20003f06270 */
[----:B------:R-:W-:-:S12]  /*11e0*/  BSSY B6, `(.L_x_4210) ;  /* 0x0000111000067945 */ /* 0x000fd80003800000 */
[----:B------:R-:W-:Y:S05]  /*11f0*/  @P0 BRA `(.L_x_4211) ;  /* 0x00000010003c0947 */ /* 0x000fea0003800000 */
[----:B0-----:R-:W0:Y:S01]  /*1200*/  LDC.64 R4, c[0x0][0x220] ;  /* 0x00008800ff047b82 */ /* 0x001e220000000a00 */
        /* <DEDUP_REMOVED lines=22> */
.L_x_4215:
[----:B------:R-:W2:Y:S02]  /*1370*/  LDG.E.U8 R4, desc[UR36][R4.64] ;  /* 0x0000002404047981 */ /* 0x000ea4000c1e1100 */
[----:B--2---:R-:W-:-:S04]  /*1380*/  I2FP.F32.U32 R0, R4 ;  /* 0x0000000400007245 */ /* 0x004fc80000201000 */
[----:B------:R-:W-:-:S04]  /*1390*/  F2FP.BF16.F32.PACK_AB R0, RZ, R0 ;  /* 0x00000000ff00723e */ /* 0x000fc800000010ff */
[----:B------:R-:W-:Y:S01]  /*13a0*/  PRMT R17, R0, 0x7610, R17 ;  /* 0x0000761000117816 */ /* 0x000fe20000000011 */
[----:B------:R-:W-:Y:S06]  /*13b0*/  BRA `(.L_x_4217) ;  /* 0x0000000c00c87947 */ /* 0x000fec0003800000 */
.L_x_4214:
        /* <DEDUP_REMOVED lines=11> */
.L_x_4219:
[----:B------:R-:W2:Y:S02]  /*1470*/  LDG.E R4, desc[UR36][R4.64] ;  /* 0x0000002404047981 */ /* 0x000ea4000c1e1900 */
[----:B--2---:R-:W-:-:S04]  /*1480*/  I2FP.F32.S32 R0, R4 ;  /* 0x0000000400007245 */ /* 0x004fc80000201400 */
[----:B------:R-:W-:-:S04]  /*1490*/  F2FP.BF16.F32.PACK_AB R0, RZ, R0 ;  /* 0x00000000ff00723e */ /* 0x000fc800000010ff */
[----:B------:R-:W-:Y:S01]  /*14a0*/  PRMT R17, R0, 0x7610, R17 ;  /* 0x0000761000117816 */ /* 0x000fe20000000011 */
[----:B------:R-:W-:Y:S06]  /*14b0*/  BRA `(.L_x_4217) ;  /* 0x0000000c00887947 */ /* 0x000fec0003800000 */
.L_x_4218:
[----:B------:R-:W2:Y:S02]  /*14c0*/  LDG.E.U16 R4, desc[UR36][R4.64] ;  /* 0x0000002404047981 */ /* 0x000ea4000c1e1500 */
[----:B--2---:R-:W0:Y:S02]  /*14d0*/  I2F.S16 R0, R4 ;  /* 0x0000000400007306 */ /* 0x004e240000101400 */
[----:B0-----:R-:W-:-:S04]  /*14e0*/  F2FP.BF16.F32.PACK_AB R0, RZ, R0 ;  /* 0x00000000ff00723e */ /* 0x001fc800000010ff */
[----:B------:R-:W-:Y:S01]  /*14f0*/  PRMT R17, R0, 0x7610, R17 ;  /* 0x0000761000117816 */ /* 0x000fe20000000011 */
[----:B------:R-:W-:Y:S06]  /*1500*/  BRA `(.L_x_4217) ;  /* 0x0000000c00747947 */ /* 0x000fec0003800000 */
.L_x_4213:
        /* <DEDUP_REMOVED lines=9> */
.L_x_4221:
[----:B------:R-:W2:Y:S02]  /*15a0*/  LDG.E.U16 R0, desc[UR36][R4.64] ;  /* 0x0000002404007981 */ /* 0x000ea4000c1e1500 */
[----:B--2---:R-:W-:-:S05]  /*15b0*/  HADD2.F32 R0, -RZ, R0.H0_H0 ;  /* 0x20000000ff007230 */ /* 0x004fca0000004100 */
[----:B------:R-:W-:-:S04]  /*15c0*/  F2FP.BF16.F32.PACK_AB R0, RZ, R0 ;  /* 0x00000000ff00723e */ /* 0x000fc800000010ff */
[----:B------:R-:W-:Y:S01]  /*15d0*/  PRMT R17, R0, 0x7610, R17 ;  /* 0x0000761000117816 */ /* 0x000fe20000000011 */
[----:B------:R-:W-:Y:S06]  /*15e0*/  BRA `(.L_x_4217) ;  /* 0x0000000c003c7947 */ /* 0x000fec0003800000 */
.L_x_4220:
        /* <DEDUP_REMOVED lines=9> */
.L_x_4223:
[----:B------:R-:W2:Y:S02]  /*1680*/  LDG.E.U16 R4, desc[UR36][R4.64] ;  /* 0x0000002404047981 */ /* 0x000ea4000c1e1500 */
[----:B--2---:R-:W-:-:S05]  /*1690*/  HADD2.F32 R0, -RZ, R4.H0_H0 ;  /* 0x20000004ff007230 */ /* 0x004fca0000004100 */
[----:B------:R-:W-:-:S04]  /*16a0*/  F2FP.BF16.F32.PACK_AB R0, RZ, R0 ;  /* 0x00000000ff00723e */ /* 0x000fc800000010ff */
[----:B------:R-:W-:Y:S01]  /*16b0*/  PRMT R17, R0, 0x7610, R17 ;  /* 0x0000761000117816 */ /* 0x000fe20000000011 */
[----:B------:R-:W-:Y:S06]  /*16c0*/  BRA `(.L_x_4217) ;  /* 0x0000000c00047947 */ /* 0x000fec0003800000 */
.L_x_4222:
        /* <DEDUP_REMOVED lines=9> */
.L_x_4212:
        /* <DEDUP_REMOVED lines=14> */
.L_x_4226:
        /* <DEDUP_REMOVED lines=9> */
.L_x_4225:
        /* <DEDUP_REMOVED lines=28> */
.L_x_4228:
        /* <DEDUP_REMOVED lines=15> */
.L_x_4227:
[----:B------:R0:W5:Y:S01]  /*1b80*/  LDG.E.U16 R17, desc[UR36][R4.64] ;  /* 0x0000002404117981 */ /* 0x000162000c1e1500 */
[----:B------:R-:W-:Y:S05]  /*1b90*/  BRA `(.L_x_4217) ;  /* 0x0000000400d07947 */ /* 0x000fea0003800000 */
.L_x_4224:
        /* <DEDUP_REMOVED lines=13> */
.L_x_4231:
        /* <DEDUP_REMOVED lines=21> */
.L_x_4235:
[----:B------:R-:W-:Y:S05]  /*1dc0*/  BSYNC B1 ;  /* 0x0000000000017941 */ /* 0x000fea0003800000 */
.L_x_4234:
[----:B------:R-:W-:Y:S01]  /*1dd0*/  LEA R5, R0, 0x3b800000, 0x17 ;  /* 0x3b80000000057811 */ /* 0x000fe200078eb8ff */
[----:B------:R-:W-:-:S05]  /*1de0*/  IMAD.SHL.U32 R0, R3, 0x100000, RZ ;  /* 0x0010000003007824 */ /* 0x000fca00078e00ff */
[----:B------:R-:W-:-:S07]  /*1df0*/  LOP3.LUT R0, R5, R0, R6, 0xfe, !PT ;  /* 0x0000000005007212 */ /* 0x000fce00078efe06 */
.L_x_4233:
[----:B------:R-:W-:Y:S05]  /*1e00*/  BSYNC B0 ;  /* 0x0000000000007941 */ /* 0x000fea0003800000 */
.L_x_4232:
[----:B------:R-:W-:-:S04]  /*1e10*/  F2FP.BF16.F32.PACK_AB R0, RZ, R0 ;  /* 0x00000000ff00723e */ /* 0x000fc800000010ff */
[----:B------:R-:W-:Y:S01]  /*1e20*/  PRMT R17, R0, 0x7610, R17 ;  /* 0x0000761000117816 */ /* 0x000fe20000000011 */
[----:B------:R-:W-:Y:S06]  /*1e30*/  BRA `(.L_x_4217) ;  /* 0x0000000400287947 */ /* 0x000fec0003800000 */
.L_x_4230:
        /* <DEDUP_REMOVED lines=21> */
.L_x_4239:
[----:B------:R-:W-:Y:S05]  /*1f90*/  BSYNC B1 ;  /* 0x0000000000017941 */ /* 0x000fea0003800000 */
.L_x_4238:
[----:B------:R-:W-:Y:S01]  /*1fa0*/  LEA R5, R0, 0x37800000, 0x17 ;  /* 0x3780000000057811 */ /* 0x000fe200078eb8ff */
[----:B------:R-:W-:-:S05]  /*1fb0*/  IMAD.SHL.U32 R0, R3, 0x200000, RZ ;  /* 0x0020000003007824 */ /* 0x000fca00078e00ff */
[----:B------:R-:W-:-:S07]  /*1fc0*/  LOP3.LUT R0, R5, R0, R6, 0xfe, !PT ;  /* 0x0000000005007212 */ /* 0x000fce00078efe06 */
.L_x_4237:
[----:B------:R-:W-:Y:S05]  /*1fd0*/  BSYNC B0 ;  /* 0x0000000000007941 */ /* 0x000fea0003800000 */
.L_x_4236:
[----:B------:R-:W-:-:S04]  /*1fe0*/  F2FP.BF16.F32.PACK_AB R0, RZ, R0 ;  /* 0x00000000ff00723e */ /* 0x000fc800000010ff */
[----:B------:R-:W-:Y:S01]  /*1ff0*/  PRMT R17, R0, 0x7610, R17 ;  /* 0x0000761000117816 */ /* 0x000fe20000000011 */
[----:B------:R-:W-:Y:S06]  /*2000*/  BRA `(.L_x_4217) ;  /* 0x0000000000b47947 */ /* 0x000fec0003800000 */
.L_x_4229:
        /* <DEDUP_REMOVED lines=14> */
.L_x_4243:
[----:B------:R-:W-:Y:S05]  /*20f0*/  BSYNC B0 ;  /* 0x0000000000007941 */ /* 0x000fea0003800000 */
.L_x_4242:
[----:B------:R-:W-:-:S04]  /*2100*/  F2FP.BF16.F32.PACK_AB R0, RZ, R0 ;  /* 0x00000000ff00723e */ /* 0x000fc800000010ff */
[----:B------:R-:W-:Y:S01]  /*2110*/  PRMT R17, R0, 0x7610, R17 ;  /* 0x0000761000117816 */ /* 0x000fe20000000011 */
[----:B------:R-:W-:Y:S06]  /*2120*/  BRA `(.L_x_4217) ;  /* 0x00000000006c7947 */ /* 0x000fec0003800000 */
.L_x_4216:
        /* <DEDUP_REMOVED lines=16> */
.L_x_4244:
[----:B------:R-:W-:Y:S01]  /*2230*/  PRMT R17, RZ, 0x7610, R17 ;  /* 0x00007610ff117816 */ /* 0x000fe20000000011 */
[----:B------:R-:W-:Y:S06]  /*2240*/  BRA `(.L_x_4217) ;  /* 0x0000000000247947 */ /* 0x000fec0003800000 */
.L_x_4241:
[----:B------:R-:W2:Y:S02]  /*2250*/  LDG.E.64 R4, desc[UR36][R4.64] ;  /* 0x0000002404047981 */ /* 0x000ea4000c1e1b00 */
[----:B--2---:R-:W0:Y:S02]  /*2260*/  I2F.U64 R0, R4 ;  /* 0x0000000400007312 */ /* 0x004e240000301000 */
[----:B0-----:R-:W-:-:S04]  /*2270*/  F2FP.BF16.F32.PACK_AB R0, RZ, R0 ;  /* 0x00000000ff00723e */ /* 0x001fc800000010ff */
[----:B------:R-:W-:Y:S01]  /*2280*/  PRMT R17, R0, 0x7610, R17 ;  /* 0x0000761000117816 */ /* 0x000fe20000000011 */
[----:B------:R-:W-:Y:S06]  /*2290*/  BRA `(.L_x_4217) ;  /* 0x0000000000107947 */ /* 0x000fec0003800000 */
.L_x_4240:
[----:B------:R-:W2:Y:S02]  /*22a0*/  LDG.E R4, desc[UR36][R4.64] ;  /* 0x0000002404047981 */ /* 0x000ea4000c1e1900 */
[----:B--2---:R-:W-:-:S04]  /*22b0*/  I2FP.F32.U32 R0, R4 ;  /* 0x0000000400007245 */ /* 0x004fc80000201000 */
[----:B------:R-:W-:-:S04]  /*22c0*/  F2FP.BF16.F32.PACK_AB R0, RZ, R0 ;  /* 0x00000000ff00723e */ /* 0x000fc800000010ff */
[----:B------:R-:W-:-:S07]  /*22d0*/  PRMT R17, R0, 0x7610, R17 ;  /* 0x0000761000117816 */ /* 0x000fce0000000011 */
.L_x_4217:
[----:B------:R-:W-:-:S07]  /*22e0*/  VIADD R23, R23, 0x80 ;  /* 0x0000008017177836 */ /* 0x000fce0000000000 */
.L_x_4211:
[----:B------:R-:W-:Y:S05]  /*22f0*/  BSYNC B6 ;  /* 0x0000000000067941 */ /* 0x000fea0003800000 */
.L_x_4210:
[----:B------:R-:W-:Y:S01]  /*2300*/  ISETP.GE.AND P0, PT, R23, R16, PT ;  /* 0x000000101700720c */ /* 0x000fe20003f06270 */
[----:B------:R-:W-:Y:S01]  /*2310*/  BSSY B6, `(.L_x_4245) ;  /* 0x0000113000067945 */ /* 0x000fe20003800000 */
[----:B------:R-:W-:Y:S02]  /*2320*/  PRMT R18, RZ, 0x7610, R18 ;  /* 0x00007610ff127816 */ /* 0x000fe40000000012 */
[----:B------:R-:W-:-:S09]  /*2330*/  PRMT R24, RZ, 0x7610, R24 ;  /* 0x00007610ff187816 */ /* 0x000fd20000000018 */
        /* <DEDUP_REMOVED lines=24> */
.L_x_4250:
[----:B------:R-:W2:Y:S02]  /*24c0*/  LDG.E.U8 R4, desc[UR36][R4.64] ;  /* 0x0000002404047981 */ /* 0x000ea4000c1e1100 */
[----:B--2---:R-:W-:-:S04]  /*24d0*/  I2FP.F32.U32 R0, R4 ;  /* 0x0000000400007245 */ /* 0x004fc80000201000 */
[----:B------:R-:W-:-:S04]  /*24e0*/  F2FP.BF16.F32.PACK_AB R0, RZ, R0 ;  /* 0x00000000ff00723e */ /* 0x000fc800000010ff */
[----:B------:R-:W-:Y:S01]  /*24f0*/  PRMT R24, R0, 0x7610, R24 ;  /* 0x0000761000187816 */ /* 0x000fe20000000018 */
[----:B------:R-:W-:Y:S06]  /*2500*/  BRA `(.L_x_4252) ;  /* 0x0000000c00c87947 */ /* 0x000fec0003800000 */
.L_x_4249:
        /* <DEDUP_REMOVED lines=11> */
.L_x_4254:
[----:B------:R-:W2:Y:S02]  /*25c0*/  LDG.E R4, desc[UR36][R4.64] ;  /* 0x0000002404047981 */ /* 0x000ea4000c1e1900 */
[----:B--2---:R-:W-:-:S04]  /*25d0*/  I2FP.F32.S32 R0, R4 ;  /* 0x0000000400007245 */ /* 0x004fc80000201400 */
[----:B------:R-:W-:-:S04]  /*25e0*/  F2FP.BF16.F32.PACK_AB R0, RZ, R0 ;  /* 0x00000000ff00723e */ /* 0x000fc800000010ff */
[----:B------:R-:W-:Y:S01]  /*25f0*/  PRMT R24, R0, 0x7610, R24 ;  /* 0x0000761000187816 */ /* 0x000fe20000000018 */
[----:B------:R-:W-:Y:S06]  /*2600*/  BRA `(.L_x_4252) ;  /* 0x0000000c00887947 */ /* 0x000fec0003800000 */
.L_x_4253:
[----:B------:R-:W2:Y:S02]  /*2610*/  LDG.E.U16 R4, desc[UR36][R4.64] ;  /* 0x0000002404047981 */ /* 0x000ea4000c1e1500 */
[----:B--2---:R-:W0:Y:S02]  /*2620*/  I2F.S16 R0, R4 ;  /* 0x0000000400007306 */ /* 0x004e240000101400 */
[----:B0-----:R-:W-:-:S04]  /*2630*/  F2FP.BF16.F32.PACK_AB R0, RZ, R0 ;  /* 0x00000000ff00723e */ /* 0x001fc800000010ff */
[----:B------:R-:W-:Y:S01]  /*2640*/  PRMT R24, R0, 0x7610, R24 ;  /* 0x0000761000187816 */ /* 0x000fe20000000018 */
[----:B------:R-:W-:Y:S06]  /*2650*/  BRA `(.L_x_4252) ;  /* 0x0000000c00747947 */ /* 0x000fec0003800000 */
.L_x_4248:
        /* <DEDUP_REMOVED lines=9> */
.L_x_4256:
[----:B------:R-:W2:Y:S02]  /*26f0*/  LDG.E.U16 R0, desc[UR36][R4.64] ;  /* 0x0000002404007981 */ /* 0x000ea4000c1e1500 */
[----:B--2---:R-:W-:-:S05]  /*2700*/  HADD2.F32 R0, -RZ, R0.H0_H0 ;  /* 0x20000000ff007230 */ /* 0x004fca0000004100 */
[----:B------:R-:W-:-:S04]  /*2710*/  F2FP.BF16.F32.PACK_AB R0, RZ, R0 ;  /* 0x00000000ff00723e */ /* 0x000fc800000010ff */
[----:B------:R-:W-:Y:S01]  /*2720*/  PRMT R24, R0, 0x7610, R24 ;  /* 0x0000761000187816 */ /* 0x000fe20000000018 */
[----:B------:R-:W-:Y:S06]  /*2730*/  BRA `(.L_x_4252) ;  /* 0x0000000c003c7947 */ /* 0x000fec0003800000 */
.L_x_4255:
        /* <DEDUP_REMOVED lines=9> */
.L_x_4258:
[----:B------:R-:W2:Y:S02]  /*27d0*/  LDG.E.U16 R4, desc[UR36][R4.64] ;  /* 0x0000002404047981 */ /* 0x000ea4000c1e1500 */
[----:B--2---:R-:W-:-:S05]  /*27e0*/  HADD2.F32 R0, -RZ, R4.H0_H0 ;  /* 0x20000004ff007230 */ /* 0x004fca0000004100 */
[----:B------:R-:W-:-:S04]  /*27f0*/  F2FP.BF16.F32.PACK_AB R0, RZ, R0 ;  /* 0x00000000ff00723e */ /* 0x000fc800000010ff */
[----:B------:R-:W-:Y:S01]  /*2800*/  PRMT R24, R0, 0x7610, R24 ;  /* 0x0000761000187816 */ /* 0x000fe20000000018 */
[----:B------:R-:W-:Y:S06]  /*2810*/  BRA `(.L_x_4252) ;  /* 0x0000000c00047947 */ /* 0x000fec0003800000 */
.L_x_4257:
        /* <DEDUP_REMOVED lines=9> */
.L_x_4247:
        /* <DEDUP_REMOVED lines=14> */
.L_x_4261:
        /* <DEDUP_REMOVED lines=9> */
.L_x_4260:
        /* <DEDUP_REMOVED lines=28> */
.L_x_4263:
        /* <DEDUP_REMOVED lines=15> */
.L_x_4262:
[----:B------:R0:W5:Y:S01]  /*2cd0*/  LDG.E.U16 R24, desc[UR36][R4.64] ;  /* 0x0000002404187981 */ /* 0x000162000c1e1500 */
[----:B------:R-:W-:Y:S05]  /*2ce0*/  BRA `(.L_x_4252) ;  /* 0x0000000400d07947 */ /* 0x000fea0003800000 */
.L_x_4259:
        /* <DEDUP_REMOVED lines=13> */
.L_x_4266:
        /* <DEDUP_REMOVED lines=21> */
.L_x_4270:
[----:B------:R-:W-:Y:S05]  /*2f10*/  BSYNC B1 ;  /* 0x0000000000017941 */ /* 0x000fea0003800000 */
.L_x_4269:
[----:B------:R-:W-:Y:S01]  /*2f20*/  LEA R5, R0, 0x3b800000, 0x17 ;  /* 0x3b80000000057811 */ /* 0x000fe200078eb8ff */
[----:B------:R-:W-:-:S05]  /*2f30*/  IMAD.SHL.U32 R0, R3, 0x100000, RZ ;  /* 0x0010000003007824 */ /* 0x000fca00078e00ff */
[----:B------:R-:W-:-:S07]  /*2f40*/  LOP3.LUT R0, R5, R0, R6, 0xfe, !PT ;  /* 0x0000000005007212 */ /* 0x000fce00078efe06 */
.L_x_4268:
[----:B------:R-:W-:Y:S05]  /*2f50*/  BSYNC B0 ;  /* 0x0000000000007941 */ /* 0x000fea0003800000 */
.L_x_4267:
[----:B------:R-:W-:-:S04]  /*2f60*/  F2FP.BF16.F32.PACK_AB R0, RZ, R0 ;  /* 0x00000000ff00723e */ /* 0x000fc800000010ff */
[----:B------:R-:W-:Y:S01]  /*2f70*/  PRMT R24, R0, 0x7610, R24 ;  /* 0x0000761000187816 */ /* 0x000fe20000000018 */
[----:B------:R-:W-:Y:S06]  /*2f80*/  BRA `(.L_x_4252) ;  /* 0x0000000400287947 */ /* 0x000fec0003800000 */
.L_x_4265:
        /* <DEDUP_REMOVED lines=21> */
.L_x_4274:
[----:B------:R-:W-:Y:S05]  /*30e0*/  BSYNC B1 ;  /* 0x0000000000017941 */ /* 0x000fea0003800000 */
.L_x_4273:
[----:B------:R-:W-:Y:S01]  /*30f0*/  LEA R5, R0, 0x37800000, 0x17 ;  /* 0x3780000000057811 */ /* 0x000fe200078eb8ff */
[----:B------:R-:W-:-:S05]  /*3100*/  IMAD.SHL.U32 R0, R3, 0x200000, RZ ;  /* 0x0020000003007824 */ /* 0x000fca00078e00ff */
[----:B------:R-:W-:-:S07]  /*3110*/  LOP3.LUT R0, R5, R0, R6, 0xfe, !PT ;  /* 0x0000000005007212 */ /* 0x000fce00078efe06 */
.L_x_4272:
[----:B------:R-:W-:Y:S05]  /*3120*/  BSYNC B0 ;  /* 0x0000000000007941 */ /* 0x000fea0003800000 */
.L_x_4271:
[----:B------:R-:W-:-:S04]  /*3130*/  F2FP.BF16.F32.PACK_AB R0, RZ, R0 ;  /* 0x00000000ff00723e */ /* 0x000fc800000010ff */
[----:B------:R-:W-:Y:S01]  /*3140*/  PRMT R24, R0, 0x7610, R24 ;  /* 0x0000761000187816 */ /* 0x000fe20000000018 */
[----:B------:R-:W-:Y:S06]  /*3150*/  BRA `(.L_x_4252) ;  /* 0x0000000000b47947 */ /* 0x000fec0003800000 */
.L_x_4264:
        /* <DEDUP_REMOVED lines=14> */
.L_x_4278:
[----:B------:R-:W-:Y:S05]  /*3240*/  BSYNC B0 ;  /* 0x0000000000007941 */ /* 0x000fea0003800000 */
.L_x_4277:
[----:B------:R-:W-:-:S04]  /*3250*/  F2FP.BF16.F32.PACK_AB R0, RZ, R0 ;  /* 0x00000000ff00723e */ /* 0x000fc800000010ff */
[----:B------:R-:W-:Y:S01]  /*3260*/  PRMT R24, R0, 0x7610, R24 ;  /* 0x0000761000187816 */ /* 0x000fe20000000018 */
[----:B------:R-:W-:Y:S06]  /*3270*/  BRA `(.L_x_4252) ;  /* 0x00000000006c7947 */ /* 0x000fec0003800000 */
.L_x_4251:
        /* <DEDUP_REMOVED lines=16> */
.L_x_4279:
[----:B------:R-:W-:Y:S01]  /*3380*/  PRMT R24, RZ, 0x7610, R24 ;  /* 0x00007610ff187816 */ /* 0x000fe20000000018 */
[----:B------:R-:W-:Y:S06]  /*3390*/  BRA `(.L_x_4252) ;  /* 0x0000000000247947 */ /* 0x000fec0003800000 */
.L_x_4276:
[----:B------:R-:W2:Y:S02]  /*33a0*/  LDG.E.64 R4, desc[UR36][R4.64] ;  /* 0x0000002404047981 */ /* 0x000ea4000c1e1b00 */
[----:B--2---:R-:W0:Y:S02]  /*33b0*/  I2F.U64 R0, R4 ;  /* 0x0000000400007312 */ /* 0x004e240000301000 */
[----:B0-----:R-:W-:-:S04]  /*33c0*/  F2FP.BF16.F32.PACK_AB R0, RZ, R0 ;  /* 0x00000000ff00723e */ /* 0x001fc800000010ff */
[----:B------:R-:W-:Y:S01]  /*33d0*/  PRMT R24, R0, 0x7610, R24 ;  /* 0x0000761000187816 */ /* 0x000fe20000000018 */
[----:B------:R-:W-:Y:S06]  /*33e0*/  BRA `(.L_x_4252) ;  /* 0x0000000000107947 */ /* 0x000fec0003800000 */
.L_x_4275:
[----:B------:R-:W2:Y:S02]  /*33f0*/  LDG.E R4, desc[UR36][R4.64] ;  /* 0x0000002404047981 */ /* 0x000ea4000c1e1900 */
[----:B--2---:R-:W-:-:S04]  /*3400*/  I2FP.F32.U32 R0, R4 ;  /* 0x0000000400007245 */ /* 0x004fc80000201000 */
[----:B------:R-:W-:-:S04]  /*3410*/  F2FP.BF16.F32.PACK_AB R0, RZ, R0 ;  /* 0x00000000ff00723e */ /* 0x000fc800000010ff */
[----:B------:R-:W-:-:S07]  /*3420*/  PRMT R24, R0, 0x7610, R24 ;  /* 0x0000761000187816 */ /* 0x000fce0000000018 */
.L_x_4252:
[----:B------:R-:W-:-:S07]  /*3430*/  VIADD R23, R23, 0x80 ;  /* 0x0000008017177836 */ /* 0x000fce0000000000 */
.L_x_4246:
[----:B------:R-:W-:Y:S05]  /*3440*/  BSYNC B6 ;  /* 0x0000000000067941 */ /* 0x000fea0003800000 */
.L_x_4245:
[----:B------:R-:W-:Y:S01]  /*3450*/  ISETP.GE.AND P0, PT, R23, R16, PT ;  /* 0x000000101700720c */ /* 0x000fe20003f06270 */
[----:B------:R-:W-:-:S12]  /*3460*/  BSSY B6, `(.L_x_4280) ;  /* 0x000010f000067945 */ /* 0x000fd80003800000 */
        /* <DEDUP_REMOVED lines=23> */
.L_x_4285:
[----:B------:R-:W2:Y:S02]  /*35e0*/  LDG.E.U8 R4, desc[UR36][R4.64] ;  /* 0x0000002404047981 */ /* 0x000ea4000c1e1100 */
[----:B--2---:R-:W-:-:S04]  /*35f0*/  I2FP.F32.U32 R0, R4 ;  /* 0x0000000400007245 */ /* 0x004fc80000201000 */
[----:B------:R-:W-:-:S04]  /*3600*/  F2FP.BF16.F32.PACK_AB R0, RZ, R0 ;  /* 0x00000000ff00723e */ /* 0x000fc800000010ff */
[----:B------:R-:W-:Y:S01]  /*3610*/  PRMT R18, R0, 0x7610, R18 ;  /* 0x0000761000127816 */ /* 0x000fe20000000012 */
[----:B------:R-:W-:Y:S06]  /*3620*/  BRA `(.L_x_4281) ;  /* 0x0000000c00c87947 */ /* 0x000fec0003800000 */
.L_x_4284:
        /* <DEDUP_REMOVED lines=11> */
.L_x_4288:
[----:B------:R-:W2:Y:S02]  /*36e0*/  LDG.E R4, desc[UR36][R4.64] ;  /* 0x0000002404047981 */ /* 0x000ea4000c1e1900 */
[----:B--2---:R-:W-:-:S04]  /*36f0*/  I2FP.F32.S32 R0, R4 ;  /* 0x0000000400007245 */ /* 0x004fc80000201400 */
[----:B------:R-:W-:-:S04]  /*3700*/  F2FP.BF16.F32.PACK_AB R0, RZ, R0 ;  /* 0x00000000ff00723e */ /* 0x000fc800000010ff */
[----:B------:R-:W-:Y:S01]  /*3710*/  PRMT R18, R0, 0x7610, R18 ;  /* 0x0000761000127816 */ /* 0x000fe20000000012 */
[----:B------:R-:W-:Y:S06]  /*3720*/  BRA `(.L_x_4281) ;  /* 0x0000000c00887947 */ /* 0x000fec0003800000 */
.L_x_4287:
[----:B------:R-:W2:Y:S02]  /*3730*/  LDG.E.U16 R4, desc[UR36][R4.64] ;  /* 0x0000002404047981 */ /* 0x000ea4000c1e1500 */
[----:B--2---:R-:W0:Y:S02]  /*3740*/  I2F.S16 R0, R4 ;  /* 0x0000000400007306 */ /* 0x004e240000101400 */
[----:B0-----:R-:W-:-:S04]  /*3750*/  F2FP.BF16.F32.PACK_AB R0, RZ, R0 ;  /* 0x00000000ff00723e */ /* 0x001fc800000010ff */
[----:B------:R-:W-:Y:S01]  /*3760*/  PRMT R18, R0, 0x7610, R18 ;  /* 0x0000761000127816 */ /* 0x000fe20000000012 */
[----:B------:R-:W-:Y:S06]  /*3770*/  BRA `(.L_x_4281) ;  /* 0x0000000c00747947 */ /* 0x000fec0003800000 */
.L_x_4283:
        /* <DEDUP_REMOVED lines=9> */
.L_x_4290:
[----:B------:R-:W2:Y:S02]  /*3810*/  LDG.E.U16 R0, desc[UR36][R4.64] ;  /* 0x0000002404007981 */ /* 0x000ea4000c1e1500 */
[----:B--2---:R-:W-:-:S05]  /*3820*/  HADD2.F32 R0, -RZ, R0.H0_H0 ;  /* 0x20000000ff007230 */ /* 0x004fca0000004100 */
[----:B------:R-:W-:-:S04]  /*3830*/  F2FP.BF16.F32.PACK_AB R0, RZ, R0 ;  /* 0x00000000ff00723e */ /* 0x000fc800000010ff */
[----:B------:R-:W-:Y:S01]  /*3840*/  PRMT R18, R0, 0x7610, R18 ;  /* 0x0000761000127816 */ /* 0x000fe20000000012 */
[----:B------:R-:W-:Y:S06]  /*3850*/  BRA `(.L_x_4281) ;  /* 0x0000000c003c7947 */ /* 0x000fec0003800000 */
.L_x_4289:
        /* <DEDUP_REMOVED lines=9> */
.L_x_4292:
[----:B------:R-:W2:Y:S02]  /*38f0*/  LDG.E.U16 R4, desc[UR36][R4.64] ;  /* 0x0000002404047981 */ /* 0x000ea4000c1e1500 */
[----:B--2---:R-:W-:-:S05]  /*3900*/  HADD2.F32 R0, -RZ, R4.H0_H0 ;  /* 0x20000004ff007230 */ /* 0x004fca0000004100 */
[----:B------:R-:W-:-:S04]  /*3910*/  F2FP.BF16.F32.PACK_AB R0, RZ, R0 ;  /* 0x00000000ff00723e */ /* 0x000fc800000010ff */
[----:B------:R-:W-:Y:S01]  /*3920*/  PRMT R18, R0, 0x7610, R18 ;  /* 0x0000761000127816 */ /* 0x000fe20000000012 */
[----:B------:R-:W-:Y:S06]  /*3930*/  BRA `(.L_x_4281) ;  /* 0x0000000c00047947 */ /* 0x000fec0003800000 */
.L_x_4291:
        /* <DEDUP_REMOVED lines=9> */
.L_x_4282:
        /* <DEDUP_REMOVED lines=14> */
.L_x_4295:
        /* <DEDUP_REMOVED lines=9> */
.L_x_4294:
        /* <DEDUP_REMOVED lines=28> */
.L_x_4297:
        /* <DEDUP_REMOVED lines=15> */
.L_x_4296:
[----:B------:R1:W5:Y:S01]  /*3df0*/  LDG.E.U16 R18, desc[UR36][R4.64] ;  /* 0x0000002404127981 */ /* 0x000362000c1e1500 */
[----:B------:R-:W-:Y:S05]  /*3e00*/  BRA `(.L_x_4281) ;  /* 0x0000000400d07947 */ /* 0x000fea0003800000 */
.L_x_4293:
        /* <DEDUP_REMOVED lines=13> */
.L_x_4300:
        /* <DEDUP_REMOVED lines=21> */
.L_x_4304:
[----:B------:R-:W-:Y:S05]  /*4030*/  BSYNC B1 ;  /* 0x0000000000017941 */ /* 0x000fea0003800000 */
.L_x_4303:
[----:B------:R-:W-:Y:S01]  /*4040*/  LEA R5, R0, 0x3b800000, 0x17 ;  /* 0x3b80000000057811 */ /* 0x000fe200078eb8ff */
[----:B------:R-:W-:-:S05]  /*4050*/  IMAD.SHL.U32 R0, R3, 0x100000, RZ ;  /* 0x0010000003007824 */ /* 0x000fca00078e00ff */
[----:B------:R-:W-:-:S07]  /*4060*/  LOP3.LUT R0, R5, R0, R6, 0xfe, !PT ;  /* 0x0000000005007212 */ /* 0x000fce00078efe06 */
.L_x_4302:
[----:B------:R-:W-:Y:S05]  /*4070*/  BSYNC B0 ;  /* 0x0000000000007941 */ /* 0x000fea0003800000 */
.L_x_4301:
[----:B------:R-:W-:-:S04]  /*4080*/  F2FP.BF16.F32.PACK_AB R0, RZ, R0 ;  /* 0x00000000ff00723e */ /* 0x000fc800000010ff */
[----:B------:R-:W-:Y:S01]  /*4090*/  PRMT R18, R0, 0x7610, R18 ;  /* 0x0000761000127816 */ /* 0x000fe20000000012 */
[----:B------:R-:W-:Y:S06]  /*40a0*/  BRA `(.L_x_4281) ;  /* 0x0000000400287947 */ /* 0x000fec0003800000 */
.L_x_4299:
        /* <DEDUP_REMOVED lines=21> */
.L_x_4308:
[----:B------:R-:W-:Y:S05]  /*4200*/  BSYNC B1 ;  /* 0x0000000000017941 */ /* 0x000fea0003800000 */
.L_x_4307:
[----:B------:R-:W-:Y:S01]  /*4210*/  LEA R5, R0, 0x37800000, 0x17 ;  /* 0x3780000000057811 */ /* 0x000fe200078eb8ff */
[----:B------:R-:W-:-:S05]  /*4220*/  IMAD.SHL.U32 R0, R3, 0x200000, RZ ;  /* 0x0020000003007824 */ /* 0x000fca00078e00ff */
[----:B------:R-:W-:-:S07]  /*4230*/  LOP3.LUT R0, R5, R0, R6, 0xfe, !PT ;  /* 0x0000000005007212 */ /* 0x000fce00078efe06 */
.L_x_4306:
[----:B------:R-:W-:Y:S05]  /*4240*/  BSYNC B0 ;  /* 0x0000000000007941 */ /* 0x000fea0003800000 */
.L_x_4305:
[----:B------:R-:W-:-:S04]  /*4250*/  F2FP.BF16.F32.PACK_AB R0, RZ, R0 ;  /* 0x00000000ff00723e */ /* 0x000fc800000010ff */
[----:B------:R-:W-:Y:S01]  /*4260*/  PRMT R18, R0, 0x7610, R18 ;  /* 0x0000761000127816 */ /* 0x000fe20000000012 */
[----:B------:R-:W-:Y:S06]  /*4270*/  BRA `(.L_x_4281) ;  /* 0x0000000000b47947 */ /* 0x000fec0003800000 */
.L_x_4298:
        /* <DEDUP_REMOVED lines=14> */
.L_x_4312:
[----:B------:R-:W-:Y:S05]  /*4360*/  BSYNC B0 ;  /* 0x0000000000007941 */ /* 0x000fea0003800000 */
.L_x_4311:
[----:B------:R-:W-:-:S04]  /*4370*/  F2FP.BF16.F32.PACK_AB R0, RZ, R0 ;  /* 0x00000000ff00723e */ /* 0x000fc800000010ff */
[----:B------:R-:W-:Y:S01]  /*4380*/  PRMT R18, R0, 0x7610, R18 ;  /* 0x0000761000127816 */ /* 0x000fe20000000012 */
[----:B------:R-:W-:Y:S06]  /*4390*/  BRA `(.L_x_4281) ;  /* 0x00000000006c7947 */ /* 0x000fec0003800000 */
.L_x_4286:
        /* <DEDUP_REMOVED lines=16> */
.L_x_4313:
[----:B------:R-:W-:Y:S01]  /*44a0*/  PRMT R18, RZ, 0x7610, R18 ;  /* 0x00007610ff127816 */ /* 0x000fe20000000012 */
[----:B------:R-:W-:Y:S06]  /*44b0*/  BRA `(.L_x_4281) ;  /* 0x0000000000247947 */ /* 0x000fec0003800000 */
.L_x_4310:
[----:B------:R-:W2:Y:S02]  /*44c0*/  LDG.E.64 R4, desc[UR36][R4.64] ;  /* 0x0000002404047981 */ /* 0x000ea4000c1e1b00 */
[----:B--2---:R-:W0:Y:S02]  /*44d0*/  I2F.U64 R0, R4 ;  /* 0x0000000400007312 */ /* 0x004e240000301000 */
[----:B0-----:R-:W-:-:S04]  /*44e0*/  F2FP.BF16.F32.PACK_AB R0, RZ, R0 ;  /* 0x00000000ff00723e */ /* 0x001fc800000010ff */
[----:B------:R-:W-:Y:S01]  /*44f0*/  PRMT R18, R0, 0x7610, R18 ;  /* 0x0000761000127816 */ /* 0x000fe20000000012 */
[----:B------:R-:W-:Y:S06]  /*4500*/  BRA `(.L_x_4281) ;  /* 0x0000000000107947 */ /* 0x000fec0003800000 */
.L_x_4309:
[----:B------:R-:W2:Y:S02]  /*4510*/  LDG.E R4, desc[UR36][R4.64] ;  /* 0x0000002404047981 */ /* 0x000ea4000c1e1900 */
[----:B--2---:R-:W-:-:S04]  /*4520*/  I2FP.F32.U32 R0, R4 ;  /* 0x0000000400007245 */ /* 0x004fc80000201000 */
[----:B------:R-:W-:-:S04]  /*4530*/  F2FP.BF16.F32.PACK_AB R0, RZ, R0 ;  /* 0x00000000ff00723e */ /* 0x000fc800000010ff */
[----:B------:R-:W-:-:S07]  /*4540*/  PRMT R18, R0, 0x7610, R18 ;  /* 0x0000761000127816 */ /* 0x000fce0000000012 */
.L_x_4281:
[----:B------:R-:W-:Y:S05]  /*4550*/  BSYNC B6 ;  /* 0x0000000000067941 */ /* 0x000fea0003800000 */
.L_x_4280:
[----:B------:R-:W2:Y:S01]  /*4560*/  S2R R25, SR_TID.X ;  /* 0x0000000000197919 */ /* 0x000ea20000002100 */
[----:B------:R-:W-:Y:S01]  /*4570*/  BSSY B0, `(.L_x_4314) ;  /* 0x0000028000007945 */ /* 0x000fe20003800000 */
[----:B--2---:R-:W-:-:S13]  /*4580*/  ISETP.GE.AND P0, PT, R25, R16, PT ;  /* 0x000000101900720c */ /* 0x004fda0003f06270 */
[----:B------:R-:W-:Y:S05]  /*4590*/  @P0 BRA `(.L_x_4315) ;  /* 0x0000000000940947 */ /* 0x000fea0003800000 */
[----:B-----5:R-:W-:Y:S01]  /*45a0*/  IMAD.U32 R19, R19, 0x10000, RZ ;  /* 0x0001000013137824 */ /* 0x020fe200078e00ff */
[----:B------:R-:W-:Y:S01]  /*45b0*/  BSSY B1, `(.L_x_4316) ;  /* 0x0000021000017945 */ /* 0x000fe20003800000 */
[----:B------:R-:W-:Y:S02]  /*45c0*/  IMAD.MOV.U32 R6, RZ, RZ, 0x3e800000 ;  /* 0x3e800000ff067424 */ /* 0x000fe400078e00ff */
[----:B------:R-:W-:Y:S01]  /*45d0*/  FMUL.FTZ R0, |R19|, -1.4426950216293334961 ;  /* 0xbfb8aa3b13007820 */ /* 0x000fe20000410200 */
[----:B------:R-:W-:-:S05]  /*45e0*/  IMAD.MOV.U32 R7, RZ, RZ, 0x3d39bf78 ;  /* 0x3d39bf78ff077424 */ /* 0x000fca00078e00ff */
[----:B------:R-:W2:Y:S02]  /*45f0*/  MUFU.EX2 R0, R0 ;  /* 0x0000000000007308 */ /* 0x000ea40000000800 */
[C---:B--2---:R-:W-:Y:S01]  /*4600*/  FADD.FTZ.RZ R3, R0.reuse, 1 ;  /* 0x3f80000000037421 */ /* 0x044fe2000001c000 */
[----:B------:R-:W-:-:S03]  /*4610*/  ISETP.GE.U32.AND P1, PT, R0, 0x7f800000, PT ;  /* 0x7f8000000000780c */ /* 0x000fc60003f26070 */
[----:B------:R-:W-:-:S05]  /*4620*/  VIADD R3, R3, 0xc0c00000 ;  /* 0xc0c0000003037836 */ /* 0x000fca0000000000 */
[----:B------:R-:W-:-:S04]  /*4630*/  LOP3.LUT R3, R3, 0xff800000, RZ, 0xc0, !PT ;  /* 0xff80000003037812 */ /* 0x000fc800078ec0ff */
[----:B01----:R-:W-:Y:S01]  /*4640*/  IADD3 R5, -R3, 0x40800000, RZ ;  /* 0x4080000003057810 */ /* 0x003fe20007ffe1ff */
[----:B------:R-:W-:Y:S01]  /*4650*/  IMAD.IADD R4, R0, 0x1, -R3 ;  /* 0x0000000100047824 */ /* 0x000fe200078e0a03 */
[----:B------:R-:W-:-:S03]  /*4660*/  I2FP.F32.S32 R3, R3 ;  /* 0x0000000300037245 */ /* 0x000fc60000201400 */
[----:B------:R-:W-:Y:S01]  /*4670*/  FFMA.FTZ R5, R5, R6, -1 ;  /* 0xbf80000005057423 */ /* 0x000fe20000010006 */
[----:B------:R-:W-:Y:S01]  /*4680*/  FMNMX.FTZ R6, RZ, R19, PT ;  /* 0x00000013ff067209 */ /* 0x000fe20003810000 */
[----:B------:R-:W-:Y:S02]  /*4690*/  FMUL.FTZ R3, R3, 1.1920928955078125e-07 ;  /* 0x3400000003037820 */ /* 0x000fe40000410000 */
[----:B------:R-:W-:-:S04]  /*46a0*/  FADD.FTZ R4, R4, R5 ;  /* 0x0000000504047221 */ /* 0x000fc80000010000 */
[----:B------:R-:W-:-:S04]  /*46b0*/  FFMA.FTZ R5, R4, -R7, 0.10546888411045074463 ;  /* 0x3dd8001204057423 */ /* 0x000fc80000010807 */
[----:B------:R-:W-:-:S04]  /*46c0*/  FFMA.FTZ R5, R4, R5, -0.13229703903198242188 ;  /* 0xbe0778e004057423 */ /* 0x000fc80000010005 */
[----:B------:R-:W-:-:S04]  /*46d0*/  FFMA.FTZ R5, R4, R5, 0.14491446316242218018 ;  /* 0x3e14647504057423 */ /* 0x000fc80000010005 */
[----:B------:R-:W-:-:S04]  /*46e0*/  FFMA.FTZ R5, R4, R5, -0.16641564667224884033 ;  /* 0xbe2a68dd04057423 */ /* 0x000fc80000010005 */
[----:B------:R-:W-:-:S04]  /*46f0*/  FFMA.FTZ R5, R4, R5, 0.19988867640495300293 ;  /* 0x3e4caf9e04057423 */ /* 0x000fc80000010005 */
[----:B------:R-:W-:-:S04]  /*4700*/  FFMA.FTZ R5, R4, R5, -0.25000196695327758789 ;  /* 0xbe80004204057423 */ /* 0x000fc80000010005 */
[----:B------:R-:W-:-:S04]  /*4710*/  FFMA.FTZ R5, R4, R5, 0.33333510160446166992 ;  /* 0x3eaaaae604057423 */ /* 0x000fc80000010005 */
[----:B------:R-:W-:-:S04]  /*4720*/  FFMA.FTZ R5, R4, R5, -0.5 ;  /* 0xbf00000004057423 */ /* 0x000fc80000010005 */
[----:B------:R-:W-:-:S04]  /*4730*/  FMUL.FTZ R5, R4, R5 ;  /* 0x0000000504057220 */ /* 0x000fc80000410000 */
[----:B------:R-:W-:-:S04]  /*4740*/  FFMA.FTZ R4, R4, R5, R4 ;  /* 0x0000000504047223 */ /* 0x000fc80000010004 */
[----:B------:R-:W-:Y:S01]  /*4750*/  FFMA.FTZ R3, R3, 0.69314718246459960938, R4 ;  /* 0x3f31721803037823 */ /* 0x000fe20000010004 */
[----:B------:R-:W-:Y:S06]  /*4760*/  @!P1 BRA `(.L_x_4317) ;  /* 0x0000000000149947 */ /* 0x000fec0003800000 */
[C---:B------:R-:W-:Y:S02]  /*4770*/  ISETP.GE.AND P1, PT, R0.reuse, -0x407fffff, PT ;  /* 0xbf8000010000780c */ /* 0x040fe40003f26270 */
[----:B------:R-:W-:-:S11]  /*4780*/  FSETP.NEU.FTZ.AND P2, PT, R0, RZ, PT ;  /* 0x000000ff0000720b */ /* 0x000fd60003f5d000 */
[----:B------:R-:W-:-:S04]  /*4790*/  @P1 IMAD.MOV.U32 R5, RZ, RZ, 0x7f800000 ;  /* 0x7f800000ff051424 */ /* 0x000fc800078e00ff */
[----:B------:R-:W-:-:S05]  /*47a0*/  @P1 FFMA.FTZ R3, R0, R5, +INF ;  /* 0x7f80000000031423 */ /* 0x000fca0000010005 */
[----:B------:R-:W-:-:S07]  /*47b0*/  FSEL R3, R3, -RZ, P2 ;  /* 0x800000ff03037208 */ /* 0x000fce0001000000 */
.L_x_4317:
[----:B------:R-:W-:Y:S05]  /*47c0*/  BSYNC B1 ;  /* 0x0000000000017941 */ /* 0x000fea0003800000 */
.L_x_4316:
[----:B------:R-:W-:-:S06]  /*47d0*/  FADD.FTZ R3, R6, -R3 ;  /* 0x8000000306037221 */ /* 0x000fcc0000010000 */
[----:B------:R-:W2:Y:S02]  /*47e0*/  F2F.BF16.F32 R3, R3 ;  /* 0x0000000300037304 */ /* 0x000ea40000202000 */
.L_x_4315:
[----:B------:R-:W-:Y:S05]  /*47f0*/  BSYNC B0 ;  /* 0x0000000000007941 */ /* 0x000fea0003800000 */
.L_x_4314:
[----:B------:R-:W-:Y:S01]  /*4800*/  VIADD R23, R25, 0x80 ;  /* 0x0000008019177836 */ /* 0x000fe20000000000 */
[----:B------:R-:W-:Y:S04]  /*4810*/  BSSY B0, `(.L_x_4318) ;  /* 0x0000028000007945 */ /* 0x000fe80003800000 */
[----:B------:R-:W-:-:S13]  /*4820*/  ISETP.GE.AND P1, PT, R23, R16, PT ;  /* 0x000000101700720c */ /* 0x000fda0003f26270 */
[----:B------:R-:W-:Y:S05]  /*4830*/  @P1 BRA `(.L_x_4319) ;  /* 0x0000000000941947 */ /* 0x000fea0003800000 */
[----:B-----5:R-:W-:Y:S01]  /*4840*/  IMAD.U32 R17, R17, 0x10000, RZ ;  /* 0x0001000011117824 */ /* 0x020fe200078e00ff */
[----:B------:R-:W-:Y:S01]  /*4850*/  BSSY B1, `(.L_x_4320) ;  /* 0x0000021000017945 */ /* 0x000fe20003800000 */
[----:B------:R-:W-:Y:S02]  /*4860*/  IMAD.MOV.U32 R7, RZ, RZ, 0x3e800000 ;  /* 0x3e800000ff077424 */ /* 0x000fe400078e00ff */
[----:B------:R-:W-:Y:S01]  /*4870*/  FMUL.FTZ R0, |R17|, -1.4426950216293334961 ;  /* 0xbfb8aa3b11007820 */ /* 0x000fe20000410200 */
[----:B------:R-:W-:Y:S01]  /*4880*/  IMAD.MOV.U32 R9, RZ, RZ, 0x3d39bf78 ;  /* 0x3d39bf78ff097424 */ /* 0x000fe200078e00ff */
[----:B------:R-:W-:-:S04]  /*4890*/  FMNMX.FTZ R17, RZ, R17, PT ;  /* 0x00000011ff117209 */ /* 0x000fc80003810000 */
[----:B------:R-:W0:Y:S02]  /*48a0*/  MUFU.EX2 R0, R0 ;  /* 0x0000000000007308 */ /* 0x000e240000000800 */
[C---:B01----:R-:W-:Y:S01]  /*48b0*/  FADD.FTZ.RZ R4, R0.reuse, 1 ;  /* 0x3f80000000047421 */ /* 0x043fe2000001c000 */
        /* <DEDUP_REMOVED lines=26> */
.L_x_4321:
[----:B------:R-:W-:Y:S05]  /*4a60*/  BSYNC B1 ;  /* 0x0000000000017941 */ /* 0x000fea0003800000 */
.L_x_4320:
[----:B------:R-:W-:-:S04]  /*4a70*/  FADD.FTZ R17, R17, -R4 ;  /* 0x8000000411117221 */ /* 0x000fc80000010000 */
[----:B------:R3:W4:Y:S03]  /*4a80*/  F2F.BF16.F32 R22, R17 ;  /* 0x0000001100167304 */ /* 0x0007260000202000 */
.L_x_4319:
[----:B------:R-:W-:Y:S05]  /*4a90*/  BSYNC B0 ;  /* 0x0000000000007941 */ /* 0x000fea0003800000 */
.L_x_4318:
[----:B01----:R-:W-:Y:S01]  /*4aa0*/  VIADD R5, R25, 0x100 ;  /* 0x0000010019057836 */ /* 0x003fe20000000000 */
[----:B------:R-:W-:Y:S04]  /*4ab0*/  BSSY B0, `(.L_x_4322) ;  /* 0x0000028000007945 */ /* 0x000fe80003800000 */
[----:B------:R-:W-:-:S13]  /*4ac0*/  ISETP.GE.AND P1, PT, R5, R16, PT ;  /* 0x000000100500720c */ /* 0x000fda0003f26270 */
[----:B------:R-:W-:Y:S05]  /*4ad0*/  @P1 BRA `(.L_x_4323) ;  /* 0x0000000000941947 */ /* 0x000fea0003800000 */
        /* <DEDUP_REMOVED lines=34> */
.L_x_4325:
[----:B------:R-:W-:Y:S05]  /*4d00*/  BSYNC B1 ;  /* 0x0000000000017941 */ /* 0x000fea0003800000 */
.L_x_4324:
[----:B------:R-:W-:-:S04]  /*4d10*/  FADD.FTZ R7, R7, -R4 ;  /* 0x8000000407077221 */ /* 0x000fc80000010000 */
[----:B---3--:R0:W1:Y:S03]  /*4d20*/  F2F.BF16.F32 R17, R7 ;  /* 0x0000000700117304 */ /* 0x0080660000202000 */
.L_x_4323:
[----:B------:R-:W-:Y:S05]  /*4d30*/  BSYNC B0 ;  /* 0x0000000000007941 */ /* 0x000fea0003800000 */
.L_x_4322:
[----:B------:R-:W-:Y:S01]  /*4d40*/  VIADD R5, R25, 0x180 ;  /* 0x0000018019057836 */ /* 0x000fe20000000000 */
[----:B------:R-:W-:Y:S04]  /*4d50*/  BSSY B0, `(.L_x_4326) ;  /* 0x0000028000007945 */ /* 0x000fe80003800000 */
[----:B------:R-:W-:-:S13]  /*4d60*/  ISETP.GE.AND P1, PT, R5, R16, PT ;  /* 0x000000100500720c */ /* 0x000fda0003f26270 */
[----:B------:R-:W-:Y:S05]  /*4d70*/  @P1 BRA `(.L_x_4327) ;  /* 0x0000000000941947 */ /* 0x000fea0003800000 */
[----:B-----5:R-:W-:Y:S01]  /*4d80*/  IMAD.U32 R18, R18, 0x10000, RZ ;  /* 0x0001000012127824 */ /* 0x020fe200078e00ff */
[----:B------:R-:W-:Y:S01]  /*4d90*/  BSSY B1, `(.L_x_4328) ;  /* 0x0000021000017945 */ /* 0x000fe20003800000 */
[----:B0-----:R-:W-:Y:S02]  /*4da0*/  IMAD.MOV.U32 R7, RZ, RZ, 0x3e800000 ;  /* 0x3e800000ff077424 */ /* 0x001fe400078e00ff */
        /* <DEDUP_REMOVED lines=31> */
.L_x_4329:
[----:B------:R-:W-:Y:S05]  /*4fa0*/  BSYNC B1 ;  /* 0x0000000000017941 */ /* 0x000fea0003800000 */
.L_x_4328:
[----:B------:R-:W-:-:S04]  /*4fb0*/  FADD.FTZ R7, R7, -R4 ;  /* 0x8000000407077221 */ /* 0x000fc80000010000 */
[----:B------:R0:W0:Y:S03]  /*4fc0*/  F2F.BF16.F32 R18, R7 ;  /* 0x0000000700127304 */ /* 0x0000260000202000 */
.L_x_4327:
[----:B------:R-:W-:Y:S05]  /*4fd0*/  BSYNC B0 ;  /* 0x0000000000007941 */ /* 0x000fea0003800000 */
.L_x_4326:
[----:B-----5:R-:W0:Y:S01]  /*4fe0*/  LDC.U8 R19, c[0x0][0x234] ;  /* 0x00008d00ff137b82 */ /* 0x020e220000000000 */
[----:B------:R-:W-:Y:S04]  /*4ff0*/  BSSY B6, `(.L_x_4330) ;  /* 0x0000112000067945 */ /* 0x000fe80003800000 */
[----:B------:R-:W-:Y:S05]  /*5000*/  @P0 BRA `(.L_x_4331) ;  /* 0x0000001000400947 */ /* 0x000fea0003800000 */
[----:B------:R-:W5:Y:S01]  /*5010*/  LDC.64 R8, c[0x0][0x218] ;  /* 0x00008600ff087b82 */ /* 0x000f620000000a00 */
[----:B0-----:R-:W-:Y:S01]  /*5020*/  PRMT R0, R19, 0x9910, RZ ;  /* 0x0000991013007816 */ /* 0x001fe200000000ff */
[----:B------:R-:W-:Y:S01]  /*5030*/  IMAD R25, R2, 0x200, R25 ;  /* 0x0000020002197824 */ /* 0x000fe200078e0219 */
[----:B------:R-:W-:Y:S02]  /*5040*/  ULDC UR4, c[0x0][0x238] ;  /* 0x00008e0000047ab9 */ /* 0x000fe40000000800 */
[----:B------:R-:W-:Y:S01]  /*5050*/  ISETP.GT.AND P0, PT, R0, 0x9, PT ;  /* 0x000000090000780c */ /* 0x000fe20003f04270 */
[----:B------:R-:W-:-:S05]  /*5060*/  IMAD R25, R25, UR4, RZ ;  /* 0x0000000419197c24 */ /* 0x000fca000f8e02ff */
[----:B-----5:R-:W-:-:S05]  /*5070*/  IADD3 R8, P1, R25, R8, RZ ;  /* 0x0000000819087210 */ /* 0x020fca0007f3e0ff */
        /* <DEDUP_REMOVED lines=10> */
[----:B--2---:R-:W-:Y:S02]  /*5120*/  IMAD.U32 R3, R3, 0x10000, RZ ;  /* 0x0001000003037824 */ /* 0x004fe400078e00ff */
[----:B------:R-:W-:-:S04]  /*5130*/  IMAD.MOV.U32 R25, RZ, RZ, R23 ;  /* 0x000000ffff197224 */ /* 0x000fc800078e0017 */
[----:B------:R-:W0:Y:S02]  /*5140*/  F2I.FTZ.TRUNC.NTZ R3, R3 ;  /* 0x0000000300037305 */ /* 0x000e24000021f100 */
[----:B0-----:R0:W-:Y:S01]  /*5150*/  STG.E.U8 desc[UR36][R8.64], R3 ;  /* 0x0000000308007986 */ /* 0x0011e2000c101124 */
[----:B------:R-:W-:Y:S05]  /*5160*/  BRA `(.L_x_4331) ;  /* 0x0000000c00e87947 */ /* 0x000fea0003800000 */
.L_x_4335:
[----:B--2---:R-:W-:Y:S02]  /*5170*/  IMAD.U32 R5, R3, 0x10000, RZ ;  /* 0x0001000003057824 */ /* 0x004fe400078e00ff */
[----:B------:R-:W-:-:S04]  /*5180*/  IMAD.MOV.U32 R25, RZ, RZ, R23 ;  /* 0x000000ffff197224 */ /* 0x000fc800078e0017 */
[----:B------:R-:W0:Y:S02]  /*5190*/  F2I.S64.TRUNC R4, R5 ;  /* 0x0000000500047311 */ /* 0x000e24000020d900 */
[----:B0-----:R0:W-:Y:S01]  /*51a0*/  STG.E.U8 desc[UR36][R8.64], R4 ;  /* 0x0000000408007986 */ /* 0x0011e2000c101124 */
[----:B------:R-:W-:Y:S05]  /*51b0*/  BRA `(.L_x_4331) ;  /* 0x0000000c00d47947 */ /* 0x000fea0003800000 */
.L_x_4334:
[----:B------:R-:W-:-:S13]  /*51c0*/  ISETP.NE.AND P0, PT, R0, 0x2, PT ;  /* 0x000000020000780c */ /* 0x000fda0003f05270 */
[----:B------:R-:W-:Y:S05]  /*51d0*/  @!P0 BRA `(.L_x_4337) ;  /* 0x0000000000388947 */ /* 0x000fea0003800000 */
[----:B------:R-:W-:-:S13]  /*51e0*/  ISETP.NE.AND P0, PT, R0, 0x3, PT ;  /* 0x000000030000780c */ /* 0x000fda0003f05270 */
[----:B------:R-:W-:Y:S05]  /*51f0*/  @!P0 BRA `(.L_x_4338) ;  /* 0x00000000001c8947 */ /* 0x000fea0003800000 */
[----:B------:R-:W-:-:S13]  /*5200*/  ISETP.NE.AND P0, PT, R0, 0x4, PT ;  /* 0x000000040000780c */ /* 0x000fda0003f05270 */
[----:B------:R-:W-:Y:S05]  /*5210*/  @P0 BRA `(.L_x_4336) ;  /* 0x0000000c00500947 */ /* 0x000fea0003800000 */
[----:B--2---:R-:W-:Y:S02]  /*5220*/  IMAD.U32 R4, R3, 0x10000, RZ ;  /* 0x0001000003047824 */ /* 0x004fe400078e00ff */
[----:B------:R-:W-:-:S04]  /*5230*/  IMAD.MOV.U32 R25, RZ, RZ, R23 ;  /* 0x000000ffff197224 */ /* 0x000fc800078e0017 */
[----:B------:R-:W0:Y:S02]  /*5240*/  F2I.S64.TRUNC R4, R4 ;  /* 0x0000000400047311 */ /* 0x000e24000020d900 */
[----:B0-----:R0:W-:Y:S01]  /*5250*/  STG.E.64 desc[UR36][R8.64], R4 ;  /* 0x0000000408007986 */ /* 0x0011e2000c101b24 */
[----:B------:R-:W-:Y:S05]  /*5260*/  BRA `(.L_x_4331) ;  /* 0x0000000c00a87947 */ /* 0x000fea0003800000 */
.L_x_4338:
[----:B--2---:R-:W-:Y:S02]  /*5270*/  IMAD.U32 R3, R3, 0x10000, RZ ;  /* 0x0001000003037824 */ /* 0x004fe400078e00ff */
[----:B------:R-:W-:-:S04]  /*5280*/  IMAD.MOV.U32 R25, RZ, RZ, R23 ;  /* 0x000000ffff197224 */ /* 0x000fc800078e0017 */
[----:B------:R-:W0:Y:S02]  /*5290*/  F2I.FTZ.TRUNC.NTZ R3, R3 ;  /* 0x0000000300037305 */ /* 0x000e24000021f100 */
[----:B0-----:R0:W-:Y:S01]  /*52a0*/  STG.E desc[UR36][R8.64], R3 ;  /* 0x0000000308007986 */ /* 0x0011e2000c101924 */
[----:B------:R-:W-:Y:S05]  /*52b0*/  BRA `(.L_x_4331) ;  /* 0x0000000c00947947 */ /* 0x000fea0003800000 */
.L_x_4337:
[----:B--2---:R-:W-:Y:S02]  /*52c0*/  IMAD.U32 R3, R3, 0x10000, RZ ;  /* 0x0001000003037824 */ /* 0x004fe400078e00ff */
[----:B------:R-:W-:-:S04]  /*52d0*/  IMAD.MOV.U32 R25, RZ, RZ, R23 ;  /* 0x000000ffff197224 */ /* 0x000fc800078e0017 */
[----:B------:R-:W0:Y:S02]  /*52e0*/  F2I.FTZ.TRUNC.NTZ R3, R3 ;  /* 0x0000000300037305 */ /* 0x000e24000021f100 */
[----:B0-----:R0:W-:Y:S01]  /*52f0*/  STG.E.U16 desc[UR36][R8.64], R3 ;  /* 0x0000000308007986 */ /* 0x0011e2000c101524 */
[----:B------:R-:W-:Y:S05]  /*5300*/  BRA `(.L_x_4331) ;  /* 0x0000000c00807947 */ /* 0x000fea0003800000 */
.L_x_4333:
[----:B------:R-:W-:-:S13]  /*5310*/  ISETP.GT.AND P0, PT, R0, 0x6, PT ;  /* 0x000000060000780c */ /* 0x000fda0003f04270 */
[----:B------:R-:W-:Y:S05]  /*5320*/  @P0 BRA `(.L_x_4339) ;  /* 0x0000000000340947 */ /* 0x000fea0003800000 */
[----:B------:R-:W-:-:S13]  /*5330*/  ISETP.NE.AND P0, PT, R0, 0x5, PT ;  /* 0x000000050000780c */ /* 0x000fda0003f05270 */
[----:B------:R-:W-:Y:S05]  /*5340*/  @!P0 BRA `(.L_x_4340) ;  /* 0x0000000000188947 */ /* 0x000fea0003800000 */
[----:B------:R-:W-:-:S13]  /*5350*/  ISETP.NE.AND P0, PT, R0, 0x6, PT ;  /* 0x000000060000780c */ /* 0x000fda0003f05270 */
[----:B------:R-:W-:Y:S05]  /*5360*/  @P0 BRA `(.L_x_4336) ;  /* 0x0000000800fc0947 */ /* 0x000fea0003800000 */
[----:B--2---:R-:W-:Y:S02]  /*5370*/  IMAD.U32 R3, R3, 0x10000, RZ ;  /* 0x0001000003037824 */ /* 0x004fe400078e00ff */
[----:B------:R-:W-:-:S03]  /*5380*/  IMAD.MOV.U32 R25, RZ, RZ, R23 ;  /* 0x000000ffff197224 */ /* 0x000fc600078e0017 */
[----:B------:R0:W-:Y:S01]  /*5390*/  STG.E desc[UR36][R8.64], R3 ;  /* 0x0000000308007986 */ /* 0x0001e2000c101924 */
[----:B------:R-:W-:Y:S05]  /*53a0*/  BRA `(.L_x_4331) ;  /* 0x0000000c00587947 */ /* 0x000fea0003800000 */
.L_x_4340:
[----:B--2---:R-:W-:Y:S02]  /*53b0*/  IMAD.U32 R0, R3, 0x10000, RZ ;  /* 0x0001000003007824 */ /* 0x004fe400078e00ff */
[----:B------:R-:W-:-:S03]  /*53c0*/  IMAD.MOV.U32 R25, RZ, RZ, R23 ;  /* 0x000000ffff197224 */ /* 0x000fc600078e0017 */
[----:B------:R-:W-:-:S05]  /*53d0*/  F2FP.F16.F32.PACK_AB R0, RZ, R0 ;  /* 0x00000000ff00723e */ /* 0x000fca00000000ff */
[----:B------:R0:W-:Y:S01]  /*53e0*/  STG.E.U16 desc[UR36][R8.64], R0 ;  /* 0x0000000008007986 */ /* 0x0001e2000c101524 */
[----:B------:R-:W-:Y:S05]  /*53f0*/  BRA `(.L_x_4331) ;  /* 0x0000000c00447947 */ /* 0x000fea0003800000 */
.L_x_4339:
[----:B------:R-:W-:-:S13]  /*5400*/  ISETP.NE.AND P0, PT, R0, 0x7, PT ;  /* 0x000000070000780c */ /* 0x000fda0003f05270 */
[----:B------:R-:W-:Y:S05]  /*5410*/  @!P0 BRA `(.L_x_4341) ;  /* 0x00000000003c8947 */ /* 0x000fea0003800000 */
[----:B------:R-:W-:-:S13]  /*5420*/  ISETP.NE.AND P0, PT, R0, 0x8, PT ;  /* 0x000000080000780c */ /* 0x000fda0003f05270 */
[----:B------:R-:W-:Y:S05]  /*5430*/  @!P0 BRA `(.L_x_4342) ;  /* 0x00000000001c8947 */ /* 0x000fea0003800000 */
[----:B------:R-:W-:-:S13]  /*5440*/  ISETP.NE.AND P0, PT, R0, 0x9, PT ;  /* 0x000000090000780c */ /* 0x000fda0003f05270 */
[----:B------:R-:W-:Y:S05]  /*5450*/  @P0 BRA `(.L_x_4336) ;  /* 0x0000000800c00947 */ /* 0x000fea0003800000 */
[----:B--2---:R-:W-:Y:S02]  /*5460*/  IMAD.U32 R4, R3, 0x10000, RZ ;  /* 0x0001000003047824 */ /* 0x004fe400078e00ff */
[----:B------:R-:W-:Y:S02]  /*5470*/  IMAD.MOV.U32 R5, RZ, RZ, RZ ;  /* 0x000000ffff057224 */ /* 0x000fe400078e00ff */
[----:B------:R-:W-:-:S03]  /*5480*/  IMAD.MOV.U32 R25, RZ, RZ, R23 ;  /* 0x000000ffff197224 */ /* 0x000fc600078e0017 */
[----:B------:R0:W-:Y:S01]  /*5490*/  STG.E.64 desc[UR36][R8.64], R4 ;  /* 0x0000000408007986 */ /* 0x0001e2000c101b24 */
[----:B------:R-:W-:Y:S05]  /*54a0*/  BRA `(.L_x_4331) ;  /* 0x0000000c00187947 */ /* 0x000fea0003800000 */
.L_x_4342:
[----:B--2---:R-:W-:Y:S02]  /*54b0*/  IMAD.U32 R3, R3, 0x10000, RZ ;  /* 0x0001000003037824 */ /* 0x004fe400078e00ff */
[----:B------:R-:W-:-:S03]  /*54c0*/  IMAD.MOV.U32 R25, RZ, RZ, R23 ;  /* 0x000000ffff197224 */ /* 0x000fc600078e0017 */
[----:B------:R-:W-:-:S04]  /*54d0*/  F2FP.F16.F32.PACK_AB R3, RZ, R3 ;  /* 0x00000003ff03723e */ /* 0x000fc800000000ff */
[----:B------:R-:W-:-:S05]  /*54e0*/  PRMT R3, R3, 0x5410, RZ ;  /* 0x0000541003037816 */ /* 0x000fca00000000ff */
[----:B------:R0:W-:Y:S01]  /*54f0*/  STG.E desc[UR36][R8.64], R3 ;  /* 0x0000000308007986 */ /* 0x0001e2000c101924 */
[----:B------:R-:W-:Y:S05]  /*5500*/  BRA `(.L_x_4331) ;  /* 0x0000000c00007947 */ /* 0x000fea0003800000 */
.L_x_4341:
[----:B--2---:R-:W-:Y:S02]  /*5510*/  IMAD.U32 R4, R3, 0x10000, RZ ;  /* 0x0001000003047824 */ /* 0x004fe400078e00ff */
[----:B------:R-:W-:Y:S02]  /*5520*/  IMAD.MOV.U32 R25, RZ, RZ, R23 ;  /* 0x000000ffff197224 */ /* 0x000fe400078e0017 */
[----:B------:R-:W-:-:S06]  /*5530*/  FMUL.FTZ R4, R4, 1 ;  /* 0x3f80000004047820 */ /* 0x000fcc0000410000 */
[----:B------:R-:W0:Y:S02]  /*5540*/  F2F.F64.F32 R4, R4 ;  /* 0x0000000400047310 */ /* 0x000e240000201800 */
[----:B0-----:R0:W-:Y:S01]  /*5550*/  STG.E.64 desc[UR36][R8.64], R4 ;  /* 0x0000000408007986 */ /* 0x0011e2000c101b24 */
[----:B------:R-:W-:Y:S05]  /*5560*/  BRA `(.L_x_4331) ;  /* 0x0000000800e87947 */ /* 0x000fea0003800000 */
.L_x_4332:
        /* <DEDUP_REMOVED lines=10> */
[----:B------:R-:W-:-:S04]  /*5610*/  FSETP.NEU.FTZ.AND P0, PT, R3, RZ, PT ;  /* 0x000000ff0300720b */ /* 0x000fc80003f1d000 */
[----:B------:R-:W-:-:S05]  /*5620*/  SEL R3, RZ, 0x1, !P0 ;  /* 0x00000001ff037807 */ /* 0x000fca0004000000 */
[----:B------:R0:W-:Y:S01]  /*5630*/  STG.E.U8 desc[UR36][R8.64], R3 ;  /* 0x0000000308007986 */ /* 0x0001e2000c101124 */
[----:B------:R-:W-:Y:S05]  /*5640*/  BRA `(.L_x_4331) ;  /* 0x0000000800b07947 */ /* 0x000fea0003800000 */
.L_x_4345:
[----:B--2---:R-:W-:Y:S01]  /*5650*/  IMAD.U32 R3, R3, 0x10000, RZ ;  /* 0x0001000003037824 */ /* 0x004fe200078e00ff */
[----:B------:R-:W-:Y:S01]  /*5660*/  CS2R R6, SRZ ;  /* 0x0000000000067805 */ /* 0x000fe2000001ff00 */
[----:B------:R-:W-:Y:S02]  /*5670*/  IMAD.MOV.U32 R25, RZ, RZ, R23 ;  /* 0x000000ffff197224 */ /* 0x000fe400078e0017 */
[----:B------:R-:W-:-:S04]  /*5680*/  FMUL.FTZ R3, R3, 1 ;  /* 0x3f80000003037820 */ /* 0x000fc80000410000 */
[----:B------:R-:W0:Y:S02]  /*5690*/  F2F.F64.F32 R4, R3 ;  /* 0x0000000300047310 */ /* 0x000e240000201800 */
[----:B0-----:R0:W-:Y:S01]  /*56a0*/  STG.E.128 desc[UR36][R8.64], R4 ;  /* 0x0000000408007986 */ /* 0x0011e2000c101d24 */
[----:B------:R-:W-:Y:S05]  /*56b0*/  BRA `(.L_x_4331) ;  /* 0x0000000800947947 */ /* 0x000fea0003800000 */
.L_x_4344:
[----:B------:R-:W-:-:S13]  /*56c0*/  ISETP.NE.AND P0, PT, R0, 0xf, PT ;  /* 0x0000000f0000780c */ /* 0x000fda0003f05270 */
[----:B------:R-:W-:Y:S05]  /*56d0*/  @!P0 BRA `(.L_x_4346) ;  /* 0x0000000000bc8947 */ /* 0x000fea0003800000 */
[----:B------:R-:W-:-:S13]  /*56e0*/  ISETP.NE.AND P0, PT, R0, 0x17, PT ;  /* 0x000000170000780c */ /* 0x000fda0003f05270 */
[----:B------:R-:W-:Y:S05]  /*56f0*/  @!P0 BRA `(.L_x_4347) ;  /* 0x0000000000588947 */ /* 0x000fea0003800000 */
[----:B------:R-:W-:-:S13]  /*5700*/  ISETP.NE.AND P0, PT, R0, 0x18, PT ;  /* 0x000000180000780c */ /* 0x000fda0003f05270 */
[----:B------:R-:W-:Y:S05]  /*5710*/  @P0 BRA `(.L_x_4336) ;  /* 0x0000000800100947 */ /* 0x000fea0003800000 */
[----:B--2---:R-:W-:Y:S01]  /*5720*/  IMAD.U32 R7, R3, 0x10000, RZ ;  /* 0x0001000003077824 */ /* 0x004fe200078e00ff */
        /* <DEDUP_REMOVED lines=14> */
.L_x_4349:
[----:B------:R-:W-:Y:S05]  /*5810*/  BSYNC B0 ;  /* 0x0000000000007941 */ /* 0x000fea0003800000 */
.L_x_4348:
[----:B------:R-:W-:Y:S01]  /*5820*/  LOP3.LUT R5, R0, R5, RZ, 0xfc, !PT ;  /* 0x0000000500057212 */ /* 0x000fe200078efcff */
[----:B------:R-:W-:-:S04]  /*5830*/  IMAD.MOV.U32 R25, RZ, RZ, R23 ;  /* 0x000000ffff197224 */ /* 0x000fc800078e0017 */
[----:B------:R0:W-:Y:S01]  /*5840*/  STG.E.U8 desc[UR36][R8.64], R5 ;  /* 0x0000000508007986 */ /* 0x0001e2000c101124 */
[----:B------:R-:W-:Y:S05]  /*5850*/  BRA `(.L_x_4331) ;  /* 0x00000008002c7947 */ /* 0x000fea0003800000 */
.L_x_4347:
[----:B--2---:R-:W-:Y:S01]  /*5860*/  IMAD.U32 R5, R3, 0x10000, RZ ;  /* 0x0001000003057824 */ /* 0x004fe200078e00ff */
        /* <DEDUP_REMOVED lines=12> */
.L_x_4351:
[----:B------:R-:W-:Y:S01]  /*5930*/  IMAD.MOV.U32 R0, RZ, RZ, 0x7f ;  /* 0x0000007fff007424 */ /* 0x000fe200078e00ff */
[----:B------:R-:W-:-:S04]  /*5940*/  ISETP.GT.U32.AND P0, PT, R3, 0x7f800000, PT ;  /* 0x7f8000000300780c */ /* 0x000fc80003f04070 */
[----:B------:R-:W-:-:S09]  /*5950*/  SEL R0, R0, 0x7c, P0 ;  /* 0x0000007c00007807 */ /* 0x000fd20000000000 */
.L_x_4352:
[----:B------:R-:W-:Y:S05]  /*5960*/  BSYNC B0 ;  /* 0x0000000000007941 */ /* 0x000fea0003800000 */
.L_x_4350:
[----:B------:R-:W-:Y:S01]  /*5970*/  LOP3.LUT R3, R5, 0x80000000, RZ, 0xc0, !PT ;  /* 0x8000000005037812 */ /* 0x000fe200078ec0ff */
[----:B------:R-:W-:-:S03]  /*5980*/  IMAD.MOV.U32 R25, RZ, RZ, R23 ;  /* 0x000000ffff197224 */ /* 0x000fc600078e0017 */
[----:B------:R-:W-:-:S04]  /*5990*/  SHF.R.U32.HI R3, RZ, 0x18, R3 ;  /* 0x00000018ff037819 */ /* 0x000fc80000011603 */
[----:B------:R-:W-:-:S05]  /*59a0*/  LOP3.LUT R3, R0, R3, RZ, 0xfc, !PT ;  /* 0x0000000300037212 */ /* 0x000fca00078efcff */
[----:B------:R0:W-:Y:S01]  /*59b0*/  STG.E.U8 desc[UR36][R8.64], R3 ;  /* 0x0000000308007986 */ /* 0x0001e2000c101124 */
[----:B------:R-:W-:Y:S05]  /*59c0*/  BRA `(.L_x_4331) ;  /* 0x0000000400d07947 */ /* 0x000fea0003800000 */
.L_x_4346:
[----:B--2---:R0:W-:Y:S01]  /*59d0*/  STG.E.U16 desc[UR36][R8.64], R3 ;  /* 0x0000000308007986 */ /* 0x0041e2000c101524 */
[----:B------:R-:W-:Y:S01]  /*59e0*/  IMAD.MOV.U32 R25, RZ, RZ, R23 ;  /* 0x000000ffff197224 */ /* 0x000fe200078e0017 */
[----:B------:R-:W-:Y:S06]  /*59f0*/  BRA `(.L_x_4331) ;  /* 0x0000000400c47947 */ /* 0x000fec0003800000 */
.L_x_4343:
        /* <DEDUP_REMOVED lines=10> */
[----:B------:R-:W0:Y:S02]  /*5aa0*/  F2I.FTZ.U32.TRUNC.NTZ R3, R3 ;  /* 0x0000000300037305 */ /* 0x000e24000021f000 */
[----:B0-----:R0:W-:Y:S01]  /*5ab0*/  STG.E.U16 desc[UR36][R8.64], R3 ;  /* 0x0000000308007986 */ /* 0x0011e2000c101524 */
[----:B------:R-:W-:Y:S05]  /*5ac0*/  BRA `(.L_x_4331) ;  /* 0x0000000400907947 */ /* 0x000fea0003800000 */
.L_x_4355:
[----:B--2---:R-:W-:Y:S01]  /*5ad0*/  IMAD.U32 R5, R3, 0x10000, RZ ;  /* 0x0001000003057824 */ /* 0x004fe200078e00ff */
        /* <DEDUP_REMOVED lines=16> */
.L_x_4358:
[----:B------:R-:W-:-:S04]  /*5be0*/  LOP3.LUT R3, R5, 0x80000000, RZ, 0xc0, !PT ;  /* 0x8000000005037812 */ /* 0x000fc800078ec0ff */
[----:B------:R-:W-:-:S04]  /*5bf0*/  SHF.R.U32.HI R3, RZ, 0x18, R3 ;  /* 0x00000018ff037819 */ /* 0x000fc80000011603 */
[----:B------:R-:W-:-:S04]  /*5c00*/  LOP3.LUT R0, R0, R3, RZ, 0xfc, !PT ;  /* 0x0000000300007212 */ /* 0x000fc800078efcff */
[----:B------:R-:W-:-:S07]  /*5c10*/  PRMT R4, R0, 0x7610, R4 ;  /* 0x0000761000047816 */ /* 0x000fce0000000004 */
.L_x_4357:
[----:B------:R-:W-:Y:S05]  /*5c20*/  BSYNC B0 ;  /* 0x0000000000007941 */ /* 0x000fea0003800000 */
.L_x_4356:
[----:B------:R0:W-:Y:S01]  /*5c30*/  STG.E.U8 desc[UR36][R8.64], R4 ;  /* 0x0000000408007986 */ /* 0x0001e2000c101124 */
[----:B------:R-:W-:Y:S01]  /*5c40*/  IMAD.MOV.U32 R25, RZ, RZ, R23 ;  /* 0x000000ffff197224 */ /* 0x000fe200078e0017 */
[----:B------:R-:W-:Y:S06]  /*5c50*/  BRA `(.L_x_4331) ;  /* 0x00000004002c7947 */ /* 0x000fec0003800000 */
.L_x_4354:
        /* <DEDUP_REMOVED lines=17> */
.L_x_4361:
[----:B------:R-:W-:-:S04]  /*5d70*/  LOP3.LUT R3, R5, 0x80000000, RZ, 0xc0, !PT ;  /* 0x8000000005037812 */ /* 0x000fc800078ec0ff */
[----:B------:R-:W-:-:S04]  /*5d80*/  SHF.R.U32.HI R3, RZ, 0x18, R3 ;  /* 0x00000018ff037819 */ /* 0x000fc80000011603 */
[----:B------:R-:W-:-:S04]  /*5d90*/  LOP3.LUT R0, R0, R3, RZ, 0xfc, !PT ;  /* 0x0000000300007212 */ /* 0x000fc800078efcff */
[----:B------:R-:W-:-:S07]  /*5da0*/  PRMT R4, R0, 0x7610, R4 ;  /* 0x0000761000047816 */ /* 0x000fce0000000004 */
.L_x_4360:
[----:B------:R-:W-:Y:S05]  /*5db0*/  BSYNC B0 ;  /* 0x0000000000007941 */ /* 0x000fea0003800000 */
.L_x_4359:
[----:B------:R0:W-:Y:S01]  /*5dc0*/  STG.E.U8 desc[UR36][R8.64], R4 ;  /* 0x0000000408007986 */ /* 0x0001e2000c101124 */
[----:B------:R-:W-:Y:S01]  /*5dd0*/  IMAD.MOV.U32 R25, RZ, RZ, R23 ;  /* 0x000000ffff197224 */ /* 0x000fe200078e0017 */
[----:B------:R-:W-:Y:S06]  /*5de0*/  BRA `(.L_x_4331) ;  /* 0x0000000000c87947 */ /* 0x000fec0003800000 */
.L_x_4353:
[----:B------:R-:W-:-:S13]  /*5df0*/  ISETP.NE.AND P0, PT, R0, 0x1c, PT ;  /* 0x0000001c0000780c */ /* 0x000fda0003f05270 */
[----:B------:R-:W-:Y:S05]  /*5e00*/  @!P0 BRA `(.L_x_4362) ;  /* 0x0000000000b08947 */ /* 0x000fea0003800000 */
[----:B------:R-:W-:-:S13]  /*5e10*/  ISETP.NE.AND P0, PT, R0, 0x1d, PT ;  /* 0x0000001d0000780c */ /* 0x000fda0003f05270 */
[----:B------:R-:W-:Y:S05]  /*5e20*/  @!P0 BRA `(.L_x_4363) ;  /* 0x0000000000948947 */ /* 0x000fea0003800000 */
[----:B------:R-:W-:-:S13]  /*5e30*/  ISETP.NE.AND P0, PT, R0, 0x2c, PT ;  /* 0x0000002c0000780c */ /* 0x000fda0003f05270 */
[----:B------:R-:W-:Y:S05]  /*5e40*/  @P0 BRA `(.L_x_4336) ;  /* 0x0000000000440947 */ /* 0x000fea0003800000 */
[----:B--2---:R-:W-:Y:S02]  /*5e50*/  IMAD.U32 R4, R3, 0x10000, RZ ;  /* 0x0001000003047824 */ /* 0x004fe400078e00ff */
        /* <DEDUP_REMOVED lines=16> */
.L_x_4336:
        /* <DEDUP_REMOVED lines=15> */
[----:B01234-:R-:W-:Y:S05]  /*6050*/  CALL.ABS.NOINC R14 ;  /* 0x000000000e007343 */ /* 0x01ffea0003c00000 */
.L_x_4364:
[----:B------:R-:W-:Y:S01]  /*6060*/  IMAD.MOV.U32 R25, RZ, RZ, R23 ;  /* 0x000000ffff197224 */ /* 0x000fe200078e0017 */
[----:B------:R-:W-:Y:S06]  /*6070*/  BRA `(.L_x_4331) ;  /* 0x0000000000247947 */ /* 0x000fec0003800000 */
.L_x_4363:
[----:B--2---:R-:W-:Y:S02]  /*6080*/  IMAD.U32 R4, R3, 0x10000, RZ ;  /* 0x0001000003047824 */ /* 0x004fe400078e00ff */
[----:B------:R-:W-:-:S04]  /*6090*/  IMAD.MOV.U32 R25, RZ, RZ, R23 ;  /* 0x000000ffff197224 */ /* 0x000fc800078e0017 */
[----:B------:R-:W0:Y:S02]  /*60a0*/  F2I.U64.TRUNC R4, R4 ;  /* 0x0000000400047311 */ /* 0x000e24000020d800 */
[----:B0-----:R0:W-:Y:S01]  /*60b0*/  STG.E.64 desc[UR36][R8.64], R4 ;  /* 0x0000000408007986 */ /* 0x0011e2000c101b24 */
[----:B------:R-:W-:Y:S05]  /*60c0*/  BRA `(.L_x_4331) ;  /* 0x0000000000107947 */ /* 0x000fea0003800000 */
.L_x_4362:
[----:B--2---:R-:W-:Y:S02]  /*60d0*/  IMAD.U32 R3, R3, 0x10000, RZ ;  /* 0x0001000003037824 */ /* 0x004fe400078e00ff */
[----:B------:R-:W-:-:S04]  /*60e0*/  IMAD.MOV.U32 R25, RZ, RZ, R23 ;  /* 0x000000ffff197224 */ /* 0x000fc800078e0017 */
[----:B------:R-:W0:Y:S02]  /*60f0*/  F2I.FTZ.U32.TRUNC.NTZ R3, R3 ;  /* 0x0000000300037305 */ /* 0x000e24000021f000 */
[----:B0-----:R0:W-:Y:S02]  /*6100*/  STG.E desc[UR36][R8.64], R3 ;  /* 0x0000000308007986 */ /* 0x0011e4000c101924 */
.L_x_4331:
[----:B------:R-:W-:Y:S05]  /*6110*/  BSYNC B6 ;  /* 0x0000000000067941 */ /* 0x000fea0003800000 */
.L_x_4330:
[----:B------:R-:W-:Y:S01]  /*6120*/  ISETP.GE.AND P0, PT, R25, R16, PT ;  /* 0x000000101900720c */ /* 0x000fe20003f06270 */
[----:B------:R-:W-:-:S12]  /*6130*/  BSSY B6, `(.L_x_4365) ;  /* 0x00001fc000067945 */ /* 0x000fd80003800000 */
[----:B------:R-:W-:Y:S05]  /*6140*/  @P0 BRA `(.L_x_4366) ;  /* 0x0000001c00e80947 */ /* 0x000fea0003800000 */
[----:B0-----:R-:W0:Y:S01]  /*6150*/  LDC.64 R8, c[0x0][0x218] ;  /* 0x00008600ff087b82 */ /* 0x001e220000000a00 */
[----:B------:R-:W-:Y:S01]  /*6160*/  IMAD R0, R2, 0x200, R25 ;  /* 0x0000020002007824 */ /* 0x000fe200078e0219 */
[----:B------:R-:W-:Y:S01]  /*6170*/  PRMT R4, R19, 0x9910, RZ ;  /* 0x0000991013047816 */ /* 0x000fe200000000ff */
[----:B------:R-:W-:Y:S02]  /*6180*/  ULDC UR4, c[0x0][0x238] ;  /* 0x00008e0000047ab9 */ /* 0x000fe40000000800 */
[----:B--2---:R-:W-:Y:S02]  /*6190*/  IMAD R3, R0, UR4, RZ ;  /* 0x0000000400037c24 */ /* 0x004fe4000f8e02ff */
        /* <DEDUP_REMOVED lines=17> */
.L_x_4370:
[----:B----4-:R-:W-:-:S06]  /*62b0*/  IMAD.U32 R5, R22, 0x10000, RZ ;  /* 0x0001000016057824 */ /* 0x010fcc00078e00ff */
[----:B------:R-:W0:Y:S02]  /*62c0*/  F2I.S64.TRUNC R4, R5 ;  /* 0x0000000500047311 */ /* 0x000e24000020d900 */
[----:B0-----:R0:W-:Y:S01]  /*62d0*/  STG.E.U8 desc[UR36][R8.64], R4 ;  /* 0x0000000408007986 */ /* 0x0011e2000c101124 */
[----:B------:R-:W-:Y:S05]  /*62e0*/  BRA `(.L_x_4372) ;  /* 0x0000000c00847947 */ /* 0x000fea0003800000 */
.L_x_4369:
        /* <DEDUP_REMOVED lines=10> */
.L_x_4374:
[----:B----4-:R-:W-:-:S04]  /*6390*/  IMAD.U32 R22, R22, 0x10000, RZ ;  /* 0x0001000016167824 */ /* 0x010fc800078e00ff */
[----:B------:R-:W0:Y:S02]  /*63a0*/  F2I.FTZ.TRUNC.NTZ R3, R22 ;  /* 0x0000001600037305 */ /* 0x000e24000021f100 */
[----:B0-----:R0:W-:Y:S01]  /*63b0*/  STG.E desc[UR36][R8.64], R3 ;  /* 0x0000000308007986 */ /* 0x0011e2000c101924 */
[----:B------:R-:W-:Y:S05]  /*63c0*/  BRA `(.L_x_4372) ;  /* 0x0000000c004c7947 */ /* 0x000fea0003800000 */
.L_x_4373:
[----:B----4-:R-:W-:-:S04]  /*63d0*/  IMAD.U32 R22, R22, 0x10000, RZ ;  /* 0x0001000016167824 */ /* 0x010fc800078e00ff */
[----:B------:R-:W0:Y:S02]  /*63e0*/  F2I.FTZ.TRUNC.NTZ R3, R22 ;  /* 0x0000001600037305 */ /* 0x000e24000021f100 */
[----:B0-----:R0:W-:Y:S01]  /*63f0*/  STG.E.U16 desc[UR36][R8.64], R3 ;  /* 0x0000000308007986 */ /* 0x0011e2000c101524 */
[----:B------:R-:W-:Y:S05]  /*6400*/  BRA `(.L_x_4372) ;  /* 0x0000000c003c7947 */ /* 0x000fea0003800000 */
.L_x_4368:
        /* <DEDUP_REMOVED lines=9> */
.L_x_4376:
[----:B----4-:R-:W-:-:S05]  /*64a0*/  IMAD.U32 R0, R22, 0x10000, RZ ;  /* 0x0001000016007824 */ /* 0x010fca00078e00ff */
[----:B------:R-:W-:-:S05]  /*64b0*/  F2FP.F16.F32.PACK_AB R0, RZ, R0 ;  /* 0x00000000ff00723e */ /* 0x000fca00000000ff */
[----:B------:R0:W-:Y:S01]  /*64c0*/  STG.E.U16 desc[UR36][R8.64], R0 ;  /* 0x0000000008007986 */ /* 0x0001e2000c101524 */
[----:B------:R-:W-:Y:S05]  /*64d0*/  BRA `(.L_x_4372) ;  /* 0x0000000c00087947 */ /* 0x000fea0003800000 */
.L_x_4375:
        /* <DEDUP_REMOVED lines=10> */
.L_x_4378:
[----:B----4-:R-:W-:-:S05]  /*6580*/  IMAD.U32 R22, R22, 0x10000, RZ ;  /* 0x0001000016167824 */ /* 0x010fca00078e00ff */
[----:B------:R-:W-:-:S04]  /*6590*/  F2FP.F16.F32.PACK_AB R3, RZ, R22 ;  /* 0x00000016ff03723e */ /* 0x000fc800000000ff */
[----:B------:R-:W-:-:S05]  /*65a0*/  PRMT R3, R3, 0x5410, RZ ;  /* 0x0000541003037816 */ /* 0x000fca00000000ff */
[----:B------:R0:W-:Y:S01]  /*65b0*/  STG.E desc[UR36][R8.64], R3 ;  /* 0x0000000308007986 */ /* 0x0001e2000c101924 */
[----:B------:R-:W-:Y:S05]  /*65c0*/  BRA `(.L_x_4372) ;  /* 0x0000000800cc7947 */ /* 0x000fea0003800000 */
.L_x_4377:
[----:B----4-:R-:W-:-:S04]  /*65d0*/  IMAD.U32 R4, R22, 0x10000, RZ ;  /* 0x0001000016047824 */ /* 0x010fc800078e00ff */
[----:B------:R-:W-:-:S06]  /*65e0*/  FMUL.FTZ R4, R4, 1 ;  /* 0x3f80000004047820 */ /* 0x000fcc0000410000 */
[----:B------:R-:W0:Y:S02]  /*65f0*/  F2F.F64.F32 R4, R4 ;  /* 0x0000000400047310 */ /* 0x000e240000201800 */
[----:B0-----:R0:W-:Y:S01]  /*6600*/  STG.E.64 desc[UR36][R8.64], R4 ;  /* 0x0000000408007986 */ /* 0x0011e2000c101b24 */
[----:B------:R-:W-:Y:S05]  /*6610*/  BRA `(.L_x_4372) ;  /* 0x0000000800b87947 */ /* 0x000fea0003800000 */
.L_x_4367:
        /* <DEDUP_REMOVED lines=13> */
.L_x_4381:
[----:B----4-:R-:W-:Y:S01]  /*66f0*/  IMAD.U32 R22, R22, 0x10000, RZ ;  /* 0x0001000016167824 */ /* 0x010fe200078e00ff */
[----:B------:R-:W-:-:S03]  /*6700*/  CS2R R6, SRZ ;  /* 0x0000000000067805 */ /* 0x000fc6000001ff00 */
[----:B------:R-:W-:-:S06]  /*6710*/  FMUL.FTZ R4, R22, 1 ;  /* 0x3f80000016047820 */ /* 0x000fcc0000410000 */
[----:B------:R-:W0:Y:S02]  /*6720*/  F2F.F64.F32 R4, R4 ;  /* 0x0000000400047310 */ /* 0x000e240000201800 */
[----:B0-----:R0:W-:Y:S01]  /*6730*/  STG.E.128 desc[UR36][R8.64], R4 ;  /* 0x0000000408007986 */ /* 0x0011e2000c101d24 */
[----:B------:R-:W-:Y:S05]  /*6740*/  BRA `(.L_x_4372) ;  /* 0x00000008006c7947 */ /* 0x000fea0003800000 */
.L_x_4380:
        /* <DEDUP_REMOVED lines=21> */
.L_x_4385:
[----:B------:R-:W-:Y:S05]  /*68a0*/  BSYNC B0 ;  /* 0x0000000000007941 */ /* 0x000fea0003800000 */
.L_x_4384:
[----:B------:R-:W-:-:S05]  /*68b0*/  LOP3.LUT R5, R0, R5, RZ, 0xfc, !PT ;  /* 0x0000000500057212 */ /* 0x000fca00078efcff */
[----:B------:R0:W-:Y:S01]  /*68c0*/  STG.E.U8 desc[UR36][R8.64], R5 ;  /* 0x0000000508007986 */ /* 0x0001e2000c101124 */
[----:B------:R-:W-:Y:S05]  /*68d0*/  BRA `(.L_x_4372) ;  /* 0x0000000800087947 */ /* 0x000fea0003800000 */
.L_x_4383:
        /* <DEDUP_REMOVED lines=13> */
.L_x_4387:
[----:B------:R-:W-:Y:S01]  /*69b0*/  IMAD.MOV.U32 R0, RZ, RZ, 0x7f ;  /* 0x0000007fff007424 */ /* 0x000fe200078e00ff */
[----:B------:R-:W-:-:S04]  /*69c0*/  ISETP.GT.U32.AND P0, PT, R3, 0x7f800000, PT ;  /* 0x7f8000000300780c */ /* 0x000fc80003f04070 */
[----:B------:R-:W-:-:S09]  /*69d0*/  SEL R0, R0, 0x7c, P0 ;  /* 0x0000007c00007807 */ /* 0x000fd20000000000 */
.L_x_4388:
[----:B------:R-:W-:Y:S05]  /*69e0*/  BSYNC B0 ;  /* 0x0000000000007941 */ /* 0x000fea0003800000 */
.L_x_4386:
[----:B------:R-:W-:-:S04]  /*69f0*/  LOP3.LUT R3, R5, 0x80000000, RZ, 0xc0, !PT ;  /* 0x8000000005037812 */ /* 0x000fc800078ec0ff */
[----:B------:R-:W-:-:S04]  /*6a00*/  SHF.R.U32.HI R3, RZ, 0x18, R3 ;  /* 0x00000018ff037819 */ /* 0x000fc80000011603 */
[----:B------:R-:W-:-:S05]  /*6a10*/  LOP3.LUT R3, R0, R3, RZ, 0xfc, !PT ;  /* 0x0000000300037212 */ /* 0x000fca00078efcff */
[----:B------:R0:W-:Y:S01]  /*6a20*/  STG.E.U8 desc[UR36][R8.64], R3 ;  /* 0x0000000308007986 */ /* 0x0001e2000c101124 */
[----:B------:R-:W-:Y:S05]  /*6a30*/  BRA `(.L_x_4372) ;  /* 0x0000000400b07947 */ /* 0x000fea0003800000 */
.L_x_4382:
[----:B----4-:R0:W-:Y:S01]  /*6a40*/  STG.E.U16 desc[UR36][R8.64], R22 ;  /* 0x0000001608007986 */ /* 0x0101e2000c101524 */
[----:B------:R-:W-:Y:S05]  /*6a50*/  BRA `(.L_x_4372) ;  /* 0x0000000400a87947 */ /* 0x000fea0003800000 */
.L_x_4379:
        /* <DEDUP_REMOVED lines=12> */
.L_x_4391:
        /* <DEDUP_REMOVED lines=17> */
.L_x_4394:
[----:B------:R-:W-:-:S04]  /*6c30*/  LOP3.LUT R3, R5, 0x80000000, RZ, 0xc0, !PT ;  /* 0x8000000005037812 */ /* 0x000fc800078ec0ff */
[----:B------:R-:W-:-:S04]  /*6c40*/  SHF.R.U32.HI R3, RZ, 0x18, R3 ;  /* 0x00000018ff037819 */ /* 0x000fc80000011603 */
[----:B------:R-:W-:-:S04]  /*6c50*/  LOP3.LUT R0, R0, R3, RZ, 0xfc, !PT ;  /* 0x0000000300007212 */ /* 0x000fc800078efcff */
[----:B------:R-:W-:-:S07]  /*6c60*/  PRMT R4, R0, 0x7610, R4 ;  /* 0x0000761000047816 */ /* 0x000fce0000000004 */
.L_x_4393:
[----:B------:R-:W-:Y:S05]  /*6c70*/  BSYNC B0 ;  /* 0x0000000000007941 */ /* 0x000fea0003800000 */
.L_x_4392:
[----:B------:R0:W-:Y:S01]  /*6c80*/  STG.E.U8 desc[UR36][R8.64], R4 ;  /* 0x0000000408007986 */ /* 0x0001e2000c101124 */
[----:B------:R-:W-:Y:S05]  /*6c90*/  BRA `(.L_x_4372) ;  /* 0x0000000400187947 */ /* 0x000fea0003800000 */
.L_x_4390:
        /* <DEDUP_REMOVED lines=17> */
.L_x_4397:
[----:B------:R-:W-:-:S04]  /*6db0*/  LOP3.LUT R3, R5, 0x80000000, RZ, 0xc0, !PT ;  /* 0x8000000005037812 */ /* 0x000fc800078ec0ff */
[----:B------:R-:W-:-:S04]  /*6dc0*/  SHF.R.U32.HI R3, RZ, 0x18, R3 ;  /* 0x00000018ff037819 */ /* 0x000fc80000011603 */
[----:B------:R-:W-:-:S04]  /*6dd0*/  LOP3.LUT R0, R0, R3, RZ, 0xfc, !PT ;  /* 0x0000000300007212 */ /* 0x000fc800078efcff */
[----:B------:R-:W-:-:S07]  /*6de0*/  PRMT R4, R0, 0x7610, R4 ;  /* 0x0000761000047816 */ /* 0x000fce0000000004 */
.L_x_4396:
[----:B------:R-:W-:Y:S05]  /*6df0*/  BSYNC B0 ;  /* 0x0000000000007941 */ /* 0x000fea0003800000 */
.L_x_4395:
[----:B------:R0:W-:Y:S01]  /*6e00*/  STG.E.U8 desc[UR36][R8.64], R4 ;  /* 0x0000000408007986 */ /* 0x0001e2000c101124 */
[----:B------:R-:W-:Y:S05]  /*6e10*/  BRA `(.L_x_4372) ;  /* 0x0000000000b87947 */ /* 0x000fea0003800000 */
.L_x_4389:
        /* <DEDUP_REMOVED lines=22> */
.L_x_4371:
        /* <DEDUP_REMOVED lines=15> */
[----:B01-34-:R-:W-:Y:S05]  /*7070*/  CALL.ABS.NOINC R14 ;  /* 0x000000000e007343 */ /* 0x01bfea0003c00000 */
.L_x_4400:
[----:B------:R-:W-:Y:S05]  /*7080*/  BRA `(.L_x_4372) ;  /* 0x00000000001c7947 */ /* 0x000fea0003800000 */
.L_x_4399:
[----:B----4-:R-:W-:-:S06]  /*7090*/  IMAD.U32 R4, R22, 0x10000, RZ ;  /* 0x0001000016047824 */ /* 0x010fcc00078e00ff */
[----:B------:R-:W0:Y:S02]  /*70a0*/  F2I.U64.TRUNC R4, R4 ;  /* 0x0000000400047311 */ /* 0x000e24000020d800 */
[----:B0-----:R4:W-:Y:S01]  /*70b0*/  STG.E.64 desc[UR36][R8.64], R4 ;  /* 0x0000000408007986 */ /* 0x0019e2000c101b24 */
[----:B------:R-:W-:Y:S05]  /*70c0*/  BRA `(.L_x_4372) ;  /* 0x00000000000c7947 */ /* 0x000fea0003800000 */
.L_x_4398:
[----:B----4-:R-:W-:-:S04]  /*70d0*/  IMAD.U32 R22, R22, 0x10000, RZ ;  /* 0x0001000016167824 */ /* 0x010fc800078e00ff */
[----:B------:R-:W0:Y:S02]  /*70e0*/  F2I.FTZ.U32.TRUNC.NTZ R3, R22 ;  /* 0x0000001600037305 */ /* 0x000e24000021f000 */
[----:B0-----:R0:W-:Y:S02]  /*70f0*/  STG.E desc[UR36][R8.64], R3 ;  /* 0x0000000308007986 */ /* 0x0011e4000c101924 */
.L_x_4372:
[----:B------:R-:W-:-:S05]  /*7100*/  VIADD R25, R25, 0x80 ;  /* 0x0000008019197836 */ /* 0x000fca0000000000 */
[----:B------:R-:W-:-:S13]  /*7110*/  ISETP.GE.AND P0, PT, R25, R16, PT ;  /* 0x000000101900720c */ /* 0x000fda0003f06270 */
[----:B------:R-:W-:Y:S05]  /*7120*/  @P0 BRA `(.L_x_4366) ;  /* 0x0000000c00f00947 */ /* 0x000fea0003800000 */
[----:B0-2-4-:R-:W0:Y:S01]  /*7130*/  LDC.64 R8, c[0x0][0x218] ;  /* 0x00008600ff087b82 */ /* 0x015e220000000a00 */
        /* <DEDUP_REMOVED lines=17> */
[----:B-1-3--:R-:W-:-:S06]  /*7250*/  IMAD.U32 R17, R17, 0x10000, RZ ;  /* 0x0001000011117824 */ /* 0x00afcc00078e00ff */
[----:B------:R-:W0:Y:S02]  /*7260*/  F2I.FTZ.TRUNC.NTZ R17, R17 ;  /* 0x0000001100117305 */ /* 0x000e24000021f100 */
[----:B0-----:R0:W-:Y:S01]  /*7270*/  STG.E.U8 desc[UR36][R8.64], R17 ;  /* 0x0000001108007986 */ /* 0x0011e2000c101124 */
[----:B------:R-:W-:Y:S05]  /*7280*/  BRA `(.L_x_4406) ;  /* 0x0000000c00947947 */ /* 0x000fea0003800000 */
.L_x_4404:
[----:B-1----:R-:W-:-:S06]  /*7290*/  IMAD.U32 R5, R17, 0x10000, RZ ;  /* 0x0001000011057824 */ /* 0x002fcc00078e00ff */
[----:B------:R-:W0:Y:S02]  /*72a0*/  F2I.S64.TRUNC R4, R5 ;  /* 0x0000000500047311 */ /* 0x000e24000020d900 */
[----:B0-----:R4:W-:Y:S01]  /*72b0*/  STG.E.U8 desc[UR36][R8.64], R4 ;  /* 0x0000000408007986 */ /* 0x0019e2000c101124 */
[----:B------:R-:W-:Y:S05]  /*72c0*/  BRA `(.L_x_4406) ;  /* 0x0000000c00847947 */ /* 0x000fea0003800000 */
.L_x_4403:
        /* <DEDUP_REMOVED lines=10> */
.L_x_4408:
[----:B-1-3--:R-:W-:-:S06]  /*7370*/  IMAD.U32 R17, R17, 0x10000, RZ ;  /* 0x0001000011117824 */ /* 0x00afcc00078e00ff */
[----:B------:R-:W0:Y:S02]  /*7380*/  F2I.FTZ.TRUNC.NTZ R17, R17 ;  /* 0x0000001100117305 */ /* 0x000e24000021f100 */
[----:B0-----:R2:W-:Y:S01]  /*7390*/  STG.E desc[UR36][R8.64], R17 ;  /* 0x0000001108007986 */ /* 0x0015e2000c101924 */
[----:B------:R-:W-:Y:S05]  /*73a0*/  BRA `(.L_x_4406) ;  /* 0x0000000c004c7947 */ /* 0x000fea0003800000 */
.L_x_4407:
[----:B-1-3--:R-:W-:-:S06]  /*73b0*/  IMAD.U32 R17, R17, 0x10000, RZ ;  /* 0x0001000011117824 */ /* 0x00afcc00078e00ff */
[----:B------:R-:W0:Y:S02]  /*73c0*/  F2I.FTZ.TRUNC.NTZ R17, R17 ;  /* 0x0000001100117305 */ /* 0x000e24000021f100 */
[----:B0-----:R0:W-:Y:S01]  /*73d0*/  STG.E.U16 desc[UR36][R8.64], R17 ;  /* 0x0000001108007986 */ /* 0x0011e2000c101524 */
[----:B------:R-:W-:Y:S05]  /*73e0*/  BRA `(.L_x_4406) ;  /* 0x0000000c003c7947 */ /* 0x000fea0003800000 */
.L_x_4402:
[----:B------:R-:W-:-:S13]  /*73f0*/  ISETP.GT.AND P0, PT, R0, 0x6, PT ;  /* 0x000000060000780c */ /* 0x000fda0003f04270 */
[----:B------:R-:W-:Y:S05]  /*7400*/  @P0 BRA `(.L_x_4409) ;  /* 0x00000000002c0947 */ /* 0x000fea0003800000 */
[----:B------:R-:W-:-:S13]  /*7410*/  ISETP.NE.AND P0, PT, R0, 0x5, PT ;  /* 0x000000050000780c */ /* 0x000fda0003f05270 */
[----:B------:R-:W-:Y:S05]  /*7420*/  @!P0 BRA `(.L_x_4410) ;  /* 0x0000000000148947 */ /* 0x000fea0003800000 */
[----:B------:R-:W-:-:S13]  /*7430*/  ISETP.NE.AND P0, PT, R0, 0x6, PT ;  /* 0x000000060000780c */ /* 0x000fda0003f05270 */
[----:B------:R-:W-:Y:S05]  /*7440*/  @P0 BRA `(.L_x_4405) ;  /* 0x0000000800c40947 */ /* 0x000fea0003800000 */
[----:B-1-3--:R-:W-:-:S05]  /*7450*/  IMAD.U32 R17, R17, 0x10000, RZ ;  /* 0x0001000011117824 */ /* 0x00afca00078e00ff */
[----:B------:R0:W-:Y:S01]  /*7460*/  STG.E desc[UR36][R8.64], R17 ;  /* 0x0000001108007986 */ /* 0x0001e2000c101924 */
[----:B------:R-:W-:Y:S05]  /*7470*/  BRA `(.L_x_4406) ;  /* 0x0000000c00187947 */ /* 0x000fea0003800000 */
.L_x_4410:
[----:B-1----:R-:W-:-:S05]  /*7480*/  IMAD.U32 R0, R17, 0x10000, RZ ;  /* 0x0001000011007824 */ /* 0x002fca00078e00ff */
[----:B------:R-:W-:-:S05]  /*7490*/  F2FP.F16.F32.PACK_AB R0, RZ, R0 ;  /* 0x00000000ff00723e */ /* 0x000fca00000000ff */
[----:B------:R0:W-:Y:S01]  /*74a0*/  STG.E.U16 desc[UR36][R8.64], R0 ;  /* 0x0000000008007986 */ /* 0x0001e2000c101524 */
[----:B------:R-:W-:Y:S05]  /*74b0*/  BRA `(.L_x_4406) ;  /* 0x0000000c00087947 */ /* 0x000fea0003800000 */
.L_x_4409:
        /* <DEDUP_REMOVED lines=10> */
.L_x_4412:
[----:B-1-3--:R-:W-:-:S05]  /*7560*/  IMAD.U32 R17, R17, 0x10000, RZ ;  /* 0x0001000011117824 */ /* 0x00afca00078e00ff */
[----:B------:R-:W-:-:S04]  /*7570*/  F2FP.F16.F32.PACK_AB R3, RZ, R17 ;  /* 0x00000011ff03723e */ /* 0x000fc800000000ff */
[----:B------:R-:W-:-:S05]  /*7580*/  PRMT R3, R3, 0x5410, RZ ;  /* 0x0000541003037816 */ /* 0x000fca00000000ff */
[----:B------:R0:W-:Y:S01]  /*7590*/  STG.E desc[UR36][R8.64], R3 ;  /* 0x0000000308007986 */ /* 0x0001e2000c101924 */
[----:B------:R-:W-:Y:S05]  /*75a0*/  BRA `(.L_x_4406) ;  /* 0x0000000800cc7947 */ /* 0x000fea0003800000 */
.L_x_4411:
[----:B-1----:R-:W-:-:S04]  /*75b0*/  IMAD.U32 R4, R17, 0x10000, RZ ;  /* 0x0001000011047824 */ /* 0x002fc800078e00ff */
[----:B------:R-:W-:-:S06]  /*75c0*/  FMUL.FTZ R4, R4, 1 ;  /* 0x3f80000004047820 */ /* 0x000fcc0000410000 */
[----:B------:R-:W0:Y:S02]  /*75d0*/  F2F.F64.F32 R4, R4 ;  /* 0x0000000400047310 */ /* 0x000e240000201800 */
[----:B0-----:R0:W-:Y:S01]  /*75e0*/  STG.E.64 desc[UR36][R8.64], R4 ;  /* 0x0000000408007986 */ /* 0x0011e2000c101b24 */
[----:B------:R-:W-:Y:S05]  /*75f0*/  BRA `(.L_x_4406) ;  /* 0x0000000800b87947 */ /* 0x000fea0003800000 */
.L_x_4401:
        /* <DEDUP_REMOVED lines=8> */
[----:B-1-3--:R-:W-:-:S05]  /*7680*/  IMAD.U32 R17, R17, 0x10000, RZ ;  /* 0x0001000011117824 */ /* 0x00afca00078e00ff */
[----:B------:R-:W-:-:S04]  /*7690*/  FSETP.NEU.FTZ.AND P0, PT, R17, RZ, PT ;  /* 0x000000ff1100720b */ /* 0x000fc80003f1d000 */
[----:B------:R-:W-:-:S05]  /*76a0*/  SEL R3, RZ, 0x1, !P0 ;  /* 0x00000001ff037807 */ /* 0x000fca0004000000 */
[----:B------:R0:W-:Y:S01]  /*76b0*/  STG.E.U8 desc[UR36][R8.64], R3 ;  /* 0x0000000308007986 */ /* 0x0001e2000c101124 */
[----:B------:R-:W-:Y:S05]  /*76c0*/  BRA `(.L_x_4406) ;  /* 0x0000000800847947 */ /* 0x000fea0003800000 */
.L_x_4415:
[----:B-1-3--:R-:W-:Y:S01]  /*76d0*/  IMAD.U32 R17, R17, 0x10000, RZ ;  /* 0x0001000011117824 */ /* 0x00afe200078e00ff */
[----:B------:R-:W-:-:S03]  /*76e0*/  CS2R R6, SRZ ;  /* 0x0000000000067805 */ /* 0x000fc6000001ff00 */
[----:B------:R-:W-:-:S06]  /*76f0*/  FMUL.FTZ R4, R17, 1 ;  /* 0x3f80000011047820 */ /* 0x000fcc0000410000 */
[----:B------:R-:W0:Y:S02]  /*7700*/  F2F.F64.F32 R4, R4 ;  /* 0x0000000400047310 */ /* 0x000e240000201800 */
[----:B0-----:R0:W-:Y:S01]  /*7710*/  STG.E.128 desc[UR36][R8.64], R4 ;  /* 0x0000000408007986 */ /* 0x0011e2000c101d24 */
[----:B------:R-:W-:Y:S05]  /*7720*/  BRA `(.L_x_4406) ;  /* 0x00000008006c7947 */ /* 0x000fea0003800000 */
.L_x_4414:
[----:B------:R-:W-:-:S13]  /*7730*/  ISETP.NE.AND P0, PT, R0, 0xf, PT ;  /* 0x0000000f0000780c */ /* 0x000fda0003f05270 */
[----:B------:R-:W-:Y:S05]  /*7740*/  @!P0 BRA `(.L_x_4416) ;  /* 0x0000000000b48947 */ /* 0x000fea0003800000 */
[----:B------:R-:W-:-:S13]  /*7750*/  ISETP.NE.AND P0, PT, R0, 0x17, PT ;  /* 0x000000170000780c */ /* 0x000fda0003f05270 */
[----:B------:R-:W-:Y:S05]  /*7760*/  @!P0 BRA `(.L_x_4417) ;  /* 0x0000000000548947 */ /* 0x000fea0003800000 */
[----:B------:R-:W-:-:S13]  /*7770*/  ISETP.NE.AND P0, PT, R0, 0x18, PT ;  /* 0x000000180000780c */ /* 0x000fda0003f05270 */
[----:B------:R-:W-:Y:S05]  /*7780*/  @P0 BRA `(.L_x_4405) ;  /* 0x0000000400f40947 */ /* 0x000fea0003800000 */
[----:B-1-3--:R-:W-:Y:S01]  /*7790*/  IMAD.U32 R17, R17, 0x10000, RZ ;  /* 0x0001000011117824 */ /* 0x00afe200078e00ff */
        /* <DEDUP_REMOVED lines=14> */
.L_x_4419:
[----:B------:R-:W-:Y:S05]  /*7880*/  BSYNC B0 ;  /* 0x0000000000007941 */ /* 0x000fea0003800000 */
.L_x_4418:
[----:B------:R-:W-:-:S05]  /*7890*/  LOP3.LUT R5, R0, R5, RZ, 0xfc, !PT ;  /* 0x0000000500057212 */ /* 0x000fca00078efcff */
[----:B------:R0:W-:Y:S01]  /*78a0*/  STG.E.U8 desc[UR36][R8.64], R5 ;  /* 0x0000000508007986 */ /* 0x0001e2000c101124 */
[----:B------:R-:W-:Y:S05]  /*78b0*/  BRA `(.L_x_4406) ;  /* 0x0000000800087947 */ /* 0x000fea0003800000 */
.L_x_4417:
[----:B-1-3--:R-:W-:Y:S01]  /*78c0*/  IMAD.U32 R17, R17, 0x10000, RZ ;  /* 0x0001000011117824 */ /* 0x00afe200078e00ff */
        /* <DEDUP_REMOVED lines=12> */
.L_x_4421:
[----:B------:R-:W-:Y:S01]  /*7990*/  IMAD.MOV.U32 R0, RZ, RZ, 0x7f ;  /* 0x0000007fff007424 */ /* 0x000fe200078e00ff */
[----:B------:R-:W-:-:S04]  /*79a0*/  ISETP.GT.U32.AND P0, PT, R3, 0x7f800000, PT ;  /* 0x7f8000000300780c */ /* 0x000fc80003f04070 */
[----:B------:R-:W-:-:S09]  /*79b0*/  SEL R0, R0, 0x7c, P0 ;  /* 0x0000007c00007807 */ /* 0x000fd20000000000 */
.L_x_4422:
[----:B------:R-:W-:Y:S05]  /*79c0*/  BSYNC B0 ;  /* 0x0000000000007941 */ /* 0x000fea0003800000 */
.L_x_4420:
[----:B------:R-:W-:-:S04]  /*79d0*/  LOP3.LUT R3, R17, 0x80000000, RZ, 0xc0, !PT ;  /* 0x8000000011037812 */ /* 0x000fc800078ec0ff */
[----:B------:R-:W-:-:S04]  /*79e0*/  SHF.R.U32.HI R3, RZ, 0x18, R3 ;  /* 0x00000018ff037819 */ /* 0x000fc80000011603 */
[----:B------:R-:W-:-:S05]  /*79f0*/  LOP3.LUT R3, R0, R3, RZ, 0xfc, !PT ;  /* 0x0000000300037212 */ /* 0x000fca00078efcff */
[----:B------:R0:W-:Y:S01]  /*7a00*/  STG.E.U8 desc[UR36][R8.64], R3 ;  /* 0x0000000308007986 */ /* 0x0001e2000c101124 */
[----:B------:R-:W-:Y:S05]  /*7a10*/  BRA `(.L_x_4406) ;  /* 0x0000000400b07947 */ /* 0x000fea0003800000 */
.L_x_4416:
[----:B-1----:R0:W-:Y:S01]  /*7a20*/  STG.E.U16 desc[UR36][R8.64], R17 ;  /* 0x0000001108007986 */ /* 0x0021e2000c101524 */
[----:B------:R-:W-:Y:S05]  /*7a30*/  BRA `(.L_x_4406) ;  /* 0x0000000400a87947 */ /* 0x000fea0003800000 */
.L_x_4413:
        /* <DEDUP_REMOVED lines=12> */
.L_x_4425:
[----:B-1-3--:R-:W-:Y:S01]  /*7b00*/  IMAD.U32 R17, R17, 0x10000, RZ ;  /* 0x0001000011117824 */ /* 0x00afe200078e00ff */
        /* <DEDUP_REMOVED lines=16> */
.L_x_4428:
[----:B------:R-:W-:-:S04]  /*7c10*/  LOP3.LUT R3, R17, 0x80000000, RZ, 0xc0, !PT ;  /* 0x8000000011037812 */ /* 0x000fc800078ec0ff */
[----:B------:R-:W-:-:S04]  /*7c20*/  SHF.R.U32.HI R3, RZ, 0x18, R3 ;  /* 0x00000018ff037819 */ /* 0x000fc80000011603 */
[----:B------:R-:W-:-:S04]  /*7c30*/  LOP3.LUT R0, R0, R3, RZ, 0xfc, !PT ;  /* 0x0000000300007212 */ /* 0x000fc800078efcff */
[----:B------:R-:W-:-:S07]  /*7c40*/  PRMT R4, R0, 0x7610, R4 ;  /* 0x0000761000047816 */ /* 0x000fce0000000004 */
.L_x_4427:
[----:B------:R-:W-:Y:S05]  /*7c50*/  BSYNC B0 ;  /* 0x0000000000007941 */ /* 0x000fea0003800000 */
.L_x_4426:
[----:B------:R0:W-:Y:S01]  /*7c60*/  STG.E.U8 desc[UR36][R8.64], R4 ;  /* 0x0000000408007986 */ /* 0x0001e2000c101124 */
[----:B------:R-:W-:Y:S05]  /*7c70*/  BRA `(.L_x_4406) ;  /* 0x0000000400187947 */ /* 0x000fea0003800000 */
.L_x_4424:
        /* <DEDUP_REMOVED lines=17> */
.L_x_4431:
[----:B------:R-:W-:-:S04]  /*7d90*/  LOP3.LUT R3, R17, 0x80000000, RZ, 0xc0, !PT ;  /* 0x8000000011037812 */ /* 0x000fc800078ec0ff */
[----:B------:R-:W-:-:S04]  /*7da0*/  SHF.R.U32.HI R3, RZ, 0x18, R3 ;  /* 0x00000018ff037819 */ /* 0x000fc80000011603 */
[----:B------:R-:W-:-:S04]  /*7db0*/  LOP3.LUT R0, R0, R3, RZ, 0xfc, !PT ;  /* 0x0000000300007212 */ /* 0x000fc800078efcff */
[----:B------:R-:W-:-:S07]  /*7dc0*/  PRMT R4, R0, 0x7610, R4 ;  /* 0x0000761000047816 */ /* 0x000fce0000000004 */
.L_x_4430:
[----:B------:R-:W-:Y:S05]  /*7dd0*/  BSYNC B0 ;  /* 0x0000000000007941 */ /* 0x000fea0003800000 */
.L_x_4429:
[----:B------:R0:W-:Y:S01]  /*7de0*/  STG.E.U8 desc[UR36][R8.64], R4 ;  /* 0x0000000408007986 */ /* 0x0001e2000c101124 */
[----:B------:R-:W-:Y:S05]  /*7df0*/  BRA `(.L_x_4406) ;  /* 0x0000000000b87947 */ /* 0x000fea0003800000 */
.L_x_4423:
        /* <DEDUP_REMOVED lines=22> */
.L_x_4405:
        /* <DEDUP_REMOVED lines=15> */
[----:B01-3--:R-:W-:Y:S05]  /*8050*/  CALL.ABS.NOINC R14 ;  /* 0x000000000e007343 */ /* 0x00bfea0003c00000 */
.L_x_4434:
[----:B------:R-:W-:Y:S05]  /*8060*/  BRA `(.L_x_4406) ;  /* 0x00000000001c7947 */ /* 0x000fea0003800000 */
.L_x_4433:
[----:B-1----:R-:W-:-:S06]  /*8070*/  IMAD.U32 R4, R17, 0x10000, RZ ;  /* 0x0001000011047824 */ /* 0x002fcc00078e00ff */
[----:B------:R-:W0:Y:S02]  /*8080*/  F2I.U64.TRUNC R4, R4 ;  /* 0x0000000400047311 */ /* 0x000e24000020d800 */
[----:B0-----:R0:W-:Y:S01]  /*8090*/  STG.E.64 desc[UR36][R8.64], R4 ;  /* 0x0000000408007986 */ /* 0x0011e2000c101b24 */
[----:B------:R-:W-:Y:S05]  /*80a0*/  BRA `(.L_x_4406) ;  /* 0x00000000000c7947 */ /* 0x000fea0003800000 */
.L_x_4432:
[----:B-1-3--:R-:W-:-:S06]  /*80b0*/  IMAD.U32 R17, R17, 0x10000, RZ ;  /* 0x0001000011117824 */ /* 0x00afcc00078e00ff */
[----:B------:R-:W0:Y:S02]  /*80c0*/  F2I.FTZ.U32.TRUNC.NTZ R17, R17 ;  /* 0x0000001100117305 */ /* 0x000e24000021f000 */
[----:B0-----:R0:W-:Y:S02]  /*80d0*/  STG.E desc[UR36][R8.64], R17 ;  /* 0x0000001108007986 */ /* 0x0011e4000c101924 */
.L_x_4406:
[----:B------:R-:W-:-:S07]  /*80e0*/  VIADD R25, R25, 0x80 ;  /* 0x0000008019197836 */ /* 0x000fce0000000000 */
.L_x_4366:
[----:B------:R-:W-:Y:S05]  /*80f0*/  BSYNC B6 ;  /* 0x0000000000067941 */ /* 0x000fea0003800000 */
.L_x_4365:
[----:B------:R-:W-:-:S13]  /*8100*/  ISETP.GE.AND P0, PT, R25, R16, PT ;  /* 0x000000101900720c */ /* 0x000fda0003f06270 */
[----:B------:R-:W-:Y:S05]  /*8110*/  @P0 EXIT ;  /* 0x000000000000094d */ /* 0x000fea0003800000 */
[----:B01--4-:R-:W0:Y:S01]  /*8120*/  LDC.64 R4, c[0x0][0x218] ;  /* 0x00008600ff047b82 */ /* 0x013e220000000a00 */
[----:B------:R-:W-:Y:S01]  /*8130*/  PRMT R0, R19, 0x9910, RZ ;  /* 0x0000991013007816 */ /* 0x000fe200000000ff */
        /* <DEDUP_REMOVED lines=15> */
[----:B------:R-:W-:-:S04]  /*8230*/  IMAD.U32 R18, R18, 0x10000, RZ ;  /* 0x0001000012127824 */ /* 0x000fc800078e00ff */
[----:B------:R-:W0:Y:S02]  /*8240*/  F2I.FTZ.TRUNC.NTZ R5, R18 ;  /* 0x0000001200057305 */ /* 0x000e24000021f100 */
[----:B0-----:R-:W-:Y:S01]  /*8250*/  STG.E.U8 desc[UR36][R2.64], R5 ;  /* 0x0000000502007986 */ /* 0x001fe2000c101124 */
[----:B------:R-:W-:Y:S05]  /*8260*/  EXIT ;  /* 0x000000000000794d */ /* 0x000fea0003800000 */
.L_x_4438:
[----:B------:R-:W-:-:S06]  /*8270*/  IMAD.U32 R5, R18, 0x10000, RZ ;  /* 0x0001000012057824 */ /* 0x000fcc00078e00ff */
[----:B------:R-:W0:Y:S02]  /*8280*/  F2I.S64.TRUNC R4, R5 ;  /* 0x0000000500047311 */ /* 0x000e24000020d900 */
[----:B0-----:R-:W-:Y:S01]  /*8290*/  STG.E.U8 desc[UR36][R2.64], R4 ;  /* 0x0000000402007986 */ /* 0x001fe2000c101124 */
[----:B------:R-:W-:Y:S05]  /*82a0*/  EXIT ;  /* 0x000000000000794d */ /* 0x000fea0003800000 */
.L_x_4437:
        /* <DEDUP_REMOVED lines=10> */
.L_x_4441:
[----:B------:R-:W-:-:S04]  /*8350*/  IMAD.U32 R18, R18, 0x10000, RZ ;  /* 0x0001000012127824 */ /* 0x000fc800078e00ff */
[----:B------:R-:W0:Y:S02]  /*8360*/  F2I.FTZ.TRUNC.NTZ R5, R18 ;  /* 0x0000001200057305 */ /* 0x000e24000021f100 */
[----:B0-----:R-:W-:Y:S01]  /*8370*/  STG.E desc[UR36][R2.64], R5 ;  /* 0x0000000502007986 */ /* 0x001fe2000c101924 */
[----:B------:R-:W-:Y:S05]  /*8380*/  EXIT ;  /* 0x000000000000794d */ /* 0x000fea0003800000 */
.L_x_4440:
[----:B------:R-:W-:-:S04]  /*8390*/  IMAD.U32 R18, R18, 0x10000, RZ ;  /* 0x0001000012127824 */ /* 0x000fc800078e00ff */
[----:B------:R-:W0:Y:S02]  /*83a0*/  F2I.FTZ.TRUNC.NTZ R5, R18 ;  /* 0x0000001200057305 */ /* 0x000e24000021f100 */
[----:B0-----:R-:W-:Y:S01]  /*83b0*/  STG.E.U16 desc[UR36][R2.64], R5 ;  /* 0x0000000502007986 */ /* 0x001fe2000c101524 */
[----:B------:R-:W-:Y:S05]  /*83c0*/  EXIT ;  /* 0x000000000000794d */ /* 0x000fea0003800000 */
.L_x_4436:
        /* <DEDUP_REMOVED lines=9> */
.L_x_4443:
[----:B------:R-:W-:-:S05]  /*8460*/  IMAD.U32 R0, R18, 0x10000, RZ ;  /* 0x0001000012007824 */ /* 0x000fca00078e00ff */
[----:B------:R-:W-:-:S05]  /*8470*/  F2FP.F16.F32.PACK_AB R0, RZ, R0 ;  /* 0x00000000ff00723e */ /* 0x000fca00000000ff */
[----:B------:R-:W-:Y:S01]  /*8480*/  STG.E.U16 desc[UR36][R2.64], R0 ;  /* 0x0000000002007986 */ /* 0x000fe2000c101524 */
[----:B------:R-:W-:Y:S05]  /*8490*/  EXIT ;  /* 0x000000000000794d */ /* 0x000fea0003800000 */
.L_x_4442:
        /* <DEDUP_REMOVED lines=10> */
.L_x_4445:
[----:B------:R-:W-:-:S05]  /*8540*/  IMAD.U32 R18, R18, 0x10000, RZ ;  /* 0x0001000012127824 */ /* 0x000fca00078e00ff */
[----:B------:R-:W-:-:S04]  /*8550*/  F2FP.F16.F32.PACK_AB R5, RZ, R18 ;  /* 0x00000012ff05723e */ /* 0x000fc800000000ff */
[----:B------:R-:W-:-:S05]  /*8560*/  PRMT R5, R5, 0x5410, RZ ;  /* 0x0000541005057816 */ /* 0x000fca00000000ff */
[----:B------:R-:W-:Y:S01]  /*8570*/  STG.E desc[UR36][R2.64], R5 ;  /* 0x0000000502007986 */ /* 0x000fe2000c101924 */
[----:B------:R-:W-:Y:S05]  /*8580*/  EXIT ;  /* 0x000000000000794d */ /* 0x000fea0003800000 */
.L_x_4444:
[----:B------:R-:W-:-:S04]  /*8590*/  IMAD.U32 R4, R18, 0x10000, RZ ;  /* 0x0001000012047824 */ /* 0x000fc800078e00ff */
[----:B------:R-:W-:-:S06]  /*85a0*/  FMUL.FTZ R4, R4, 1 ;  /* 0x3f80000004047820 */ /* 0x000fcc0000410000 */
[----:B------:R-:W0:Y:S02]  /*85b0*/  F2F.F64.F32 R4, R4 ;  /* 0x0000000400047310 */ /* 0x000e240000201800 */
[----:B0-----:R-:W-:Y:S01]  /*85c0*/  STG.E.64 desc[UR36][R2.64], R4 ;  /* 0x0000000402007986 */ /* 0x001fe2000c101b24 */
[----:B------:R-:W-:Y:S05]  /*85d0*/  EXIT ;  /* 0x000000000000794d */ /* 0x000fea0003800000 */
.L_x_4435:
        /* <DEDUP_REMOVED lines=13> */
.L_x_4448:
[----:B------:R-:W-:Y:S01]  /*86b0*/  IMAD.U32 R18, R18, 0x10000, RZ ;  /* 0x0001000012127824 */ /* 0x000fe200078e00ff */
[----:B------:R-:W-:-:S03]  /*86c0*/  CS2R R6, SRZ ;  /* 0x0000000000067805 */ /* 0x000fc6000001ff00 */
[----:B------:R-:W-:-:S06]  /*86d0*/  FMUL.FTZ R4, R18, 1 ;  /* 0x3f80000012047820 */ /* 0x000fcc0000410000 */
[----:B------:R-:W0:Y:S02]  /*86e0*/  F2F.F64.F32 R4, R4 ;  /* 0x0000000400047310 */ /* 0x000e240000201800 */
[----:B0-----:R-:W-:Y:S01]  /*86f0*/  STG.E.128 desc[UR36][R2.64], R4 ;  /* 0x0000000402007986 */ /* 0x001fe2000c101d24 */
[----:B------:R-:W-:Y:S05]  /*8700*/  EXIT ;  /* 0x000000000000794d */ /* 0x000fea0003800000 */
.L_x_4447:
        /* <DEDUP_REMOVED lines=21> */
.L_x_4452:
[----:B------:R-:W-:Y:S05]  /*8860*/  BSYNC B0 ;  /* 0x0000000000007941 */ /* 0x000fea0003800000 */
.L_x_4451:
[----:B------:R-:W-:-:S05]  /*8870*/  LOP3.LUT R5, R0, R5, RZ, 0xfc, !PT ;  /* 0x0000000500057212 */ /* 0x000fca00078efcff */
[----:B------:R-:W-:Y:S01]  /*8880*/  STG.E.U8 desc[UR36][R2.64], R5 ;  /* 0x0000000502007986 */ /* 0x000fe2000c101124 */
[----:B------:R-:W-:Y:S05]  /*8890*/  EXIT ;  /* 0x000000000000794d */ /* 0x000fea0003800000 */
.L_x_4450:
        /* <DEDUP_REMOVED lines=13> */
.L_x_4454:
[----:B------:R-:W-:Y:S01]  /*8970*/  IMAD.MOV.U32 R0, RZ, RZ, 0x7f ;  /* 0x0000007fff007424 */ /* 0x000fe200078e00ff */
[----:B------:R-:W-:-:S04]  /*8980*/  ISETP.GT.U32.AND P0, PT, R4, 0x7f800000, PT ;  /* 0x7f8000000400780c */ /* 0x000fc80003f04070 */
[----:B------:R-:W-:-:S09]  /*8990*/  SEL R0, R0, 0x7c, P0 ;  /* 0x0000007c00007807 */ /* 0x000fd20000000000 */
.L_x_4455:
[----:B------:R-:W-:Y:S05]  /*89a0*/  BSYNC B0 ;  /* 0x0000000000007941 */ /* 0x000fea0003800000 */
.L_x_4453:
[----:B------:R-:W-:-:S04]  /*89b0*/  LOP3.LUT R4, R5, 0x80000000, RZ, 0xc0, !PT ;  /* 0x8000000005047812 */ /* 0x000fc800078ec0ff */
[----:B------:R-:W-:-:S04]  /*89c0*/  SHF.R.U32.HI R5, RZ, 0x18, R4 ;  /* 0x00000018ff057819 */ /* 0x000fc80000011604 */
[----:B------:R-:W-:-:S05]  /*89d0*/  LOP3.LUT R5, R0, R5, RZ, 0xfc, !PT ;  /* 0x0000000500057212 */ /* 0x000fca00078efcff */
[----:B------:R-:W-:Y:S01]  /*89e0*/  STG.E.U8 desc[UR36][R2.64], R5 ;  /* 0x0000000502007986 */ /* 0x000fe2000c101124 */
[----:B------:R-:W-:Y:S05]  /*89f0*/  EXIT ;  /* 0x000000000000794d */ /* 0x000fea0003800000 */
.L_x_4449:
[----:B------:R-:W-:Y:S01]  /*8a00*/  STG.E.U16 desc[UR36][R2.64], R18 ;  /* 0x0000001202007986 */ /* 0x000fe2000c101524 */
[----:B------:R-:W-:Y:S05]  /*8a10*/  EXIT ;  /* 0x000000000000794d */ /* 0x000fea0003800000 */
.L_x_4446:
        /* <DEDUP_REMOVED lines=12> */
.L_x_4458:
        /* <DEDUP_REMOVED lines=17> */
.L_x_4461:
[----:B------:R-:W-:-:S04]  /*8bf0*/  LOP3.LUT R0, R7, 0x80000000, RZ, 0xc0, !PT ;  /* 0x8000000007007812 */ /* 0x000fc800078ec0ff */
[----:B------:R-:W-:-:S04]  /*8c00*/  SHF.R.U32.HI R5, RZ, 0x18, R0 ;  /* 0x00000018ff057819 */ /* 0x000fc80000011600 */
[----:B------:R-:W-:-:S04]  /*8c10*/  LOP3.LUT R4, R4, R5, RZ, 0xfc, !PT ;  /* 0x0000000504047212 */ /* 0x000fc800078efcff */
[----:B------:R-:W-:-:S07]  /*8c20*/  PRMT R0, R4, 0x7610, R0 ;  /* 0x0000761004007816 */ /* 0x000fce0000000000 */
.L_x_4460:
[----:B------:R-:W-:Y:S05]  /*8c30*/  BSYNC B0 ;  /* 0x0000000000007941 */ /* 0x000fea0003800000 */
.L_x_4459:
[----:B------:R-:W-:Y:S01]  /*8c40*/  STG.E.U8 desc[UR36][R2.64], R0 ;  /* 0x0000000002007986 */ /* 0x000fe2000c101124 */
[----:B------:R-:W-:Y:S05]  /*8c50*/  EXIT ;  /* 0x000000000000794d */ /* 0x000fea0003800000 */
.L_x_4457:
        /* <DEDUP_REMOVED lines=17> */
.L_x_4464:
[----:B------:R-:W-:-:S04]  /*8d70*/  LOP3.LUT R0, R7, 0x80000000, RZ, 0xc0, !PT ;  /* 0x8000000007007812 */ /* 0x000fc800078ec0ff */
[----:B------:R-:W-:-:S04]  /*8d80*/  SHF.R.U32.HI R5, RZ, 0x18, R0 ;  /* 0x00000018ff057819 */ /* 0x000fc80000011600 */
[----:B------:R-:W-:-:S04]  /*8d90*/  LOP3.LUT R4, R4, R5, RZ, 0xfc, !PT ;  /* 0x0000000504047212 */ /* 0x000fc800078efcff */
[----:B------:R-:W-:-:S07]  /*8da0*/  PRMT R0, R4, 0x7610, R0 ;  /* 0x0000761004007816 */ /* 0x000fce0000000000 */
.L_x_4463:
[----:B------:R-:W-:Y:S05]  /*8db0*/  BSYNC B0 ;  /* 0x0000000000007941 */ /* 0x000fea0003800000 */
.L_x_4462:
[----:B------:R-:W-:Y:S01]  /*8dc0*/  STG.E.U8 desc[UR36][R2.64], R0 ;  /* 0x0000000002007986 */ /* 0x000fe2000c101124 */
[----:B------:R-:W-:Y:S05]  /*8dd0*/  EXIT ;  /* 0x000000000000794d */ /* 0x000fea0003800000 */
.L_x_4456:
[----:B------:R-:W-:-:S13]  /*8de0*/  ISETP.NE.AND P0, PT, R0, 0x1c, PT ;  /* 0x0000001c0000780c */ /* 0x000fda0003f05270 */
[----:B------:R-:W-:Y:S05]  /*8df0*/  @!P0 BRA `(.L_x_4465) ;  /* 0x0000000000a48947 */ /* 0x000fea0003800000 */
[----:B------:R-:W-:-:S13]  /*8e00*/  ISETP.NE.AND P0, PT, R0, 0x1d, PT ;  /* 0x0000001d0000780c */ /* 0x000fda0003f05270 */
[----:B------:R-:W-:Y:S05]  /*8e10*/  @!P0 BRA `(.L_x_4466) ;  /* 0x00000000008c8947 */ /* 0x000fea0003800000 */
[----:B------:R-:W-:-:S13]  /*8e20*/  ISETP.NE.AND P0, PT, R0, 0x2c, PT ;  /* 0x0000002c0000780c */ /* 0x000fda0003f05270 */
[----:B------:R-:W-:Y:S05]  /*8e30*/  @P0 BRA `(.L_x_4439) ;  /* 0x0000000000400947 */ /* 0x000fea0003800000 */
[----:B------:R-:W-:-:S05]  /*8e40*/  IMAD.U32 R5, R18, 0x10000, RZ ;  /* 0x0001000012057824 */ /* 0x000fca00078e00ff */
        /* <DEDUP_REMOVED lines=15> */
.L_x_4439:
        /* <DEDUP_REMOVED lines=15> */
[----:B-1-3--:R-:W-:Y:S05]  /*9030*/  CALL.ABS.NOINC R2 ;  /* 0x0000000002007343 */ /* 0x00afea0003c00000 */
.L_x_4467:
[----:B------:R-:W-:Y:S05]  /*9040*/  EXIT ;  /* 0x000000000000794d */ /* 0x000fea0003800000 */
.L_x_4466:
[----:B------:R-:W-:-:S06]  /*9050*/  IMAD.U32 R4, R18, 0x10000, RZ ;  /* 0x0001000012047824 */ /* 0x000fcc00078e00ff */
[----:B------:R-:W0:Y:S02]  /*9060*/  F2I.U64.TRUNC R4, R4 ;  /* 0x0000000400047311 */ /* 0x000e24000020d800 */
[----:B0-----:R-:W-:Y:S01]  /*9070*/  STG.E.64 desc[UR36][R2.64], R4 ;  /* 0x0000000402007986 */ /* 0x001fe2000c101b24 */
[----:B------:R-:W-:Y:S05]  /*9080*/  EXIT ;  /* 0x000000000000794d */ /* 0x000fea0003800000 */
.L_x_4465:
[----:B------:R-:W-:-:S04]  /*9090*/  IMAD.U32 R18, R18, 0x10000, RZ ;  /* 0x0001000012127824 */ /* 0x000fc800078e00ff */
[----:B------:R-:W0:Y:S02]  /*90a0*/  F2I.FTZ.U32.TRUNC.NTZ R5, R18 ;  /* 0x0000001200057305 */ /* 0x000e24000021f000 */
[----:B0-----:R-:W-:Y:S01]  /*90b0*/  STG.E desc[UR36][R2.64], R5 ;  /* 0x0000000502007986 */ /* 0x001fe2000c101924 */
[----:B------:R-:W-:Y:S05]  /*90c0*/  EXIT ;  /* 0x000000000000794d */ /* 0x000fea0003800000 */
.L_x_4468:
        /* <DEDUP_REMOVED lines=11> */
.L_x_7370:


//--------------------- .text._ZN2at6native18elementwise_kernelILi128ELi4EZNS0_22gpu_kernel_impl_nocastIZZZNS0_33launch_log_sigmoid_forward_kernelERNS_18TensorIteratorBaseEENKUlvE_clEvENKUlvE2_clEvEUlN3c108BFloat16EE_EEvS4_RKT_EUliE_EEviT1_ --------------------------
	.section	.text._ZN2at6native18elementwise_kernelILi128ELi4EZNS0_22gpu_kernel_impl_nocastIZZZNS0_33launch_log_sigmoid_forward_kernelERNS_18TensorIteratorBaseEENKUlvE_clEvENKUlvE2_clEvEUlN3c108BFloat16EE_EEvS4_RKT_EUliE_EEviT1_,"ax",@progbits
	.align	128
        .global         _ZN2at6native18elementwise_kernelILi128ELi4EZNS0_22gpu_kernel_impl_nocastIZZZNS0_33launch_log_sigmoid_forward_kernelERNS_18TensorIteratorBaseEENKUlvE_clEvENKUlvE2_clEvEUlN3c108BFloat16EE_EEvS4_RKT_EUliE_EEviT1_
        .type           _ZN2at6native18elementwise_kernelILi128ELi4EZNS0_22gpu_kernel_impl_nocastIZZZNS0_33launch_log_sigmoid_forward_kernelERNS_18TensorIteratorBaseEENKUlvE_clEvENKUlvE2_clEvEUlN3c108BFloat16EE_EEvS4_RKT_EUliE_EEviT1_,@function
        .size           _ZN2at6native18elementwise_kernelILi128ELi4EZNS0_22gpu_kernel_impl_nocastIZZZNS0_33launch_log_sigmoid_forward_kernelERNS_18TensorIteratorBaseEENKUlvE_clEvENKUlvE2_clEvEUlN3c108BFloat16EE_EEvS4_RKT_EUliE_EEviT1_,(.L_x_7371 - _ZN2at6native18elementwise_kernelILi128ELi4EZNS0_22gpu_kernel_impl_nocastIZZZNS0_33launch_log_sigmoid_forward_kernelERNS_18TensorIteratorBaseEENKUlvE_clEvENKUlvE2_clEvEUlN3c108BFloat16EE_EEvS4_RKT_EUliE_EEviT1_)
        .other          _ZN2at6native18elementwise_kernelILi128ELi4EZNS0_22gpu_kernel_impl_nocastIZZZNS0_33launch_log_sigmoid_forward_kernelERNS_18TensorIteratorBaseEENKUlvE_clEvENKUlvE2_clEvEUlN3c108BFloat16EE_EEvS4_RKT_EUliE_EEviT1_,@"STO_CUDA_ENTRY STV_DEFAULT"
_ZN2at6native18elementwise_kernelILi128ELi4EZNS0_22gpu_kernel_impl_nocastIZZZNS0_33launch_log_sigmoid_forward_kernelERNS_18TensorIteratorBaseEENKUlvE_clEvENKUlvE2_clEvEUlN3c108BFloat16EE_EEvS4_RKT_EUliE_EEviT1_:
.text._ZN2at6native18elementwise_kernelILi128ELi4EZNS0_22gpu_kernel_impl_nocastIZZZNS0_33launch_log_sigmoid_forward_kernelERNS_18TensorIteratorBaseEENKUlvE_clEvENKUlvE2_clEvEUlN3c108BFloat16EE_EEvS4_RKT_EUliE_EEviT1_:
        /* <DEDUP_REMOVED lines=11> */
[----:B------:R-:W-:Y:S02]  /*00b0*/  MOV R5, RZ ;  /* 0x000000ff00057202 */ /* 0x000fe40000000f00 */
        /* <DEDUP_REMOVED lines=11> */
[----:B------:R-:W-:-:S04]  /*0170*/  IMAD R0, R0, UR7, R3 ;  /* 0x0000000700007c24 */ /* 0x000fc8000f8e0203 */
        /* <DEDUP_REMOVED lines=8> */
[----:B------:R-:W-:-:S04]  /*0200*/  SHF.R.U32.HI R9, RZ, UR7, R8 ;  /* 0x00000007ff097c19 */ /* 0x000fc80008011608 */
[----:B------:R-:W-:-:S05]  /*0210*/  IADD3 R6, -R9, RZ, RZ ;  /* 0x000000ff09067210 */ /* 0x000fca0007ffe1ff */
[----:B------:R-:W-:Y:S01]  /*0220*/  IMAD R6, R6, UR8, R7 ;  /* 0x0000000806067c24 */ /* 0x000fe2000f8e0207 */
[----:B------:R-:W-:-:S03]  /*0230*/  ULDC.64 UR8, c[0x0][0x350] ;  /* 0x0000d40000087ab9 */ /* 0x000fc60000000a00 */
        /* <DEDUP_REMOVED lines=11> */
[----:B------:R-:W-:-:S04]  /*02f0*/  IMAD R8, R8, UR7, R9 ;  /* 0x0000000708087c24 */ /* 0x000fc8000f8e0209 */
        /* <DEDUP_REMOVED lines=80> */
[----:B------:R-:W-:-:S05]  /*0800*/  SHF.R.U32.HI R9, RZ, UR7, R8 ;  /* 0x00000007ff097c19 */ /* 0x000fca0008011608 */
[----:B------:R-:W-:-:S04]  /*0810*/  IMAD.MOV R6, RZ, RZ, -R9 ;  /* 0x000000ffff067224 */ /* 0x000fc800078e0a09 */
        /* <DEDUP_REMOVED lines=168> */
[----:B------:R-:W-:Y:S02]  /*12a0*/  @P0 MOV R10, RZ ;  /* 0x000000ff000a0202 */ /* 0x000fe40000000f00 */
[----:B------:R-:W-:-:S05]  /*12b0*/  IADD3 R6, -R11, RZ, RZ ;  /* 0x000000ff0b067210 */ /* 0x000fca0007ffe1ff */
[----:B------:R-:W1:Y:S01]  /*12c0*/  @P0 LDC R15, c[0x0][0x33c] ;  /* 0x0000cf00ff0f0b82 */ /* 0x000e620000000800 */
[----:B------:R-:W-:Y:S01]  /*12d0*/  IMAD R6, R6, UR8, R7 ;  /* 0x0000000806067c24 */ /* 0x000fe2000f8e0207 */
[----:B------:R-:W-:-:S03]  /*12e0*/  ULDC.64 UR8, c[0x0][0x400] ;  /* 0x0001000000087ab9 */ /* 0x000fc60000000a00 */
[C---:B------:R-:W-:Y:S02]  /*12f0*/  IMAD R5, R6.reuse, UR8, R5 ;  /* 0x0000000806057c24 */ /* 0x040fe4000f8e0205 */
[----:B------:R-:W-:Y:S01]  /*1300*/  IMAD R0, R6, UR9, R0 ;  /* 0x0000000906007c24 */ /* 0x000fe2000f8e0200 */
[----:B------:R-:W2:Y:S01]  /*1310*/  @P0 LDC.64 R8, c[0x0][0x408] ;  /* 0x00010200ff080b82 */ /* 0x000ea20000000a00 */
[----:B0-----:R-:W-:-:S05]  /*1320*/  @P0 IMAD.HI.U32 R2, R11, R12, R10 ;  /* 0x0000000c0b020227 */ /* 0x001fca00078e000a */
[----:B------:R-:W-:-:S04]  /*1330*/  @P0 SHF.R.U32.HI R2, RZ, R13, R2 ;  /* 0x0000000dff020219 */ /* 0x000fc80000011602 */
[----:B------:R-:W-:-:S05]  /*1340*/  @P0 IADD3 R10, -R2, RZ, RZ ;  /* 0x000000ff020a0210 */ /* 0x000fca0007ffe1ff */
[----:B-1----:R-:W-:-:S04]  /*1350*/  @P0 IMAD R10, R10, R15, R11 ;  /* 0x0000000f0a0a0224 */ /* 0x002fc800078e020b */
[C---:B--2---:R-:W-:Y:S02]  /*1360*/  @P0 IMAD R5, R10.reuse, R8, R5 ;  /* 0x000000080a050224 */ /* 0x044fe400078e0205 */
[----:B------:R-:W-:-:S07]  /*1370*/  @P0 IMAD R0, R10, R9, R0 ;  /* 0x000000090a000224 */ /* 0x000fce00078e0200 */
.L_x_4471:
[----:B------:R-:W-:Y:S02]  /*1380*/  ULDC.64 UR8, c[0x0][0x418] ;  /* 0x0001060000087ab9 */ /* 0x000fe40000000a00 */
[----:B------:R-:W-:-:S04]  /*1390*/  IADD3 R6, P0, R0, UR8, RZ ;  /* 0x0000000800067c10 */ /* 0x000fc8000ff1e0ff */
[----:B------:R-:W-:Y:S01]  /*13a0*/  IADD3.X R7, RZ, UR9, RZ, P0, !PT ;  /* 0x00000009ff077c10 */ /* 0x000fe200087fe4ff */
[----:B------:R-:W-:-:S04]  /*13b0*/  ULDC.64 UR8, c[0x0][0x410] ;  /* 0x0001040000087ab9 */ /* 0x000fc80000000a00 */
[----:B------:R0:W2:Y:S01]  /*13c0*/  LDG.E.U16 R6, desc[UR4][R6.64] ;  /* 0x0000000406067981 */ /* 0x0000a2000c1e1500 */
[----:B------:R-:W-:Y:S01]  /*13d0*/  MOV R11, 0x3e800000 ;  /* 0x3e800000000b7802 */ /* 0x000fe20000000f00 */
[----:B------:R-:W-:Y:S01]  /*13e0*/  BSSY B1, `(.L_x_4472) ;  /* 0x0000023000017945 */ /* 0x000fe20003800000 */
[----:B0-----:R-:W-:Y:S02]  /*13f0*/  MOV R7, 0x3d39bf78 ;  /* 0x3d39bf7800077802 */ /* 0x001fe40000000f00 */
[----:B--2---:R-:W-:-:S05]  /*1400*/  SHF.L.U32 R8, R6, 0x10, RZ ;  /* 0x0000001006087819 */ /* 0x004fca00000006ff */
[----:B------:R-:W-:-:S06]  /*1410*/  FMUL.FTZ R0, |R8|, -1.4426950216293334961 ;  /* 0xbfb8aa3b08007820 */ /* 0x000fcc0000410200 */
[----:B------:R-:W0:Y:S02]  /*1420*/  MUFU.EX2 R0, R0 ;  /* 0x0000000000007308 */ /* 0x000e240000000800 */
[C---:B0-----:R-:W-:Y:S01]  /*1430*/  FADD.FTZ.RZ R2, R0.reuse, 1 ;  /* 0x3f80000000027421 */ /* 0x041fe2000001c000 */
[----:B------:R-:W-:-:S04]  /*1440*/  ISETP.GE.U32.AND P0, PT, R0, 0x7f800000, PT ;  /* 0x7f8000000000780c */ /* 0x000fc80003f06070 */
[----:B------:R-:W-:-:S04]  /*1450*/  IADD3 R2, R2, -0x3f400000, RZ ;  /* 0xc0c0000002027810 */ /* 0x000fc80007ffe0ff */
[----:B------:R-:W-:-:S04]  /*1460*/  LOP3.LUT R9, R2, 0xff800000, RZ, 0xc0, !PT ;  /* 0xff80000002097812 */ /* 0x000fc800078ec0ff */
[----:B------:R-:W-:Y:S02]  /*1470*/  IADD3 R4, -R9, 0x40800000, RZ ;  /* 0x4080000009047810 */ /* 0x000fe40007ffe1ff */
[-C--:B------:R-:W-:Y:S02]  /*1480*/  IADD3 R2, R0, -R9.reuse, RZ ;  /* 0x8000000900027210 */ /* 0x080fe40007ffe0ff */
[----:B------:R-:W-:Y:S01]  /*1490*/  I2FP.F32.S32 R9, R9 ;  /* 0x0000000900097245 */ /* 0x000fe20000201400 */
[----:B------:R-:W-:Y:S01]  /*14a0*/  FFMA.FTZ R11, R4, R11, -1 ;  /* 0xbf800000040b7423 */ /* 0x000fe2000001000b */
[----:B------:R-:W-:-:S03]  /*14b0*/  IADD3 R4, P1, R5, UR8, RZ ;  /* 0x0000000805047c10 */ /* 0x000fc6000ff3e0ff */
[----:B------:R-:W-:Y:S01]  /*14c0*/  FADD.FTZ R2, R2, R11 ;  /* 0x0000000b02027221 */ /* 0x000fe20000010000 */
[----:B------:R-:W-:Y:S01]  /*14d0*/  FMUL.FTZ R9, R9, 1.1920928955078125e-07 ;  /* 0x3400000009097820 */ /* 0x000fe20000410000 */
[----:B------:R-:W-:Y:S02]  /*14e0*/  IADD3.X R5, RZ, UR9, RZ, P1, !PT ;  /* 0x00000009ff057c10 */ /* 0x000fe40008ffe4ff */
        /* <DEDUP_REMOVED lines=15> */
[----:B------:R-:W-:-:S05]  /*15e0*/  @P0 MOV R9, 0x7f800000 ;  /* 0x7f80000000090802 */ /* 0x000fca0000000f00 */
[----:B------:R-:W-:-:S05]  /*15f0*/  @P0 FFMA.FTZ R2, R0, R9, +INF ;  /* 0x7f80000000020423 */ /* 0x000fca0000010009 */
[----:B------:R-:W-:-:S07]  /*1600*/  FSEL R2, R2, -RZ, P1 ;  /* 0x800000ff02027208 */ /* 0x000fce0000800000 */
.L_x_4473:
[----:B------:R-:W-:Y:S05]  /*1610*/  BSYNC B1 ;  /* 0x0000000000017941 */ /* 0x000fea0003800000 */
.L_x_4472:
[----:B------:R-:W-:Y:S01]  /*1620*/  FADD.FTZ R7, R7, -R2 ;  /* 0x8000000207077221 */ /* 0x000fe20000010000 */
[----:B------:R-:W-:-:S04]  /*1630*/  IADD3 R3, R3, 0x80, RZ ;  /* 0x0000008003037810 */ /* 0x000fc80007ffe0ff */
[----:B------:R-:W-:-:S05]  /*1640*/  F2FP.BF16.F32.PACK_AB R7, RZ, R7 ;  /* 0x00000007ff07723e */ /* 0x000fca00000010ff */
[----:B------:R0:W-:Y:S02]  /*1650*/  STG.E.U16 desc[UR4][R4.64], R7 ;  /* 0x0000000704007986 */ /* 0x0001e4000c101504 */
.L_x_4470:
[----:B------:R-:W-:Y:S05]  /*1660*/  BSYNC B0 ;  /* 0x0000000000007941 */ /* 0x000fea0003800000 */
.L_x_4469:
[----:B------:R-:W-:Y:S01]  /*1670*/  ISETP.GE.AND P0, PT, R3, UR6, PT ;  /* 0x0000000603007c0c */ /* 0x000fe2000bf06270 */
[----:B------:R-:W-:-:S12]  /*1680*/  BSSY B0, `(.L_x_4474) ;  /* 0x00002bc000007945 */ /* 0x000fd80003800000 */
[----:B------:R-:W-:Y:S05]  /*1690*/  @P0 BRA `(.L_x_4475) ;  /* 0x0000002800e80947 */ /* 0x000fea0003800000 */
[----:B0-----:R-:W0:Y:S01]  /*16a0*/  LDC R4, c[0x0][0x218] ;  /* 0x00008600ff047b82 */ /* 0x001e220000000800 */
[----:B------:R-:W-:Y:S01]  /*16b0*/  HFMA2.MMA R0, -RZ, RZ, 0, 0 ;  /* 0x00000000ff007435 */ /* 0x000fe200000001ff */
[----:B------:R-:W-:Y:S02]  /*16c0*/  MOV R5, RZ ;  /* 0x000000ff00057202 */ /* 0x000fe40000000f00 */
        /* <DEDUP_REMOVED lines=148> */
[----:B------:R-:W-:Y:S01]  /*2010*/  ISETP.NE.AND P0, PT, R4, 0xd, PT ;  /* 0x0000000d0400780c */ /* 0x000fe20003f05270 */
[----:B------:R-:W-:Y:S01]  /*2020*/  ULDC UR7, c[0x0][0x2ac] ;  /* 0x0000ab0000077ab9 */ /* 0x000fe20000000800 */
        /* <DEDUP_REMOVED lines=129> */
[----:B------:R-:W-:Y:S01]  /*2840*/  IMAD.MOV.U32 R6, RZ, RZ, RZ ;  /* 0x000000ffff067224 */ /* 0x000fe200078e00ff */
[----:B------:R-:W-:Y:S01]  /*2850*/  ULDC.64 UR8, c[0x0][0x330] ;  /* 0x0000cc0000087ab9 */ /* 0x000fe20000000a00 */
[----:B------:R-:W-:Y:S02]  /*2860*/  ULDC UR7, c[0x0][0x338] ;  /* 0x0000ce0000077ab9 */ /* 0x000fe40000000800 */
[----:B------:R-:W-:-:S05]  /*2870*/  IMAD.HI.U32 R10, R7, UR9, R6 ;  /* 0x00000009070a7c27 */ /* 0x000fca000f8e0006 */
[----:B------:R-:W-:-:S03]  /*2880*/  SHF.R.U32.HI R11, RZ, UR7, R10 ;  /* 0x00000007ff0b7c19 */ /* 0x000fc6000801160a */
        /* <DEDUP_REMOVED lines=15> */
.L_x_4476:
        /* <DEDUP_REMOVED lines=41> */
.L_x_4478:
[----:B------:R-:W-:Y:S05]  /*2c10*/  BSYNC B1 ;  /* 0x0000000000017941 */ /* 0x000fea0003800000 */
.L_x_4477:
[----:B------:R-:W-:Y:S01]  /*2c20*/  FADD.FTZ R7, R7, -R2 ;  /* 0x8000000207077221 */ /* 0x000fe20000010000 */
[----:B------:R-:W-:-:S04]  /*2c30*/  IADD3 R3, R3, 0x80, RZ ;  /* 0x0000008003037810 */ /* 0x000fc80007ffe0ff */
[----:B------:R-:W-:Y:S02]  /*2c40*/  F2FP.BF16.F32.PACK_AB R7, RZ, R7 ;  /* 0x00000007ff07723e */ /* 0x000fe400000010ff */
[----:B------:R-:W-:-:S03]  /*2c50*/  ISETP.GE.AND P0, PT, R3, UR6, PT ;  /* 0x0000000603007c0c */ /* 0x000fc6000bf06270 */
[----:B------:R1:W-:Y:S10]  /*2c60*/  STG.E.U16 desc[UR4][R4.64], R7 ;  /* 0x0000000704007986 */ /* 0x0003f4000c101504 */
[----:B------:R-:W-:Y:S05]  /*2c70*/  @P0 BRA `(.L_x_4475) ;  /* 0x0000001400700947 */ /* 0x000fea0003800000 */
[----:B-1----:R-:W0:Y:S01]  /*2c80*/  LDC R4, c[0x0][0x218] ;  /* 0x00008600ff047b82 */ /* 0x002e220000000800 */
        /* <DEDUP_REMOVED lines=301> */
.L_x_4479:
[----:B------:R-:W-:Y:S02]  /*3f60*/  ULDC.64 UR8, c[0x0][0x418] ;  /* 0x0001060000087ab9 */ /* 0x000fe40000000a00 */
[----:B------:R-:W-:-:S04]  /*3f70*/  IADD3 R6, P0, R0, UR8, RZ ;  /* 0x0000000800067c10 */ /* 0x000fc8000ff1e0ff */
[----:B------:R-:W-:Y:S01]  /*3f80*/  IADD3.X R7, RZ, UR9, RZ, P0, !PT ;  /* 0x00000009ff077c10 */ /* 0x000fe200087fe4ff */
[----:B------:R-:W-:-:S04]  /*3f90*/  ULDC.64 UR8, c[0x0][0x410] ;  /* 0x0001040000087ab9 */ /* 0x000fc80000000a00 */
[----:B------:R0:W2:Y:S01]  /*3fa0*/  LDG.E.U16 R6, desc[UR4][R6.64] ;  /* 0x0000000406067981 */ /* 0x0000a2000c1e1500 */
[----:B------:R-:W-:Y:S01]  /*3fb0*/  MOV R11, 0x3e800000 ;  /* 0x3e800000000b7802 */ /* 0x000fe20000000f00 */
[----:B------:R-:W-:Y:S01]  /*3fc0*/  BSSY B1, `(.L_x_4480) ;  /* 0x0000023000017945 */ /* 0x000fe20003800000 */
[----:B0-----:R-:W-:Y:S01]  /*3fd0*/  MOV R7, 0x3d39bf78 ;  /* 0x3d39bf7800077802 */ /* 0x001fe20000000f00 */
[----:B--2---:R-:W-:-:S04]  /*3fe0*/  IMAD.U32 R8, R6, 0x10000, RZ ;  /* 0x0001000006087824 */ /* 0x004fc800078e00ff */
        /* <DEDUP_REMOVED lines=32> */
.L_x_4481:
[----:B------:R-:W-:Y:S05]  /*41f0*/  BSYNC B1 ;  /* 0x0000000000017941 */ /* 0x000fea0003800000 */
.L_x_4480:
[----:B------:R-:W-:Y:S01]  /*4200*/  FADD.FTZ R7, R7, -R2 ;  /* 0x8000000207077221 */ /* 0x000fe20000010000 */
[----:B------:R-:W-:-:S04]  /*4210*/  IADD3 R3, R3, 0x80, RZ ;  /* 0x0000008003037810 */ /* 0x000fc80007ffe0ff */
[----:B------:R-:W-:-:S05]  /*4220*/  F2FP.BF16.F32.PACK_AB R7, RZ, R7 ;  /* 0x00000007ff07723e */ /* 0x000fca00000010ff */
[----:B------:R2:W-:Y:S02]  /*4230*/  STG.E.U16 desc[UR4][R4.64], R7 ;  /* 0x0000000704007986 */ /* 0x0005e4000c101504 */
.L_x_4475:
[----:B------:R-:W-:Y:S05]  /*4240*/  BSYNC B0 ;  /* 0x0000000000007941 */ /* 0x000fea0003800000 */
.L_x_4474:
[----:B------:R-:W-:-:S13]  /*4250*/  ISETP.GE.AND P0, PT, R3, UR6, PT ;  /* 0x0000000603007c0c */ /* 0x000fda000bf06270 */
[----:B------:R-:W-:Y:S05]  /*4260*/  @P0 EXIT ;  /* 0x000000000000094d */ /* 0x000fea0003800000 */
[----:B012---:R-:W0:Y:S01]  /*4270*/  LDC R4, c[0x0][0x218] ;  /* 0x00008600ff047b82 */ /* 0x007e220000000800 */
[----:B------:R-:W-:Y:S01]  /*4280*/  HFMA2.MMA R0, -RZ, RZ, 0, 0 ;  /* 0x00000000ff007435 */ /* 0x000fe200000001ff */
[----:B------:R-:W-:Y:S02]  /*4290*/  MOV R5, RZ ;  /* 0x000000ff00057202 */ /* 0x000fe40000000f00 */
[----:B0-----:R-:W-:-:S13]  /*42a0*/  ISETP.NE.AND P0, PT, R4, RZ, PT ;  /* 0x000000ff0400720c */ /* 0x001fda0003f05270 */
[----:B------:R-:W-:Y:S05]  /*42b0*/  @!P0 BRA `(.L_x_4482) ;  /* 0x0000001000a48947 */ /* 0x000fea0003800000 */
[----:B------:R-:W-:Y:S01]  /*42c0*/  MOV R2, RZ ;  /* 0x000000ff00027202 */ /* 0x000fe20000000f00 */
[----:B------:R-:W-:Y:S01]  /*42d0*/  ULDC.64 UR6, c[0x0][0x220] ;  /* 0x0000880000067ab9 */ /* 0x000fe20000000a00 */
[----:B------:R-:W-:-:S03]  /*42e0*/  ISETP.NE.AND P0, PT, R4, 0x1, PT ;  /* 0x000000010400780c */ /* 0x000fc60003f05270 */
[----:B------:R-:W-:Y:S01]  /*42f0*/  IMAD.HI.U32 R6, R3, UR6, R2 ;  /* 0x0000000603067c27 */ /* 0x000fe2000f8e0002 */
[----:B------:R-:W-:-:S04]  /*4300*/  ULDC UR6, c[0x0][0x21c] ;  /* 0x0000870000067ab9 */ /* 0x000fc80000000800 */
[----:B------:R-:W-:-:S04]  /*4310*/  SHF.R.U32.HI R7, RZ, UR7, R6 ;  /* 0x00000007ff077c19 */ /* 0x000fc80008011606 */
[----:B------:R-:W-:-:S05]  /*4320*/  IADD3 R0, -R7, RZ, RZ ;  /* 0x000000ff07007210 */ /* 0x000fca0007ffe1ff */
[----:B------:R-:W-:Y:S01]  /*4330*/  IMAD R0, R0, UR6, R3 ;  /* 0x0000000600007c24 */ /* 0x000fe2000f8e0203 */
[----:B------:R-:W-:-:S03]  /*4340*/  ULDC.64 UR6, c[0x0][0x348] ;  /* 0x0000d20000067ab9 */ /* 0x000fc60000000a00 */
        /* <DEDUP_REMOVED lines=41> */
[----:B------:R-:W-:-:S08]  /*45e0*/  ISETP.NE.AND P0, PT, R4, 0x5, PT ;  /* 0x000000050400780c */ /* 0x000fd00003f05270 */
        /* <DEDUP_REMOVED lines=232> */
[----:B------:R-:W-:Y:S01]  /*5470*/  ULDC.64 UR6, c[0x0][0x400] ;  /* 0x0001000000067ab9 */ /* 0x000fe20000000a00 */
[----:B------:R-:W-:Y:S02]  /*5480*/  @P0 MOV R6, RZ ;  /* 0x000000ff00060202 */ /* 0x000fe40000000f00 */
[C---:B------:R-:W-:Y:S01]  /*5490*/  IADD3 R9, -R7.reuse, RZ, RZ ;  /* 0x000000ff07097210 */ /* 0x040fe20007ffe1ff */
[----:B------:R-:W1:Y:S08]  /*54a0*/  @P0 LDC R13, c[0x0][0x33c] ;  /* 0x0000cf00ff0d0b82 */ /* 0x000e700000000800 */
[----:B------:R-:W2:Y:S01]  /*54b0*/  @P0 LDC.64 R14, c[0x0][0x408] ;  /* 0x00010200ff0e0b82 */ /* 0x000ea20000000a00 */
[----:B0-----:R-:W-:-:S05]  /*54c0*/  @P0 IMAD.HI.U32 R2, R7, R10, R6 ;  /* 0x0000000a07020227 */ /* 0x001fca00078e0006 */
[----:B------:R-:W-:Y:S01]  /*54d0*/  @P0 SHF.R.U32.HI R4, RZ, R11, R2 ;  /* 0x0000000bff040219 */ /* 0x000fe20000011602 */
[----:B------:R-:W-:-:S03]  /*54e0*/  IMAD R2, R9, UR8, R3 ;  /* 0x0000000809027c24 */ /* 0x000fc6000f8e0203 */
[----:B------:R-:W-:Y:S01]  /*54f0*/  @P0 IADD3 R6, -R4, RZ, RZ ;  /* 0x000000ff04060210 */ /* 0x000fe20007ffe1ff */
[C---:B------:R-:W-:Y:S02]  /*5500*/  IMAD R5, R2.reuse, UR6, R5 ;  /* 0x0000000602057c24 */ /* 0x040fe4000f8e0205 */
[----:B------:R-:W-:Y:S02]  /*5510*/  IMAD R0, R2, UR7, R0 ;  /* 0x0000000702007c24 */ /* 0x000fe4000f8e0200 */
[----:B-1----:R-:W-:-:S04]  /*5520*/  @P0 IMAD R6, R13, R6, R7 ;  /* 0x000000060d060224 */ /* 0x002fc800078e0207 */
[C---:B--2---:R-:W-:Y:S02]  /*5530*/  @P0 IMAD R5, R6.reuse, R14, R5 ;  /* 0x0000000e06050224 */ /* 0x044fe400078e0205 */
[----:B------:R-:W-:-:S07]  /*5540*/  @P0 IMAD R0, R6, R15, R0 ;  /* 0x0000000f06000224 */ /* 0x000fce00078e0200 */
.L_x_4482:
        /* <DEDUP_REMOVED lines=8> */
[----:B--2---:R-:W-:Y:S02]  /*55d0*/  SHF.L.U32 R8, R2, 0x10, RZ ;  /* 0x0000001002087819 */ /* 0x004fe400000006ff */
[----:B------:R-:W-:Y:S02]  /*55e0*/  IADD3 R2, P1, R5, UR6, RZ ;  /* 0x0000000605027c10 */ /* 0x000fe4000ff3e0ff */
[----:B------:R-:W-:Y:S01]  /*55f0*/  FMNMX.FTZ R5, RZ, R8, PT ;  /* 0x00000008ff057209 */ /* 0x000fe20003810000 */
[----:B------:R-:W-:-:S04]  /*5600*/  FMUL.FTZ R0, |R8|, -1.4426950216293334961 ;  /* 0xbfb8aa3b08007820 */ /* 0x000fc80000410200 */
        /* <DEDUP_REMOVED lines=8> */
[----:B------:R-:W-:-:S04]  /*5690*/  FFMA.FTZ R7, R7, R10, -1 ;  /* 0xbf80000007077423 */ /* 0x000fc8000001000a */
[----:B------:R-:W-:Y:S01]  /*56a0*/  FADD.FTZ R6, R6, R7 ;  /* 0x0000000706067221 */ /* 0x000fe20000010000 */
[----:B------:R-:W-:-:S03]  /*56b0*/  FMUL.FTZ R4, R4, 1.1920928955078125e-07 ;  /* 0x3400000004047820 */ /* 0x000fc60000410000 */
        /* <DEDUP_REMOVED lines=11> */
[----:B------:R-:W-:Y:S01]  /*5770*/  IADD3.X R3, RZ, UR7, RZ, P1, !PT ;  /* 0x00000007ff037c10 */ /* 0x000fe20008ffe4ff */
[----:B------:R-:W-:Y:S06]  /*5780*/  @!P0 BRA `(.L_x_4484) ;  /* 0x0000000000148947 */ /* 0x000fec0003800000 */
[C---:B------:R-:W-:Y:S02]  /*5790*/  ISETP.GE.AND P0, PT, R9.reuse, -0x407fffff, PT ;  /* 0xbf8000010900780c */ /* 0x040fe40003f06270 */
[----:B------:R-:W-:-:S11]  /*57a0*/  FSETP.NEU.FTZ.AND P1, PT, R9, RZ, PT ;  /* 0x000000ff0900720b */ /* 0x000fd60003f3d000 */
[----:B------:R-:W-:-:S05]  /*57b0*/  @P0 MOV R0, 0x7f800000 ;  /* 0x7f80000000000802 */ /* 0x000fca0000000f00 */
[----:B------:R-:W-:-:S05]  /*57c0*/  @P0 FFMA.FTZ R4, R9, R0, +INF ;  /* 0x7f80000009040423 */ /* 0x000fca0000010000 */
[----:B------:R-:W-:-:S07]  /*57d0*/  FSEL R4, R4, -RZ, P1 ;  /* 0x800000ff04047208 */ /* 0x000fce0000800000 */
.L_x_4484:
[----:B------:R-:W-:Y:S05]  /*57e0*/  BSYNC B0 ;  /* 0x0000000000007941 */ /* 0x000fea0003800000 */
.L_x_4483:
[----:B------:R-:W-:-:S05]  /*57f0*/  FADD.FTZ R5, R5, -R4 ;  /* 0x8000000405057221 */ /* 0x000fca0000010000 */
[----:B------:R-:W-:-:S05]  /*5800*/  F2FP.BF16.F32.PACK_AB R5, RZ, R5 ;  /* 0x00000005ff05723e */ /* 0x000fca00000010ff */
[----:B------:R-:W-:Y:S01]  /*5810*/  STG.E.U16 desc[UR4][R2.64], R5 ;  /* 0x0000000502007986 */ /* 0x000fe2000c101504 */
[----:B------:R-:W-:Y:S05]  /*5820*/  EXIT ;  /* 0x000000000000794d */ /* 0x000fea0003800000 */
.L_x_4485:
        /* <DEDUP_REMOVED lines=13> */
.L_x_7371:


//--------------------- .text._ZN2at6native27unrolled_elementwise_kernelIZZZNS0_33launch_log_sigmoid_forward_kernelERNS_18TensorIteratorBaseEENKUlvE_clEvENKUlvE2_clEvEUlN3c108BFloat16EE_St5arrayIPcLm2EELi4E23TrivialOffsetCalculatorILi1EjESD_NS0_6memory15LoadWithoutCastENSE_16StoreWithoutCastEEEviT_T0_T2_T3_T4_T5_ --------------------------
	.section	.text._ZN2at6native27unrolled_elementwise_kernelIZZZNS0_33launch_log_sigmoid_forward_kernelERNS_18TensorIteratorBaseEENKUlvE_clEvENKUlvE2_clEvEUlN3c108BFloat16EE_St5arrayIPcLm2EELi4E23TrivialOffsetCalculatorILi1EjESD_NS0_6memory15LoadWithoutCastENSE_16StoreWithoutCastEEEviT_T0_T2_T3_T4_T5_,"ax",@progbits
	.align	128
        .global         _ZN2at6native27unrolled_elementwise_kernelIZZZNS0_33launch_log_sigmoid_forward_kernelERNS_18TensorIteratorBaseEENKUlvE_clEvENKUlvE2_clEvEUlN3c108BFloat16EE_St5arrayIPcLm2EELi4E23TrivialOffsetCalculatorILi1EjESD_NS0_6memory15LoadWithoutCastENSE_16StoreWithoutCastEEEviT_T0_T2_T3_T4_T5_
        .type           _ZN2at6native27unrolled_elementwise_kernelIZZZNS0_33launch_log_sigmoid_forward_kernelERNS_18TensorIteratorBaseEENKUlvE_clEvENKUlvE2_clEvEUlN3c108BFloat16EE_St5arrayIPcLm2EELi4E23TrivialOffsetCalculatorILi1EjESD_NS0_6memory15LoadWithoutCastENSE_16StoreWithoutCastEEEviT_T0_T2_T3_T4_T5_,@function
        .size           _ZN2at6native27unrolled_elementwise_kernelIZZZNS0_33launch_log_sigmoid_forward_kernelERNS_18TensorIteratorBaseEENKUlvE_clEvENKUlvE2_clEvEUlN3c108BFloat16EE_St5arrayIPcLm2EELi4E23TrivialOffsetCalculatorILi1EjESD_NS0_6memory15LoadWithoutCastENSE_16StoreWithoutCastEEEviT_T0_T2_T3_T4_T5_,(.L_x_7372 - _ZN2at6native27unrolled_elementwise_kernelIZZZNS0_33launch_log_sigmoid_forward_kernelERNS_18TensorIteratorBaseEENKUlvE_clEvENKUlvE2_clEvEUlN3c108BFloat16EE_St5arrayIPcLm2EELi4E23TrivialOffsetCalculatorILi1EjESD_NS0_6memory15LoadWithoutCastENSE_16StoreWithoutCastEEEviT_T0_T2_T3_T4_T5_)
        .other          _ZN2at6native27unrolled_elementwise_kernelIZZZNS0_33launch_log_sigmoid_forward_kernelERNS_18TensorIteratorBaseEENKUlvE_clEvENKUlvE2_clEvEUlN3c108BFloat16EE_St5arrayIPcLm2EELi4E23TrivialOffsetCalculatorILi1EjESD_NS0_6memory15LoadWithoutCastENSE_16StoreWithoutCastEEEviT_T0_T2_T3_T4_T5_,@"STO_CUDA_ENTRY STV_DEFAULT"
_ZN2at6native27unrolled_elementwise_kernelIZZZNS0_33launch_log_sigmoid_forward_kernelERNS_18TensorIteratorBaseEENKUlvE_clEvENKUlvE2_clEvEUlN3c108BFloat16EE_St5arrayIPcLm2EELi4E23TrivialOffsetCalculatorILi1EjESD_NS0_6memory15LoadWithoutCastENSE_16StoreWithoutCastEEEviT_T0_T2_T3_T4_T5_:
.text._ZN2at6native27unrolled_elementwise_kernelIZZZNS0_33launch_log_sigmoid_forward_kernelERNS_18TensorIteratorBaseEENKUlvE_clEvENKUlvE2_clEvEUlN3c108BFloat16EE_St5arrayIPcLm2EELi4E23TrivialOffsetCalculatorILi1EjESD_NS0_6memory15LoadWithoutCastENSE_16StoreWithoutCastEEEviT_T0_T2_T3_T4_T5_:
        /* <DEDUP_REMOVED lines=9> */
[----:B------:R-:W-:Y:S01]  /*0090*/  @!P0 LEA R15, R0, R13, 0x9 ;  /* 0x0000000d000f8211 */ /* 0x000fe200078e48ff */
[----:B------:R-:W0:Y:S01]  /*00a0*/  @!P0 LDC.64 R6, c[0x0][0x220] ;  /* 0x00008800ff068b82 */ /* 0x000e220000000a00 */
[----:B------:R-:W-:-:S04]  /*00b0*/  @!P0 IADD3 R13, R13, 0x80, RZ ;  /* 0x000000800d0d8810 */ /* 0x000fc80007ffe0ff */
[----:B------:R-:W-:-:S13]  /*00c0*/  ISETP.GE.AND P1, PT, R13, R2, PT ;  /* 0x000000020d00720c */ /* 0x000fda0003f26270 */
[----:B------:R-:W-:Y:S01]  /*00d0*/  @!P1 LEA R17, R0, R13, 0x9 ;  /* 0x0000000d00119211 */ /* 0x000fe200078e48ff */
[----:B------:R-:W1:Y:S01]  /*00e0*/  @!P1 LDC.64 R10, c[0x0][0x220] ;  /* 0x00008800ff0a9b82 */ /* 0x000e620000000a00 */
[----:B------:R-:W-:-:S04]  /*00f0*/  @!P1 IADD3 R13, R13, 0x80, RZ ;  /* 0x000000800d0d9810 */ /* 0x000fc80007ffe0ff */
[----:B------:R-:W-:Y:S01]  /*0100*/  ISETP.GE.AND P3, PT, R13, R2, PT ;  /* 0x000000020d00720c */ /* 0x000fe20003f66270 */
[----:B0-----:R-:W-:-:S05]  /*0110*/  @!P0 IMAD.WIDE.U32 R6, R15, 0x2, R6 ;  /* 0x000000020f068825 */ /* 0x001fca00078e0006 */
[----:B------:R0:W5:Y:S07]  /*0120*/  @!P0 LDG.E.U16 R16, desc[UR4][R6.64] ;  /* 0x0000000406108981 */ /* 0x00016e000c1e1500 */
[----:B------:R-:W-:Y:S01]  /*0130*/  @!P3 LEA R19, R0, R13, 0x9 ;  /* 0x0000000d0013b211 */ /* 0x000fe200078e48ff */
[----:B------:R-:W-:Y:S01]  /*0140*/  @!P3 VIADD R13, R13, 0x80 ;  /* 0x000000800d0db836 */ /* 0x000fe20000000000 */
[----:B------:R-:W2:Y:S04]  /*0150*/  @!P3 LDC.64 R8, c[0x0][0x220] ;  /* 0x00008800ff08bb82 */ /* 0x000ea80000000a00 */
[----:B------:R-:W-:Y:S01]  /*0160*/  ISETP.GE.AND P2, PT, R13, R2, PT ;  /* 0x000000020d00720c */ /* 0x000fe20003f46270 */
[----:B-1----:R-:W-:-:S12]  /*0170*/  @!P1 IMAD.WIDE.U32 R10, R17, 0x2, R10 ;  /* 0x00000002110a9825 */ /* 0x002fd800078e000a */
[----:B------:R-:W1:Y:S01]  /*0180*/  @!P2 LDC.64 R4, c[0x0][0x220] ;  /* 0x00008800ff04ab82 */ /* 0x000e620000000a00 */
[----:B------:R-:W-:Y:S01]  /*0190*/  @!P2 LEA R13, R0, R13, 0x9 ;  /* 0x0000000d000da211 */ /* 0x000fe200078e48ff */
[--C-:B--2---:R-:W-:Y:S01]  /*01a0*/  @!P3 IMAD.WIDE.U32 R14, R19, 0x2, R8.reuse ;  /* 0x00000002130eb825 */ /* 0x104fe200078e0008 */
[----:B------:R-:W-:Y:S02]  /*01b0*/  PRMT R9, RZ, 0x7610, R9 ;  /* 0x00007610ff097816 */ /* 0x000fe40000000009 */
[----:B------:R-:W-:-:S04]  /*01c0*/  PRMT R8, RZ, 0x7610, R8 ;  /* 0x00007610ff087816 */ /* 0x000fc80000000008 */
[----:B------:R0:W5:Y:S04]  /*01d0*/  @!P1 LDG.E.U16 R9, desc[UR4][R10.64] ;  /* 0x000000040a099981 */ /* 0x000168000c1e1500 */
[----:B------:R0:W5:Y:S01]  /*01e0*/  @!P3 LDG.E.U16 R8, desc[UR4][R14.64] ;  /* 0x000000040e08b981 */ /* 0x000162000c1e1500 */
[----:B-1----:R-:W-:Y:S01]  /*01f0*/  @!P2 IMAD.WIDE.U32 R12, R13, 0x2, R4 ;  /* 0x000000020d0ca825 */ /* 0x002fe200078e0004 */
[----:B------:R-:W-:-:S06]  /*0200*/  PRMT R4, RZ, 0x7610, R4 ;  /* 0x00007610ff047816 */ /* 0x000fcc0000000004 */
[----:B------:R0:W5:Y:S01]  /*0210*/  @!P2 LDG.E.U16 R4, desc[UR4][R12.64] ;  /* 0x000000040c04a981 */ /* 0x000162000c1e1500 */
[----:B------:R-:W-:Y:S01]  /*0220*/  BSSY B0, `(.L_x_4486) ;  /* 0x0000028000007945 */ /* 0x000fe20003800000 */
[----:B------:R-:W-:-:S03]  /*0230*/  MOV R5, R3 ;  /* 0x0000000300057202 */ /* 0x000fc60000000f00 */
[----:B------:R-:W-:Y:S05]  /*0240*/  @P0 BRA `(.L_x_4487) ;  /* 0x0000000000940947 */ /* 0x000fea0003800000 */
[----:B0----5:R-:W-:Y:S01]  /*0250*/  SHF.L.U32 R7, R16, 0x10, RZ ;  /* 0x0000001010077819 */ /* 0x021fe200000006ff */
[----:B------:R-:W-:Y:S01]  /*0260*/  HFMA2.MMA R13, -RZ, RZ, 1.625, 0 ;  /* 0x3e800000ff0d7435 */ /* 0x000fe200000001ff */
[----:B------:R-:W-:Y:S01]  /*0270*/  MOV R15, 0x3d39bf78 ;  /* 0x3d39bf78000f7802 */ /* 0x000fe20000000f00 */
[----:B------:R-:W-:Y:S02]  /*0280*/  BSSY B1, `(.L_x_4488) ;  /* 0x000001f000017945 */ /* 0x000fe40003800000 */
[----:B------:R-:W-:Y:S01]  /*0290*/  FMUL.FTZ R6, |R7|, -1.4426950216293334961 ;  /* 0xbfb8aa3b07067820 */ /* 0x000fe20000410200 */
[----:B------:R-:W-:-:S05]  /*02a0*/  FMNMX.FTZ R7, RZ, R7, PT ;  /* 0x00000007ff077209 */ /* 0x000fca0003810000 */
[----:B------:R-:W0:Y:S02]  /*02b0*/  MUFU.EX2 R6, R6 ;  /* 0x0000000600067308 */ /* 0x000e240000000800 */
[C---:B0-----:R-:W-:Y:S01]  /*02c0*/  FADD.FTZ.RZ R10, R6.reuse, 1 ;  /* 0x3f800000060a7421 */ /* 0x041fe2000001c000 */
[----:B------:R-:W-:-:S04]  /*02d0*/  ISETP.GE.U32.AND P1, PT, R6, 0x7f800000, PT ;  /* 0x7f8000000600780c */ /* 0x000fc80003f26070 */
[----:B------:R-:W-:-:S04]  /*02e0*/  IADD3 R10, R10, -0x3f400000, RZ ;  /* 0xc0c000000a0a7810 */ /* 0x000fc80007ffe0ff */
        /* <DEDUP_REMOVED lines=21> */
[----:B------:R-:W-:-:S05]  /*0440*/  @P1 MOV R11, 0x7f800000 ;  /* 0x7f800000000b1802 */ /* 0x000fca0000000f00 */
[----:B------:R-:W-:-:S05]  /*0450*/  @P1 FFMA.FTZ R10, R6, R11, +INF ;  /* 0x7f800000060a1423 */ /* 0x000fca000001000b */
[----:B------:R-:W-:-:S07]  /*0460*/  FSEL R10, R10, -RZ, P2 ;  /* 0x800000ff0a0a7208 */ /* 0x000fce0001000000 */
.L_x_4489:
[----:B------:R-:W-:Y:S05]  /*0470*/  BSYNC B1 ;  /* 0x0000000000017941 */ /* 0x000fea0003800000 */
.L_x_4488:
[----:B------:R-:W-:-:S05]  /*0480*/  FADD.FTZ R6, R7, -R10 ;  /* 0x8000000a07067221 */ /* 0x000fca0000010000 */
[----:B------:R-:W-:-:S07]  /*0490*/  F2FP.BF16.F32.PACK_AB R6, RZ, R6 ;  /* 0x00000006ff06723e */ /* 0x000fce00000010ff */
.L_x_4487:
[----:B------:R-:W-:Y:S05]  /*04a0*/  BSYNC B0 ;  /* 0x0000000000007941 */ /* 0x000fea0003800000 */
.L_x_4486:
[----:B0-----:R-:W-:Y:S01]  /*04b0*/  IADD3 R7, R5, 0x80, RZ ;  /* 0x0000008005077810 */ /* 0x001fe20007ffe0ff */
[----:B------:R-:W-:Y:S03]  /*04c0*/  BSSY B0, `(.L_x_4490) ;  /* 0x0000028000007945 */ /* 0x000fe60003800000 */
[----:B------:R-:W-:-:S13]  /*04d0*/  ISETP.GE.AND P1, PT, R7, R2, PT ;  /* 0x000000020700720c */ /* 0x000fda0003f26270 */
[----:B------:R-:W-:Y:S05]  /*04e0*/  @P1 BRA `(.L_x_4491) ;  /* 0x0000000000941947 */ /* 0x000fea0003800000 */
[----:B-----5:R-:W-:Y:S01]  /*04f0*/  SHF.L.U32 R9, R9, 0x10, RZ ;  /* 0x0000001009097819 */ /* 0x020fe200000006ff */
[----:B------:R-:W-:Y:S01]  /*0500*/  IMAD.MOV.U32 R13, RZ, RZ, 0x3e800000 ;  /* 0x3e800000ff0d7424 */ /* 0x000fe200078e00ff */
[----:B------:R-:W-:Y:S01]  /*0510*/  HFMA2.MMA R14, -RZ, RZ, 1.3056640625, -1.8671875 ;  /* 0x3d39bf78ff0e7435 */ /* 0x000fe200000001ff */
        /* <DEDUP_REMOVED lines=31> */
.L_x_4493:
[----:B------:R-:W-:Y:S05]  /*0710*/  BSYNC B1 ;  /* 0x0000000000017941 */ /* 0x000fea0003800000 */
.L_x_4492:
[----:B------:R-:W-:-:S05]  /*0720*/  FADD.FTZ R7, R9, -R10 ;  /* 0x8000000a09077221 */ /* 0x000fca0000010000 */
[----:B------:R-:W-:-:S07]  /*0730*/  F2FP.BF16.F32.PACK_AB R7, RZ, R7 ;  /* 0x00000007ff07723e */ /* 0x000fce00000010ff */
.L_x_4491:
[----:B------:R-:W-:Y:S05]  /*0740*/  BSYNC B0 ;  /* 0x0000000000007941 */ /* 0x000fea0003800000 */
.L_x_4490:
[----:B-----5:R-:W-:Y:S01]  /*0750*/  IADD3 R9, R5, 0x100, RZ ;  /* 0x0000010005097810 */ /* 0x020fe20007ffe0ff */
[----:B------:R-:W-:Y:S03]  /*0760*/  BSSY B0, `(.L_x_4494) ;  /* 0x0000028000007945 */ /* 0x000fe60003800000 */
[----:B------:R-:W-:-:S13]  /*0770*/  ISETP.GE.AND P1, PT, R9, R2, PT ;  /* 0x000000020900720c */ /* 0x000fda0003f26270 */
[----:B------:R-:W-:Y:S05]  /*0780*/  @P1 BRA `(.L_x_4495) ;  /* 0x0000000000941947 */ /* 0x000fea0003800000 */
[----:B------:R-:W-:Y:S01]  /*0790*/  SHF.L.U32 R9, R8, 0x10, RZ ;  /* 0x0000001008097819 */ /* 0x000fe200000006ff */
[----:B------:R-:W-:Y:S01]  /*07a0*/  HFMA2.MMA R15, -RZ, RZ, 1.3056640625, -1.8671875 ;  /* 0x3d39bf78ff0f7435 */ /* 0x000fe200000001ff */
[----:B------:R-:W-:Y:S01]  /*07b0*/  MOV R13, 0x3e800000 ;  /* 0x3e800000000d7802 */ /* 0x000fe20000000f00 */
[----:B------:R-:W-:Y:S02]  /*07c0*/  BSSY B1, `(.L_x_4496) ;  /* 0x000001f000017945 */ /* 0x000fe40003800000 */
[----:B------:R-:W-:Y:S01]  /*07d0*/  FMUL.FTZ R8, |R9|, -1.4426950216293334961 ;  /* 0xbfb8aa3b09087820 */ /* 0x000fe20000410200 */
[----:B------:R-:W-:-:S05]  /*07e0*/  FMNMX.FTZ R9, RZ, R9, PT ;  /* 0x00000009ff097209 */ /* 0x000fca0003810000 */
[----:B------:R-:W0:Y:S02]  /*07f0*/  MUFU.EX2 R8, R8 ;  /* 0x0000000800087308 */ /* 0x000e240000000800 */
[C---:B0-----:R-:W-:Y:S01]  /*0800*/  FADD.FTZ.RZ R10, R8.reuse, 1 ;  /* 0x3f800000080a7421 */ /* 0x041fe2000001c000 */
[----:B------:R-:W-:-:S03]  /*0810*/  ISETP.GE.U32.AND P1, PT, R8, 0x7f800000, PT ;  /* 0x7f8000000800780c */ /* 0x000fc60003f26070 */
[----:B------:R-:W-:-:S05]  /*0820*/  VIADD R10, R10, 0xc0c00000 ;  /* 0xc0c000000a0a7836 */ /* 0x000fca0000000000 */
        /* <DEDUP_REMOVED lines=24> */
.L_x_4497:
[----:B------:R-:W-:Y:S05]  /*09b0*/  BSYNC B1 ;  /* 0x0000000000017941 */ /* 0x000fea0003800000 */
.L_x_4496:
[----:B------:R-:W-:-:S05]  /*09c0*/  FADD.FTZ R8, R9, -R10 ;  /* 0x8000000a09087221 */ /* 0x000fca0000010000 */
[----:B------:R-:W-:-:S07]  /*09d0*/  F2FP.BF16.F32.PACK_AB R8, RZ, R8 ;  /* 0x00000008ff08723e */ /* 0x000fce00000010ff */
.L_x_4495:
[----:B------:R-:W-:Y:S05]  /*09e0*/  BSYNC B0 ;  /* 0x0000000000007941 */ /* 0x000fea0003800000 */
.L_x_4494:
[----:B------:R-:W-:Y:S01]  /*09f0*/  IADD3 R9, R5, 0x180, RZ ;  /* 0x0000018005097810 */ /* 0x000fe20007ffe0ff */
[----:B------:R-:W-:Y:S03]  /*0a00*/  BSSY B0, `(.L_x_4498) ;  /* 0x0000028000007945 */ /* 0x000fe60003800000 */
[----:B------:R-:W-:-:S13]  /*0a10*/  ISETP.GE.AND P1, PT, R9, R2, PT ;  /* 0x000000020900720c */ /* 0x000fda0003f26270 */
[----:B------:R-:W-:Y:S05]  /*0a20*/  @P1 BRA `(.L_x_4499) ;  /* 0x0000000000941947 */ /* 0x000fea0003800000 */
[----:B------:R-:W-:Y:S01]  /*0a30*/  IMAD.U32 R9, R4, 0x10000, RZ ;  /* 0x0001000004097824 */ /* 0x000fe200078e00ff */
[----:B------:R-:W-:Y:S01]  /*0a40*/  MOV R13, 0x3e800000 ;  /* 0x3e800000000d7802 */ /* 0x000fe20000000f00 */
[----:B------:R-:W-:Y:S01]  /*0a50*/  HFMA2.MMA R15, -RZ, RZ, 1.3056640625, -1.8671875 ;  /* 0x3d39bf78ff0f7435 */ /* 0x000fe200000001ff */
[----:B------:R-:W-:Y:S01]  /*0a60*/  BSSY B1, `(.L_x_4500) ;  /* 0x000001f000017945 */ /* 0x000fe20003800000 */
        /* <DEDUP_REMOVED lines=30> */
.L_x_4501:
[----:B------:R-:W-:Y:S05]  /*0c50*/  BSYNC B1 ;  /* 0x0000000000017941 */ /* 0x000fea0003800000 */
.L_x_4500:
[----:B------:R-:W-:-:S05]  /*0c60*/  FADD.FTZ R9, R9, -R10 ;  /* 0x8000000a09097221 */ /* 0x000fca0000010000 */
[----:B------:R-:W-:-:S07]  /*0c70*/  F2FP.BF16.F32.PACK_AB R9, RZ, R9 ;  /* 0x00000009ff09723e */ /* 0x000fce00000010ff */
.L_x_4499:
[----:B------:R-:W-:Y:S05]  /*0c80*/  BSYNC B0 ;  /* 0x0000000000007941 */ /* 0x000fea0003800000 */
.L_x_4498:
[----:B------:R-:W0:Y:S01]  /*0c90*/  @!P0 LDC.64 R10, c[0x0][0x218] ;  /* 0x00008600ff0a8b82 */ /* 0x000e220000000a00 */
[----:B------:R-:W-:Y:S01]  /*0ca0*/  @!P0 VIADD R5, R3, 0x80 ;  /* 0x0000008003058836 */ /* 0x000fe20000000000 */
[----:B------:R-:W-:Y:S01]  /*0cb0*/  @!P0 LEA R3, R0, R3, 0x9 ;  /* 0x0000000300038211 */ /* 0x000fe200078e48ff */
[----:B------:R-:W-:Y:S03]  /*0cc0*/  BSSY B0, `(.L_x_4502) ;  /* 0x0000010000007945 */ /* 0x000fe60003800000 */
[----:B------:R-:W-:Y:S01]  /*0cd0*/  ISETP.GE.AND P1, PT, R5, R2, PT ;  /* 0x000000020500720c */ /* 0x000fe20003f26270 */
[----:B0-----:R-:W-:-:S05]  /*0ce0*/  @!P0 IMAD.WIDE.U32 R10, R3, 0x2, R10 ;  /* 0x00000002030a8825 */ /* 0x001fca00078e000a */
[----:B------:R0:W-:Y:S07]  /*0cf0*/  @!P0 STG.E.U16 desc[UR4][R10.64], R6 ;  /* 0x000000060a008986 */ /* 0x0001ee000c101504 */
[----:B------:R-:W-:Y:S05]  /*0d00*/  @P1 BRA `(.L_x_4503) ;  /* 0x00000000002c1947 */ /* 0x000fea0003800000 */
[----:B0-----:R-:W0:Y:S01]  /*0d10*/  LDC.64 R10, c[0x0][0x218] ;  /* 0x00008600ff0a7b82 */ /* 0x001e220000000a00 */
[----:B------:R-:W-:Y:S02]  /*0d20*/  LEA R3, R0, R5, 0x9 ;  /* 0x0000000500037211 */ /* 0x000fe400078e48ff */
[----:B------:R-:W-:Y:S02]  /*0d30*/  IADD3 R5, R5, 0x80, RZ ;  /* 0x0000008005057810 */ /* 0x000fe40007ffe0ff */
[----:B------:R-:W-:Y:S02]  /*0d40*/  PRMT R4, R7, 0x7610, R4 ;  /* 0x0000761007047816 */ /* 0x000fe40000000004 */
[----:B------:R-:W-:-:S13]  /*0d50*/  ISETP.GE.AND P0, PT, R5, R2, PT ;  /* 0x000000020500720c */ /* 0x000fda0003f06270 */
[----:B------:R-:W-:Y:S02]  /*0d60*/  @!P0 LEA R13, R0, R5, 0x9 ;  /* 0x00000005000d8211 */ /* 0x000fe400078e48ff */
[----:B------:R-:W-:Y:S01]  /*0d70*/  @!P0 IADD3 R5, R5, 0x80, RZ ;  /* 0x0000008005058810 */ /* 0x000fe20007ffe0ff */
[----:B0-----:R-:W-:-:S04]  /*0d80*/  IMAD.WIDE.U32 R6, R3, 0x2, R10 ;  /* 0x0000000203067825 */ /* 0x001fc800078e000a */
[----:B------:R-:W-:Y:S01]  /*0d90*/  @!P0 IMAD.WIDE.U32 R10, R13, 0x2, R10 ;  /* 0x000000020d0a8825 */ /* 0x000fe200078e000a */
[----:B------:R1:W-:Y:S04]  /*0da0*/  STG.E.U16 desc[UR4][R6.64], R4 ;  /* 0x0000000406007986 */ /* 0x0003e8000c101504 */
[----:B------:R1:W-:Y:S02]  /*0db0*/  @!P0 STG.E.U16 desc[UR4][R10.64], R8 ;  /* 0x000000080a008986 */ /* 0x0003e4000c101504 */
.L_x_4503:
[----:B------:R-:W-:Y:S05]  /*0dc0*/  BSYNC B0 ;  /* 0x0000000000007941 */ /* 0x000fea0003800000 */
.L_x_4502:
[----:B------:R-:W-:-:S13]  /*0dd0*/  ISETP.GE.AND P0, PT, R5, R2, PT ;  /* 0x000000020500720c */ /* 0x000fda0003f06270 */
[----:B------:R-:W-:Y:S05]  /*0de0*/  @P0 EXIT ;  /* 0x000000000000094d */ /* 0x000fea0003800000 */
[----:B------:R-:W2:Y:S01]  /*0df0*/  LDC.64 R2, c[0x0][0x218] ;  /* 0x00008600ff027b82 */ /* 0x000ea20000000a00 */
[----:B------:R-:W-:-:S05]  /*0e00*/  LEA R5, R0, R5, 0x9 ;  /* 0x0000000500057211 */ /* 0x000fca00078e48ff */
[----:B--2---:R-:W-:-:S05]  /*0e10*/  IMAD.WIDE.U32 R2, R5, 0x2, R2 ;  /* 0x0000000205027825 */ /* 0x004fca00078e0002 */
[----:B------:R-:W-:Y:S01]  /*0e20*/  STG.E.U16 desc[UR4][R2.64], R9 ;  /* 0x0000000902007986 */ /* 0x000fe2000c101504 */
[----:B------:R-:W-:Y:S05]  /*0e30*/  EXIT ;  /* 0x000000000000794d */ /* 0x000fea0003800000 */
.L_x_4504:
        /* <DEDUP_REMOVED lines=12> */
.L_x_7372:


//--------------------- .text._ZN2at6native29vectorized_elementwise_kernelILi2EZZZNS0_33launch_log_sigmoid_forward_kernelERNS_18TensorIteratorBaseEENKUlvE_clEvENKUlvE2_clEvEUlN3c108BFloat16EE_St5arrayIPcLm2EEEEviT0_T1_ --------------------------
	.section	.text._ZN2at6native29vectorized_elementwise_kernelILi2EZZZNS0_33launch_log_sigmoid_forward_kernelERNS_18TensorIteratorBaseEENKUlvE_clEvENKUlvE2_clEvEUlN3c108BFloat16EE_St5arrayIPcLm2EEEEviT0_T1_,"ax",@progbits
	.align	128
        .global         _ZN2at6native29vectorized_elementwise_kernelILi2EZZZNS0_33launch_log_sigmoid_forward_kernelERNS_18TensorIteratorBaseEENKUlvE_clEvENKUlvE2_clEvEUlN3c108BFloat16EE_St5arrayIPcLm2EEEEviT0_T1_
        .type           _ZN2at6native29vectorized_elementwise_kernelILi2EZZZNS0_33launch_log_sigmoid_forward_kernelERNS_18TensorIteratorBaseEENKUlvE_clEvENKUlvE2_clEvEUlN3c108BFloat16EE_St5arrayIPcLm2EEEEviT0_T1_,@function
        .size           _ZN2at6native29vectorized_elementwise_kernelILi2EZZZNS0_33launch_log_sigmoid_forward_kernelERNS_18TensorIteratorBaseEENKUlvE_clEvENKUlvE2_clEvEUlN3c108BFloat16EE_St5arrayIPcLm2EEEEviT0_T1_,(.L_x_7373 - _ZN2at6native29vectorized_elementwise_kernelILi2EZZZNS0_33launch_log_sigmoid_forward_kernelERNS_18TensorIteratorBaseEENKUlvE_clEvENKUlvE2_clEvEUlN3c108BFloat16EE_St5arrayIPcLm2EEEEviT0_T1_)
        .other          _ZN2at6native29vectorized_elementwise_kernelILi2EZZZNS0_33launch_log_sigmoid_forward_kernelERNS_18TensorIteratorBaseEENKUlvE_clEvENKUlvE2_clEvEUlN3c108BFloat16EE_St5arrayIPcLm2EEEEviT0_T1_,@"STO_CUDA_ENTRY STV_DEFAULT"
_ZN2at6native29vectorized_elementwise_kernelILi2EZZZNS0_33launch_log_sigmoid_forward_kernelERNS_18TensorIteratorBaseEENKUlvE_clEvENKUlvE2_clEvEUlN3c108BFloat16EE_St5arrayIPcLm2EEEEviT0_T1_:
.text._ZN2at6native29vectorized_elementwise_kernelILi2EZZZNS0_33launch_log_sigmoid_forward_kernelERNS_18TensorIteratorBaseEENKUlvE_clEvENKUlvE2_clEvEUlN3c108BFloat16EE_St5arrayIPcLm2EEEEviT0_T1_:
        /* <DEDUP_REMOVED lines=11> */
[----:B0-----:R-:W-:-:S05]  /*00b0*/  IMAD.WIDE.U32 R2, R4, 0x4, R2 ;  /* 0x0000000404027825 */ /* 0x001fca00078e0002 */
[----:B------:R-:W2:Y:S04]  /*00c0*/  LDG.E R10, desc[UR4][R2.64] ;  /* 0x00000004020a7981 */ /* 0x000ea8000c1e1900 */
[----:B------:R-:W3:Y:S04]  /*00d0*/  LDG.E R9, desc[UR4][R2.64+0x200] ;  /* 0x0002000402097981 */ /* 0x000ee8000c1e1900 */
[----:B------:R-:W4:Y:S04]  /*00e0*/  LDG.E R8, desc[UR4][R2.64+0x400] ;  /* 0x0004000402087981 */ /* 0x000f28000c1e1900 */
[----:B------:R0:W5:Y:S01]  /*00f0*/  LDG.E R17, desc[UR4][R2.64+0x600] ;  /* 0x0006000402117981 */ /* 0x000162000c1e1900 */
[----:B------:R-:W-:Y:S01]  /*0100*/  BSSY B0, `(.L_x_4506) ;  /* 0x0000051000007945 */ /* 0x000fe20003800000 */
[----:B0-----:R-:W-:Y:S01]  /*0110*/  HFMA2.MMA R2, -RZ, RZ, 1.625, 0 ;  /* 0x3e800000ff027435 */ /* 0x001fe200000001ff */
[----:B--2---:R-:W-:-:S02]  /*0120*/  SHF.L.U32 R7, R10, 0x10, RZ ;  /* 0x000000100a077819 */ /* 0x004fc400000006ff */
[----:B------:R-:W-:Y:S02]  /*0130*/  PRMT R10, R10, 0x7632, R10 ;  /* 0x000076320a0a7816 */ /* 0x000fe4000000000a */
[----:B---3--:R-:W-:Y:S01]  /*0140*/  SHF.L.U32 R15, R9, 0x10, RZ ;  /* 0x00000010090f7819 */ /* 0x008fe200000006ff */
[----:B------:R-:W-:Y:S01]  /*0150*/  FMUL.FTZ R6, |R7|, -1.4426950216293334961 ;  /* 0xbfb8aa3b07067820 */ /* 0x000fe20000410200 */
[----:B------:R-:W-:Y:S02]  /*0160*/  SHF.L.U32 R10, R10, 0x10, RZ ;  /* 0x000000100a0a7819 */ /* 0x000fe400000006ff */
[----:B------:R-:W-:Y:S01]  /*0170*/  PRMT R3, R9, 0x7632, R3 ;  /* 0x0000763209037816 */ /* 0x000fe20000000003 */
[----:B------:R-:W-:Y:S01]  /*0180*/  FMUL.FTZ R14, |R15|, -1.4426950216293334961 ;  /* 0xbfb8aa3b0f0e7820 */ /* 0x000fe20000410200 */
[----:B------:R-:W-:Y:S01]  /*0190*/  FMNMX.FTZ R7, RZ, R7, PT ;  /* 0x00000007ff077209 */ /* 0x000fe20003810000 */
[----:B------:R-:W-:Y:S01]  /*01a0*/  FMUL.FTZ R18, |R10|, -1.4426950216293334961 ;  /* 0xbfb8aa3b0a127820 */ /* 0x000fe20000410200 */
[----:B------:R-:W0:Y:S01]  /*01b0*/  MUFU.EX2 R6, R6 ;  /* 0x0000000600067308 */ /* 0x000e220000000800 */
[----:B------:R-:W-:-:S07]  /*01c0*/  SHF.L.U32 R3, R3, 0x10, RZ ;  /* 0x0000001003037819 */ /* 0x000fce00000006ff */
[----:B------:R-:W1:Y:S08]  /*01d0*/  MUFU.EX2 R18, R18 ;  /* 0x0000001200127308 */ /* 0x000e700000000800 */
[----:B------:R-:W2:Y:S01]  /*01e0*/  MUFU.EX2 R14, R14 ;  /* 0x0000000e000e7308 */ /* 0x000ea20000000800 */
[C---:B0-----:R-:W-:Y:S01]  /*01f0*/  FADD.FTZ.RZ R0, R6.reuse, 1 ;  /* 0x3f80000006007421 */ /* 0x041fe2000001c000 */
[----:B------:R-:W-:-:S04]  /*0200*/  ISETP.GE.U32.AND P0, PT, R6, 0x7f800000, PT ;  /* 0x7f8000000600780c */ /* 0x000fc80003f06070 */
[----:B------:R-:W-:Y:S01]  /*0210*/  IADD3 R0, R0, -0x3f400000, RZ ;  /* 0xc0c0000000007810 */ /* 0x000fe20007ffe0ff */
[----:B-1----:R-:W-:-:S05]  /*0220*/  FADD.FTZ.RZ R5, R18, 1 ;  /* 0x3f80000012057421 */ /* 0x002fca000001c000 */
[----:B------:R-:W-:Y:S02]  /*0230*/  IADD3 R21, R5, -0x3f400000, RZ ;  /* 0xc0c0000005157810 */ /* 0x000fe40007ffe0ff */
[----:B------:R-:W-:Y:S02]  /*0240*/  LOP3.LUT R5, R0, 0xff800000, RZ, 0xc0, !PT ;  /* 0xff80000000057812 */ /* 0x000fe400078ec0ff */
[----:B------:R-:W-:Y:S02]  /*0250*/  LOP3.LUT R21, R21, 0xff800000, RZ, 0xc0, !PT ;  /* 0xff80000015157812 */ /* 0x000fe400078ec0ff */
[----:B------:R-:W-:Y:S02]  /*0260*/  IADD3 R9, -R5, 0x40800000, RZ ;  /* 0x4080000005097810 */ /* 0x000fe40007ffe1ff */
[----:B------:R-:W-:Y:S02]  /*0270*/  IADD3 R11, -R21, 0x40800000, RZ ;  /* 0x40800000150b7810 */ /* 0x000fe40007ffe1ff */
[----:B------:R-:W-:Y:S01]  /*0280*/  IADD3 R23, R6, -R5, RZ ;  /* 0x8000000506177210 */ /* 0x000fe20007ffe0ff */
[-C--:B------:R-:W-:Y:S01]  /*0290*/  FFMA.FTZ R12, R9, R2.reuse, -1 ;  /* 0xbf800000090c7423 */ /* 0x080fe20000010002 */
[----:B------:R-:W-:Y:S01]  /*02a0*/  IADD3 R19, R18, -R21, RZ ;  /* 0x8000001512137210 */ /* 0x000fe20007ffe0ff */
[----:B------:R-:W-:Y:S01]  /*02b0*/  FFMA.FTZ R20, R11, R2, -1 ;  /* 0xbf8000000b147423 */ /* 0x000fe20000010002 */
[----:B------:R-:W-:Y:S01]  /*02c0*/  MOV R0, 0x3d39bf78 ;  /* 0x3d39bf7800007802 */ /* 0x000fe20000000f00 */
[----:B------:R-:W-:Y:S01]  /*02d0*/  FADD.FTZ R23, R23, R12 ;  /* 0x0000000c17177221 */ /* 0x000fe20000010000 */
[----:B------:R-:W-:Y:S01]  /*02e0*/  FMUL.FTZ R12, |R3|, -1.4426950216293334961 ;  /* 0xbfb8aa3b030c7820 */ /* 0x000fe20000410200 */
[----:B------:R-:W-:Y:S01]  /*02f0*/  FADD.FTZ R19, R19, R20 ;  /* 0x0000001413137221 */ /* 0x000fe20000010000 */
[----:B--2---:R-:W-:Y:S01]  /*0300*/  FADD.FTZ.RZ R9, R14, 1 ;  /* 0x3f8000000e097421 */ /* 0x004fe2000001c000 */
[-C--:B------:R-:W-:Y:S01]  /*0310*/  FFMA.FTZ R20, R23, -R0.reuse, 0.10546888411045074463 ;  /* 0x3dd8001217147423 */ /* 0x080fe20000010800 */
[----:B------:R-:W-:Y:S01]  /*0320*/  I2FP.F32.S32 R5, R5 ;  /* 0x0000000500057245 */ /* 0x000fe20000201400 */
[----:B------:R-:W-:Y:S01]  /*0330*/  FFMA.FTZ R22, R19, -R0, 0.10546888411045074463 ;  /* 0x3dd8001213167423 */ /* 0x000fe20000010800 */
[----:B------:R-:W0:Y:S01]  /*0340*/  MUFU.EX2 R12, R12 ;  /* 0x0000000c000c7308 */ /* 0x000e220000000800 */
[----:B------:R-:W-:Y:S01]  /*0350*/  FFMA.FTZ R20, R23, R20, -0.13229703903198242188 ;  /* 0xbe0778e017147423 */ /* 0x000fe20000010014 */
[----:B------:R-:W-:Y:S01]  /*0360*/  IADD3 R9, R9, -0x3f400000, RZ ;  /* 0xc0c0000009097810 */ /* 0x000fe20007ffe0ff */
[----:B------:R-:W-:-:S02]  /*0370*/  FFMA.FTZ R22, R19, R22, -0.13229703903198242188 ;  /* 0xbe0778e013167423 */ /* 0x000fc40000010016 */
[----:B------:R-:W-:Y:S01]  /*0380*/  FFMA.FTZ R20, R23, R20, 0.14491446316242218018 ;  /* 0x3e14647517147423 */ /* 0x000fe20000010014 */
[----:B------:R-:W-:Y:S01]  /*0390*/  LOP3.LUT R9, R9, 0xff800000, RZ, 0xc0, !PT ;  /* 0xff80000009097812 */ /* 0x000fe200078ec0ff */
[----:B------:R-:W-:Y:S02]  /*03a0*/  FFMA.FTZ R22, R19, R22, 0.14491446316242218018 ;  /* 0x3e14647513167423 */ /* 0x000fe40000010016 */
[----:B------:R-:W-:Y:S01]  /*03b0*/  FFMA.FTZ R20, R23, R20, -0.16641564667224884033 ;  /* 0xbe2a68dd17147423 */ /* 0x000fe20000010014 */
[----:B------:R-:W-:Y:S01]  /*03c0*/  IADD3 R13, -R9, 0x40800000, RZ ;  /* 0x40800000090d7810 */ /* 0x000fe20007ffe1ff */
[----:B------:R-:W-:Y:S02]  /*03d0*/  FFMA.FTZ R22, R19, R22, -0.16641564667224884033 ;  /* 0xbe2a68dd13167423 */ /* 0x000fe40000010016 */
[----:B------:R-:W-:Y:S02]  /*03e0*/  FFMA.FTZ R20, R23, R20, 0.19988867640495300293 ;  /* 0x3e4caf9e17147423 */ /* 0x000fe40000010014 */
[----:B------:R-:W-:Y:S01]  /*03f0*/  FFMA.FTZ R22, R19, R22, 0.19988867640495300293 ;  /* 0x3e4caf9e13167423 */ /* 0x000fe20000010016 */
[----:B------:R-:W-:Y:S01]  /*0400*/  FFMA.FTZ R24, R13, R2, -1 ;  /* 0xbf8000000d187423 */ /* 0x000fe20000010002 */
[----:B------:R-:W-:Y:S01]  /*0410*/  FFMA.FTZ R20, R23, R20, -0.25000196695327758789 ;  /* 0xbe80004217147423 */ /* 0x000fe20000010014 */
[----:B0-----:R-:W-:Y:S01]  /*0420*/  FADD.FTZ.RZ R11, R12, 1 ;  /* 0x3f8000000c0b7421 */ /* 0x001fe2000001c000 */
[----:B------:R-:W-:-:S02]  /*0430*/  FFMA.FTZ R22, R19, R22, -0.25000196695327758789 ;  /* 0xbe80004213167423 */ /* 0x000fc40000010016 */
[----:B------:R-:W-:Y:S02]  /*0440*/  FFMA.FTZ R20, R23, R20, 0.33333510160446166992 ;  /* 0x3eaaaae617147423 */ /* 0x000fe40000010014 */
[----:B------:R-:W-:Y:S01]  /*0450*/  FFMA.FTZ R22, R19, R22, 0.33333510160446166992 ;  /* 0x3eaaaae613167423 */ /* 0x000fe20000010016 */
[----:B------:R-:W-:Y:S01]  /*0460*/  IADD3 R25, R11, -0x3f400000, RZ ;  /* 0xc0c000000b197810 */ /* 0x000fe20007ffe0ff */
[----:B------:R-:W-:Y:S01]  /*0470*/  FFMA.FTZ R20, R23, R20, -0.5 ;  /* 0xbf00000017147423 */ /* 0x000fe20000010014 */
[----:B------:R-:W-:Y:S01]  /*0480*/  IADD3 R11, R14, -R9, RZ ;  /* 0x800000090e0b7210 */ /* 0x000fe20007ffe0ff */
[----:B------:R-:W-:Y:S01]  /*0490*/  FFMA.FTZ R22, R19, R22, -0.5 ;  /* 0xbf00000013167423 */ /* 0x000fe20000010016 */
[----:B------:R-:W-:Y:S01]  /*04a0*/  LOP3.LUT R13, R25, 0xff800000, RZ, 0xc0, !PT ;  /* 0xff800000190d7812 */ /* 0x000fe200078ec0ff */
[----:B------:R-:W-:Y:S02]  /*04b0*/  FMUL.FTZ R20, R23, R20 ;  /* 0x0000001417147220 */ /* 0x000fe40000410000 */
[----:B------:R-:W-:Y:S01]  /*04c0*/  FMUL.FTZ R22, R19, R22 ;  /* 0x0000001613167220 */ /* 0x000fe20000410000 */
[----:B------:R-:W-:Y:S01]  /*04d0*/  FADD.FTZ R11, R11, R24 ;  /* 0x000000180b0b7221 */ /* 0x000fe20000010000 */
[----:B------:R-:W-:Y:S01]  /*04e0*/  FFMA.FTZ R23, R23, R20, R23 ;  /* 0x0000001417177223 */ /* 0x000fe20000010017 */
[----:B------:R-:W-:Y:S01]  /*04f0*/  IADD3 R25, -R13, 0x40800000, RZ ;  /* 0x408000000d197810 */ /* 0x000fe20007ffe1ff */
[----:B------:R-:W-:Y:S01]  /*0500*/  FFMA.FTZ R20, R19, R22, R19 ;  /* 0x0000001613147223 */ /* 0x000fe20000010013 */
[----:B------:R-:W-:Y:S01]  /*0510*/  FFMA.FTZ R22, R11, -R0, 0.10546888411045074463 ;  /* 0x3dd800120b167423 */ /* 0x000fe20000010800 */
[----:B------:R-:W-:-:S02]  /*0520*/  IADD3 R19, R12, -R13, RZ ;  /* 0x8000000d0c137210 */ /* 0x000fc40007ffe0ff */
[----:B------:R-:W-:Y:S01]  /*0530*/  FFMA.FTZ R24, R25, R2, -1 ;  /* 0xbf80000019187423 */ /* 0x000fe20000010002 */
[----:B------:R-:W-:-:S03]  /*0540*/  FFMA.FTZ R22, R11, R22, -0.13229703903198242188 ;  /* 0xbe0778e00b167423 */ /* 0x000fc60000010016 */
[----:B------:R-:W-:Y:S01]  /*0550*/  FADD.FTZ R19, R19, R24 ;  /* 0x0000001813137221 */ /* 0x000fe20000010000 */
[----:B------:R-:W-:Y:S01]  /*0560*/  FFMA.FTZ R24, R11, R22, 0.14491446316242218018 ;  /* 0x3e1464750b187423 */ /* 0x000fe20000010016 */
[----:B------:R-:W-:Y:S01]  /*0570*/  FMUL.FTZ R22, R5, 1.1920928955078125e-07 ;  /* 0x3400000005167820 */ /* 0x000fe20000410000 */
[----:B----4-:R-:W-:Y:S02]  /*0580*/  SHF.L.U32 R5, R8, 0x10, RZ ;  /* 0x0000001008057819 */ /* 0x010fe400000006ff */
[----:B------:R-:W-:Y:S01]  /*0590*/  FFMA.FTZ R24, R11, R24, -0.16641564667224884033 ;  /* 0xbe2a68dd0b187423 */ /* 0x000fe20000010018 */
[----:B------:R-:W-:Y:S01]  /*05a0*/  FFMA.FTZ R22, R22, 0.69314718246459960938, R23 ;  /* 0x3f31721816167823 */ /* 0x000fe20000010017 */
[----:B------:R-:W-:Y:S06]  /*05b0*/  @!P0 BRA `(.L_x_4507) ;  /* 0x0000000000148947 */ /* 0x000fec0003800000 */
[C---:B------:R-:W-:Y:S02]  /*05c0*/  ISETP.GE.AND P0, PT, R6.reuse, -0x407fffff, PT ;  /* 0xbf8000010600780c */ /* 0x040fe40003f06270 */
[----:B------:R-:W-:-:S11]  /*05d0*/  FSETP.NEU.FTZ.AND P1, PT, R6, RZ, PT ;  /* 0x000000ff0600720b */ /* 0x000fd60003f3d000 */
[----:B------:R-:W-:-:S05]  /*05e0*/  @P0 MOV R23, 0x7f800000 ;  /* 0x7f80000000170802 */ /* 0x000fca0000000f00 */
[----:B------:R-:W-:-:S05]  /*05f0*/  @P0 FFMA.FTZ R22, R6, R23, +INF ;  /* 0x7f80000006160423 */ /* 0x000fca0000010017 */
[----:B------:R-:W-:-:S07]  /*0600*/  FSEL R22, R22, -RZ, P1 ;  /* 0x800000ff16167208 */ /* 0x000fce0000800000 */
.L_x_4507:
[----:B------:R-:W-:Y:S05]  /*0610*/  BSYNC B0 ;  /* 0x0000000000007941 */ /* 0x000fea0003800000 */
.L_x_4506:
[----:B------:R-:W-:Y:S01]  /*0620*/  FFMA.FTZ R26, R19, -R0, 0.10546888411045074463 ;  /* 0x3dd80012131a7423 */ /* 0x000fe20000010800 */
[----:B------:R-:W-:Y:S01]  /*0630*/  FFMA.FTZ R24, R11, R24, 0.19988867640495300293 ;  /* 0x3e4caf9e0b187423 */ /* 0x000fe20000010018 */
[----:B------:R-:W-:Y:S01]  /*0640*/  FMUL.FTZ R23, |R5|, -1.4426950216293334961 ;  /* 0xbfb8aa3b05177820 */ /* 0x000fe20000410200 */
[----:B------:R-:W-:Y:S01]  /*0650*/  ISETP.GE.U32.AND P0, PT, R18, 0x7f800000, PT ;  /* 0x7f8000001200780c */ /* 0x000fe20003f06070 */
[----:B------:R-:W-:Y:S01]  /*0660*/  FADD.FTZ R6, R7, -R22 ;  /* 0x8000001607067221 */ /* 0x000fe20000010000 */
[----:B------:R-:W-:Y:S01]  /*0670*/  FFMA.FTZ R26, R19, R26, -0.13229703903198242188 ;  /* 0xbe0778e0131a7423 */ /* 0x000fe2000001001a */
[----:B------:R-:W-:Y:S01]  /*0680*/  FFMA.FTZ R24, R11, R24, -0.25000196695327758789 ;  /* 0xbe8000420b187423 */ /* 0x000fe20000010018 */
[----:B------:R0:W1:Y:S01]  /*0690*/  MUFU.EX2 R7, R23 ;  /* 0x0000001700077308 */ /* 0x0000620000000800 */
[----:B------:R-:W-:Y:S01]  /*06a0*/  I2FP.F32.S32 R21, R21 ;  /* 0x0000001500157245 */ /* 0x000fe20000201400 */
[----:B------:R-:W-:Y:S01]  /*06b0*/  FFMA.FTZ R26, R19, R26, 0.14491446316242218018 ;  /* 0x3e146475131a7423 */ /* 0x000fe2000001001a */
[----:B------:R-:W-:Y:S01]  /*06c0*/  FFMA.FTZ R24, R11, R24, 0.33333510160446166992 ;  /* 0x3eaaaae60b187423 */ /* 0x000fe20000010018 */
[----:B------:R-:W-:Y:S01]  /*06d0*/  PRMT R8, R8, 0x7632, R8 ;  /* 0x0000763208087816 */ /* 0x000fe20000000008 */
[----:B------:R-:W-:Y:S01]  /*06e0*/  BSSY B0, `(.L_x_4508) ;  /* 0x000000e000007945 */ /* 0x000fe20003800000 */
[----:B------:R-:W-:Y:S01]  /*06f0*/  FFMA.FTZ R26, R19, R26, -0.16641564667224884033 ;  /* 0xbe2a68dd131a7423 */ /* 0x000fe2000001001a */
[----:B------:R-:W-:Y:S01]  /*0700*/  FFMA.FTZ R24, R11, R24, -0.5 ;  /* 0xbf0000000b187423 */ /* 0x000fe20000010018 */
[----:B------:R-:W-:Y:S01]  /*0710*/  FMUL.FTZ R21, R21, 1.1920928955078125e-07 ;  /* 0x3400000015157820 */ /* 0x000fe20000410000 */
[----:B------:R-:W-:Y:S01]  /*0720*/  SHF.L.U32 R8, R8, 0x10, RZ ;  /* 0x0000001008087819 */ /* 0x000fe200000006ff */
[----:B------:R-:W-:Y:S01]  /*0730*/  FFMA.FTZ R26, R19, R26, 0.19988867640495300293 ;  /* 0x3e4caf9e131a7423 */ /* 0x000fe2000001001a */
[----:B------:R-:W-:Y:S01]  /*0740*/  FMUL.FTZ R24, R11, R24 ;  /* 0x000000180b187220 */ /* 0x000fe20000410000 */
[----:B------:R-:W-:Y:S01]  /*0750*/  FFMA.FTZ R20, R21, 0.69314718246459960938, R20 ;  /* 0x3f31721815147823 */ /* 0x000fe20000010014 */
[----:B0-----:R-:W-:Y:S06]  /*0760*/  @!P0 BRA `(.L_x_4509) ;  /* 0x0000000000148947 */ /* 0x001fec0003800000 */
[C---:B------:R-:W-:Y:S02]  /*0770*/  ISETP.GE.AND P0, PT, R18.reuse, -0x407fffff, PT ;  /* 0xbf8000011200780c */ /* 0x040fe40003f06270 */
[----:B------:R-:W-:-:S11]  /*0780*/  FSETP.NEU.FTZ.AND P1, PT, R18, RZ, PT ;  /* 0x000000ff1200720b */ /* 0x000fd60003f3d000 */
[----:B------:R-:W-:-:S05]  /*0790*/  @P0 MOV R21, 0x7f800000 ;  /* 0x7f80000000150802 */ /* 0x000fca0000000f00 */
[----:B------:R-:W-:-:S05]  /*07a0*/  @P0 FFMA.FTZ R20, R18, R21, +INF ;  /* 0x7f80000012140423 */ /* 0x000fca0000010015 */
[----:B------:R-:W-:-:S07]  /*07b0*/  FSEL R20, R20, -RZ, P1 ;  /* 0x800000ff14147208 */ /* 0x000fce0000800000 */
.L_x_4509:
[----:B------:R-:W-:Y:S05]  /*07c0*/  BSYNC B0 ;  /* 0x0000000000007941 */ /* 0x000fea0003800000 */
.L_x_4508:
[----:B------:R-:W-:Y:S01]  /*07d0*/  FFMA.FTZ R26, R19, R26, -0.25000196695327758789 ;  /* 0xbe800042131a7423 */ /* 0x000fe2000001001a */
[----:B------:R-:W-:Y:S01]  /*07e0*/  FFMA.FTZ R21, R11, R24, R11 ;  /* 0x000000180b157223 */ /* 0x000fe2000001000b */
[----:B------:R-:W-:Y:S01]  /*07f0*/  FMUL.FTZ R11, |R8|, -1.4426950216293334961 ;  /* 0xbfb8aa3b080b7820 */ /* 0x000fe20000410200 */
[----:B-1----:R-:W-:Y:S01]  /*0800*/  FADD.FTZ.RZ R18, R7, 1 ;  /* 0x3f80000007127421 */ /* 0x002fe2000001c000 */
[C---:B------:R-:W-:Y:S01]  /*0810*/  FFMA.FTZ R26, R19.reuse, R26, 0.33333510160446166992 ;  /* 0x3eaaaae6131a7423 */ /* 0x040fe2000001001a */
[----:B------:R-:W-:Y:S01]  /*0820*/  I2FP.F32.S32 R9, R9 ;  /* 0x0000000900097245 */ /* 0x000fe20000201400 */
[----:B------:R-:W-:Y:S01]  /*0830*/  BSSY B0, `(.L_x_4510) ;  /* 0x000001f000007945 */ /* 0x000fe20003800000 */
[----:B------:R-:W-:Y:S01]  /*0840*/  FMNMX.FTZ R23, RZ, R10, PT ;  /* 0x0000000aff177209 */ /* 0x000fe20003810000 */
[----:B------:R-:W0:Y:S01]  /*0850*/  MUFU.EX2 R11, R11 ;  /* 0x0000000b000b7308 */ /* 0x000e220000000800 */
[----:B------:R-:W-:Y:S01]  /*0860*/  FFMA.FTZ R26, R19, R26, -0.5 ;  /* 0xbf000000131a7423 */ /* 0x000fe2000001001a */
[----:B-----5:R-:W-:Y:S01]  /*0870*/  SHF.L.U32 R10, R17, 0x10, RZ ;  /* 0x00000010110a7819 */ /* 0x020fe200000006ff */
[----:B------:R-:W-:Y:S01]  /*0880*/  FMUL.FTZ R22, R9, 1.1920928955078125e-07 ;  /* 0x3400000009167820 */ /* 0x000fe20000410000 */
[----:B------:R-:W-:Y:S01]  /*0890*/  IADD3 R18, R18, -0x3f400000, RZ ;  /* 0xc0c0000012127810 */ /* 0x000fe20007ffe0ff */
[----:B------:R-:W-:Y:S01]  /*08a0*/  FMUL.FTZ R26, R19, R26 ;  /* 0x0000001a131a7220 */ /* 0x000fe20000410000 */
[----:B------:R-:W-:Y:S01]  /*08b0*/  FADD.FTZ R9, R23, -R20 ;  /* 0x8000001417097221 */ /* 0x000fe20000010000 */
[----:B------:R-:W-:Y:S01]  /*08c0*/  FMUL.FTZ R25, |R10|, -1.4426950216293334961 ;  /* 0xbfb8aa3b0a197820 */ /* 0x000fe20000410200 */
[----:B------:R-:W-:Y:S01]  /*08d0*/  LOP3.LUT R18, R18, 0xff800000, RZ, 0xc0, !PT ;  /* 0xff80000012127812 */ /* 0x000fe200078ec0ff */
[----:B------:R-:W-:Y:S01]  /*08e0*/  FFMA.FTZ R20, R22, 0.69314718246459960938, R21 ;  /* 0x3f31721816147823 */ /* 0x000fe20000010015 */
[----:B------:R-:W-:Y:S01]  /*08f0*/  ISETP.GE.U32.AND P0, PT, R14, 0x7f800000, PT ;  /* 0x7f8000000e00780c */ /* 0x000fe20003f06070 */
[----:B------:R-:W-:Y:S01]  /*0900*/  FFMA.FTZ R22, R19, R26, R19 ;  /* 0x0000001a13167223 */ /* 0x000fe20000010013 */
[----:B------:R-:W-:-:S02]  /*0910*/  IADD3 R21, -R18, 0x40800000, RZ ;  /* 0x4080000012157810 */ /* 0x000fc40007ffe1ff */
[----:B------:R-:W-:Y:S02]  /*0920*/  PRMT R26, R17, 0x7632, R26 ;  /* 0x00007632111a7816 */ /* 0x000fe4000000001a */
[----:B------:R1:W2:Y:S01]  /*0930*/  MUFU.EX2 R17, R25 ;  /* 0x0000001900117308 */ /* 0x0002a20000000800 */
[----:B------:R-:W-:Y:S01]  /*0940*/  IADD3 R23, R7, -R18, RZ ;  /* 0x8000001207177210 */ /* 0x000fe20007ffe0ff */
[----:B------:R-:W-:Y:S01]  /*0950*/  FFMA.FTZ R24, R21, R2, -1 ;  /* 0xbf80000015187423 */ /* 0x000fe20000010002 */
[----:B0-----:R-:W-:Y:S01]  /*0960*/  FADD.FTZ.RZ R21, R11, 1 ;  /* 0x3f8000000b157421 */ /* 0x001fe2000001c000 */
[----:B------:R-:W-:Y:S02]  /*0970*/  FMNMX.FTZ R19, RZ, R15, PT ;  /* 0x0000000fff137209 */ /* 0x000fe40003810000 */
[----:B------:R-:W-:Y:S01]  /*0980*/  FADD.FTZ R23, R23, R24 ;  /* 0x0000001817177221 */ /* 0x000fe20000010000 */
[----:B------:R-:W-:Y:S02]  /*0990*/  SHF.L.U32 R15, R26, 0x10, RZ ;  /* 0x000000101a0f7819 */ /* 0x000fe400000006ff */
[----:B------:R-:W-:Y:S01]  /*09a0*/  IADD3 R21, R21, -0x3f400000, RZ ;  /* 0xc0c0000015157810 */ /* 0x000fe20007ffe0ff */
[----:B------:R-:W-:Y:S01]  /*09b0*/  FFMA.FTZ R24, R23, -R0, 0.10546888411045074463 ;  /* 0x3dd8001217187423 */ /* 0x000fe20000010800 */
[----:B-1----:R-:W-:Y:S06]  /*09c0*/  @!P0 BRA `(.L_x_4511) ;  /* 0x0000000000148947 */ /* 0x002fec0003800000 */
[----:B------:R-:W-:-:S13]  /*09d0*/  ISETP.GE.AND P0, PT, R14, -0x407fffff, PT ;  /* 0xbf8000010e00780c */ /* 0x000fda0003f06270 */
[----:B------:R-:W-:-:S05]  /*09e0*/  @P0 MOV R25, 0x7f800000 ;  /* 0x7f80000000190802 */ /* 0x000fca0000000f00 */
[C---:B------:R-:W-:Y:S01]  /*09f0*/  @P0 FFMA.FTZ R20, R14.reuse, R25, +INF ;  /* 0x7f8000000e140423 */ /* 0x040fe20000010019 */
[----:B------:R-:W-:-:S04]  /*0a00*/  FSETP.NEU.FTZ.AND P0, PT, R14, RZ, PT ;  /* 0x000000ff0e00720b */ /* 0x000fc80003f1d000 */
[----:B------:R-:W-:-:S09]  /*0a10*/  FSEL R20, R20, -RZ, P0 ;  /* 0x800000ff14147208 */ /* 0x000fd20000000000 */
.L_x_4511:
[----:B------:R-:W-:Y:S05]  /*0a20*/  BSYNC B0 ;  /* 0x0000000000007941 */ /* 0x000fea0003800000 */
.L_x_4510:
[----:B------:R-:W-:Y:S01]  /*0a30*/  FFMA.FTZ R24, R23, R24, -0.13229703903198242188 ;  /* 0xbe0778e017187423 */ /* 0x000fe20000010018 */
[----:B------:R-:W-:Y:S01]  /*0a40*/  FMUL.FTZ R27, |R15|, -1.4426950216293334961 ;  /* 0xbfb8aa3b0f1b7820 */ /* 0x000fe20000410200 */
[----:B------:R-:W-:Y:S01]  /*0a50*/  ISETP.GE.U32.AND P0, PT, R12, 0x7f800000, PT ;  /* 0x7f8000000c00780c */ /* 0x000fe20003f06070 */
[----:B------:R-:W-:Y:S01]  /*0a60*/  FADD.FTZ R20, R19, -R20 ;  /* 0x8000001413147221 */ /* 0x000fe20000010000 */
[----:B------:R-:W-:Y:S01]  /*0a70*/  LOP3.LUT R14, R21, 0xff800000, RZ, 0xc0, !PT ;  /* 0xff800000150e7812 */ /* 0x000fe200078ec0ff */
[C---:B------:R-:W-:Y:S01]  /*0a80*/  FFMA.FTZ R24, R23.reuse, R24, 0.14491446316242218018 ;  /* 0x3e14647517187423 */ /* 0x040fe20000010018 */
[----:B------:R0:W1:Y:S01]  /*0a90*/  MUFU.EX2 R19, R27 ;  /* 0x0000001b00137308 */ /* 0x0000620000000800 */
[----:B------:R-:W-:Y:S01]  /*0aa0*/  I2FP.F32.S32 R13, R13 ;  /* 0x0000000d000d7245 */ /* 0x000fe20000201400 */
[----:B------:R-:W-:Y:S01]  /*0ab0*/  BSSY B0, `(.L_x_4512) ;  /* 0x0000010000007945 */ /* 0x000fe20003800000 */
[----:B------:R-:W-:Y:S01]  /*0ac0*/  IADD3 R25, -R14, 0x40800000, RZ ;  /* 0x408000000e197810 */ /* 0x000fe20007ffe1ff */
[----:B------:R-:W-:Y:S01]  /*0ad0*/  FFMA.FTZ R24, R23, R24, -0.16641564667224884033 ;  /* 0xbe2a68dd17187423 */ /* 0x000fe20000010018 */
[----:B------:R-:W-:Y:S01]  /*0ae0*/  IADD3 R21, R11, -R14, RZ ;  /* 0x8000000e0b157210 */ /* 0x000fe20007ffe0ff */
[----:B------:R-:W-:-:S02]  /*0af0*/  FMUL.FTZ R13, R13, 1.1920928955078125e-07 ;  /* 0x340000000d0d7820 */ /* 0x000fc40000410000 */
[----:B------:R-:W-:Y:S01]  /*0b00*/  FFMA.FTZ R26, R25, R2, -1 ;  /* 0xbf800000191a7423 */ /* 0x000fe20000010002 */
[----:B------:R-:W-:Y:S01]  /*0b10*/  FFMA.FTZ R24, R23, R24, 0.19988867640495300293 ;  /* 0x3e4caf9e17187423 */ /* 0x000fe20000010018 */
[----:B------:R-:W-:Y:S02]  /*0b20*/  FFMA.FTZ R13, R13, 0.69314718246459960938, R22 ;  /* 0x3f3172180d0d7823 */ /* 0x000fe40000010016 */
[----:B------:R-:W-:Y:S01]  /*0b30*/  FADD.FTZ R21, R21, R26 ;  /* 0x0000001a15157221 */ /* 0x000fe20000010000 */
[----:B------:R-:W-:Y:S01]  /*0b40*/  FFMA.FTZ R24, R23, R24, -0.25000196695327758789 ;  /* 0xbe80004217187423 */ /* 0x000fe20000010018 */
[----:B0-----:R-:W-:Y:S06]  /*0b50*/  @!P0 BRA `(.L_x_4513) ;  /* 0x0000000000148947 */ /* 0x001fec0003800000 */
[C---:B------:R-:W-:Y:S02]  /*0b60*/  ISETP.GE.AND P0, PT, R12.reuse, -0x407fffff, PT ;  /* 0xbf8000010c00780c */ /* 0x040fe40003f06270 */
[----:B------:R-:W-:-:S11]  /*0b70*/  FSETP.NEU.FTZ.AND P1, PT, R12, RZ, PT ;  /* 0x000000ff0c00720b */ /* 0x000fd60003f3d000 */
[----:B------:R-:W-:-:S05]  /*0b80*/  @P0 MOV R25, 0x7f800000 ;  /* 0x7f80000000190802 */ /* 0x000fca0000000f00 */
[----:B------:R-:W-:-:S05]  /*0b90*/  @P0 FFMA.FTZ R13, R12, R25, +INF ;  /* 0x7f8000000c0d0423 */ /* 0x000fca0000010019 */
[----:B------:R-:W-:-:S07]  /*0ba0*/  FSEL R13, R13, -RZ, P1 ;  /* 0x800000ff0d0d7208 */ /* 0x000fce0000800000 */
.L_x_4513:
[----:B------:R-:W-:Y:S05]  /*0bb0*/  BSYNC B0 ;  /* 0x0000000000007941 */ /* 0x000fea0003800000 */
.L_x_4512:
[----:B------:R-:W-:Y:S01]  /*0bc0*/  FFMA.FTZ R22, R21, -R0, 0.10546888411045074463 ;  /* 0x3dd8001215167423 */ /* 0x000fe20000010800 */
[----:B------:R-:W-:Y:S01]  /*0bd0*/  FMNMX.FTZ R12, RZ, R3, PT ;  /* 0x00000003ff0c7209 */ /* 0x000fe20003810000 */
[----:B------:R-:W-:Y:S01]  /*0be0*/  FFMA.FTZ R24, R23, R24, 0.33333510160446166992 ;  /* 0x3eaaaae617187423 */ /* 0x000fe20000010018 */
[----:B--2---:R-:W-:Y:S01]  /*0bf0*/  FADD.FTZ.RZ R3, R17, 1 ;  /* 0x3f80000011037421 */ /* 0x004fe2000001c000 */
[----:B------:R-:W-:Y:S01]  /*0c00*/  FFMA.FTZ R22, R21, R22, -0.13229703903198242188 ;  /* 0xbe0778e015167423 */ /* 0x000fe20000010016 */
[----:B-1----:R-:W-:Y:S01]  /*0c10*/  FADD.FTZ.RZ R25, R19, 1 ;  /* 0x3f80000013197421 */ /* 0x002fe2000001c000 */
[----:B------:R-:W-:Y:S01]  /*0c20*/  FFMA.FTZ R24, R23, R24, -0.5 ;  /* 0xbf00000017187423 */ /* 0x000fe20000010018 */
[----:B------:R-:W-:Y:S01]  /*0c30*/  FADD.FTZ R13, R12, -R13 ;  /* 0x8000000d0c0d7221 */ /* 0x000fe20000010000 */
[----:B------:R-:W-:Y:S01]  /*0c40*/  FFMA.FTZ R22, R21, R22, 0.14491446316242218018 ;  /* 0x3e14647515167423 */ /* 0x000fe20000010016 */
[----:B------:R-:W-:Y:S01]  /*0c50*/  IADD3 R12, R3, -0x3f400000, RZ ;  /* 0xc0c00000030c7810 */ /* 0x000fe20007ffe0ff */
[----:B------:R-:W-:Y:S01]  /*0c60*/  FMUL.FTZ R24, R23, R24 ;  /* 0x0000001817187220 */ /* 0x000fe20000410000 */
[----:B------:R-:W-:Y:S01]  /*0c70*/  I2FP.F32.S32 R3, R18 ;  /* 0x0000001200037245 */ /* 0x000fe20000201400 */
[----:B------:R-:W-:Y:S01]  /*0c80*/  FFMA.FTZ R22, R21, R22, -0.16641564667224884033 ;  /* 0xbe2a68dd15167423 */ /* 0x000fe20000010016 */
[----:B------:R-:W-:Y:S01]  /*0c90*/  LOP3.LUT R18, R12, 0xff800000, RZ, 0xc0, !PT ;  /* 0xff8000000c127812 */ /* 0x000fe200078ec0ff */
[----:B------:R-:W-:Y:S01]  /*0ca0*/  FFMA.FTZ R24, R23, R24, R23 ;  /* 0x0000001817187223 */ /* 0x000fe20000010017 */
[----:B------:R-:W-:Y:S01]  /*0cb0*/  IADD3 R23, R25, -0x3f400000, RZ ;  /* 0xc0c0000019177810 */ /* 0x000fe20007ffe0ff */
[----:B------:R-:W-:Y:S01]  /*0cc0*/  FMUL.FTZ R3, R3, 1.1920928955078125e-07 ;  /* 0x3400000003037820 */ /* 0x000fe20000410000 */
[----:B------:R-:W-:Y:S01]  /*0cd0*/  FFMA.FTZ R12, R21, R22, 0.19988867640495300293 ;  /* 0x3e4caf9e150c7423 */ /* 0x000fe20000010016 */
[----:B------:R-:W-:Y:S01]  /*0ce0*/  IADD3 R25, -R18, 0x40800000, RZ ;  /* 0x4080000012197810 */ /* 0x000fe20007ffe1ff */
[----:B------:R-:W-:Y:S01]  /*0cf0*/  BSSY B0, `(.L_x_4514) ;  /* 0x000001c000007945 */ /* 0x000fe20003800000 */
[----:B------:R-:W-:Y:S01]  /*0d00*/  FFMA.FTZ R22, R3, 0.69314718246459960938, R24 ;  /* 0x3f31721803167823 */ /* 0x000fe20000010018 */
[----:B------:R-:W-:Y:S01]  /*0d10*/  FFMA.FTZ R24, R21, R12, -0.25000196695327758789 ;  /* 0xbe80004215187423 */ /* 0x000fe2000001000c */
[----:B------:R-:W-:Y:S01]  /*0d20*/  LOP3.LUT R12, R23, 0xff800000, RZ, 0xc0, !PT ;  /* 0xff800000170c7812 */ /* 0x000fe200078ec0ff */
[----:B------:R-:W-:Y:S01]  /*0d30*/  FFMA.FTZ R26, R25, R2, -1 ;  /* 0xbf800000191a7423 */ /* 0x000fe20000010002 */
[----:B------:R-:W-:Y:S01]  /*0d40*/  IADD3 R23, R17, -R18, RZ ;  /* 0x8000001211177210 */ /* 0x000fe20007ffe0ff */
[----:B------:R-:W-:Y:S01]  /*0d50*/  FFMA.FTZ R24, R21, R24, 0.33333510160446166992 ;  /* 0x3eaaaae615187423 */ /* 0x000fe20000010018 */
[----:B------:R-:W-:-:S02]  /*0d60*/  IADD3 R3, -R12, 0x40800000, RZ ;  /* 0x408000000c037810 */ /* 0x000fc40007ffe1ff */
[----:B------:R-:W-:Y:S01]  /*0d70*/  ISETP.GE.U32.AND P0, PT, R7, 0x7f800000, PT ;  /* 0x7f8000000700780c */ /* 0x000fe20003f06070 */
[----:B------:R-:W-:Y:S01]  /*0d80*/  FADD.FTZ R23, R23, R26 ;  /* 0x0000001a17177221 */ /* 0x000fe20000010000 */
[----:B------:R-:W-:Y:S01]  /*0d90*/  FFMA.FTZ R24, R21, R24, -0.5 ;  /* 0xbf00000015187423 */ /* 0x000fe20000010018 */
[----:B------:R-:W-:Y:S01]  /*0da0*/  FFMA.FTZ R26, R3, R2, -1 ;  /* 0xbf800000031a7423 */ /* 0x000fe20000010002 */
[----:B------:R-:W-:Y:S01]  /*0db0*/  IADD3 R25, R19, -R12, RZ ;  /* 0x8000000c13197210 */ /* 0x000fe20007ffe0ff */
[----:B------:R-:W0:Y:S01]  /*0dc0*/  LDC.64 R2, c[0x0][0x218] ;  /* 0x00008600ff027b82 */ /* 0x000e220000000a00 */
[----:B------:R-:W-:-:S04]  /*0dd0*/  FMUL.FTZ R24, R21, R24 ;  /* 0x0000001815187220 */ /* 0x000fc80000410000 */
[----:B------:R-:W-:Y:S01]  /*0de0*/  FFMA.FTZ R24, R21, R24, R21 ;  /* 0x0000001815187223 */ /* 0x000fe20000010015 */
[----:B------:R-:W-:Y:S01]  /*0df0*/  FADD.FTZ R21, R25, R26 ;  /* 0x0000001a19157221 */ /* 0x000fe20000010000 */
[----:B------:R-:W-:-:S03]  /*0e00*/  FFMA.FTZ R26, R23, -R0, 0.10546888411045074463 ;  /* 0x3dd80012171a7423 */ /* 0x000fc60000010800 */
[----:B------:R-:W-:Y:S01]  /*0e10*/  FFMA.FTZ R0, R21, -R0, 0.10546888411045074463 ;  /* 0x3dd8001215007423 */ /* 0x000fe20000010800 */
[----:B------:R-:W-:-:S03]  /*0e20*/  FFMA.FTZ R26, R23, R26, -0.13229703903198242188 ;  /* 0xbe0778e0171a7423 */ /* 0x000fc6000001001a */
[----:B------:R-:W-:Y:S01]  /*0e30*/  FFMA.FTZ R0, R21, R0, -0.13229703903198242188 ;  /* 0xbe0778e015007423 */ /* 0x000fe20000010000 */
[----:B------:R-:W-:Y:S01]  /*0e40*/  FFMA.FTZ R26, R23, R26, 0.14491446316242218018 ;  /* 0x3e146475171a7423 */ /* 0x000fe2000001001a */
[----:B------:R-:W-:Y:S06]  /*0e50*/  @!P0 BRA `(.L_x_4515) ;  /* 0x0000000000148947 */ /* 0x000fec0003800000 */
[----:B------:R-:W-:-:S13]  /*0e60*/  ISETP.GE.AND P0, PT, R7, -0x407fffff, PT ;  /* 0xbf8000010700780c */ /* 0x000fda0003f06270 */
[----:B------:R-:W-:-:S05]  /*0e70*/  @P0 MOV R28, 0x7f800000 ;  /* 0x7f800000001c0802 */ /* 0x000fca0000000f00 */
[C---:B------:R-:W-:Y:S01]  /*0e80*/  @P0 FFMA.FTZ R22, R7.reuse, R28, +INF ;  /* 0x7f80000007160423 */ /* 0x040fe2000001001c */
[----:B------:R-:W-:-:S04]  /*0e90*/  FSETP.NEU.FTZ.AND P0, PT, R7, RZ, PT ;  /* 0x000000ff0700720b */ /* 0x000fc80003f1d000 */
[----:B------:R-:W-:-:S09]  /*0ea0*/  FSEL R22, R22, -RZ, P0 ;  /* 0x800000ff16167208 */ /* 0x000fd20000000000 */
.L_x_4515:
[----:B------:R-:W-:Y:S05]  /*0eb0*/  BSYNC B0 ;  /* 0x0000000000007941 */ /* 0x000fea0003800000 */
.L_x_4514:
[----:B------:R-:W-:Y:S01]  /*0ec0*/  ISETP.GE.U32.AND P0, PT, R11, 0x7f800000, PT ;  /* 0x7f8000000b00780c */ /* 0x000fe20003f06070 */
[----:B------:R-:W-:Y:S01]  /*0ed0*/  FFMA.FTZ R26, R23, R26, -0.16641564667224884033 ;  /* 0xbe2a68dd171a7423 */ /* 0x000fe2000001001a */
[----:B------:R-:W-:Y:S01]  /*0ee0*/  FFMA.FTZ R0, R21, R0, 0.14491446316242218018 ;  /* 0x3e14647515007423 */ /* 0x000fe20000010000 */
[----:B------:R-:W-:Y:S01]  /*0ef0*/  I2FP.F32.S32 R14, R14 ;  /* 0x0000000e000e7245 */ /* 0x000fe20000201400 */
[----:B------:R-:W-:Y:S01]  /*0f00*/  BSSY B0, `(.L_x_4516) ;  /* 0x0000011000007945 */ /* 0x000fe20003800000 */
[----:B------:R-:W-:Y:S01]  /*0f10*/  FFMA.FTZ R26, R23, R26, 0.19988867640495300293 ;  /* 0x3e4caf9e171a7423 */ /* 0x000fe2000001001a */
[----:B------:R-:W-:Y:S01]  /*0f20*/  FFMA.FTZ R0, R21, R0, -0.16641564667224884033 ;  /* 0xbe2a68dd15007423 */ /* 0x000fe20000010000 */
[----:B------:R-:W-:Y:S01]  /*0f30*/  FMNMX.FTZ R5, RZ, R5, PT ;  /* 0x00000005ff057209 */ /* 0x000fe20003810000 */
[----:B------:R-:W-:Y:S01]  /*0f40*/  FMUL.FTZ R7, R14, 1.1920928955078125e-07 ;  /* 0x340000000e077820 */ /* 0x000fe20000410000 */
[----:B------:R-:W-:Y:S01]  /*0f50*/  FFMA.FTZ R26, R23, R26, -0.25000196695327758789 ;  /* 0xbe800042171a7423 */ /* 0x000fe2000001001a */
[----:B------:R-:W-:-:S02]  /*0f60*/  FFMA.FTZ R0, R21, R0, 0.19988867640495300293 ;  /* 0x3e4caf9e15007423 */ /* 0x000fc40000010000 */
[----:B------:R-:W-:Y:S01]  /*0f70*/  FADD.FTZ R22, R5, -R22 ;  /* 0x8000001605167221 */ /* 0x000fe20000010000 */
[----:B------:R-:W-:Y:S01]  /*0f80*/  FFMA.FTZ R26, R23, R26, 0.33333510160446166992 ;  /* 0x3eaaaae6171a7423 */ /* 0x000fe2000001001a */
[----:B------:R-:W-:Y:S01]  /*0f90*/  FFMA.FTZ R0, R21, R0, -0.25000196695327758789 ;  /* 0xbe80004215007423 */ /* 0x000fe20000010000 */
[----:B------:R-:W-:Y:S01]  /*0fa0*/  FFMA.FTZ R5, R7, 0.69314718246459960938, R24 ;  /* 0x3f31721807057823 */ /* 0x000fe20000010018 */
[----:B------:R-:W-:Y:S06]  /*0fb0*/  @!P0 BRA `(.L_x_4517) ;  /* 0x0000000000148947 */ /* 0x000fec0003800000 */
[C---:B------:R-:W-:Y:S02]  /*0fc0*/  ISETP.GE.AND P0, PT, R11.reuse, -0x407fffff, PT ;  /* 0xbf8000010b00780c */ /* 0x040fe40003f06270 */
[----:B------:R-:W-:-:S11]  /*0fd0*/  FSETP.NEU.FTZ.AND P1, PT, R11, RZ, PT ;  /* 0x000000ff0b00720b */ /* 0x000fd60003f3d000 */
[----:B------:R-:W-:-:S05]  /*0fe0*/  @P0 MOV R14, 0x7f800000 ;  /* 0x7f800000000e0802 */ /* 0x000fca0000000f00 */
[----:B------:R-:W-:-:S05]  /*0ff0*/  @P0 FFMA.FTZ R5, R11, R14, +INF ;  /* 0x7f8000000b050423 */ /* 0x000fca000001000e */
[----:B------:R-:W-:-:S07]  /*1000*/  FSEL R5, R5, -RZ, P1 ;  /* 0x800000ff05057208 */ /* 0x000fce0000800000 */
.L_x_4517:
[----:B------:R-:W-:Y:S05]  /*1010*/  BSYNC B0 ;  /* 0x0000000000007941 */ /* 0x000fea0003800000 */
.L_x_4516:
[----:B------:R-:W-:Y:S01]  /*1020*/  ISETP.GE.U32.AND P0, PT, R17, 0x7f800000, PT ;  /* 0x7f8000001100780c */ /* 0x000fe20003f06070 */
[----:B------:R-:W-:Y:S01]  /*1030*/  FFMA.FTZ R0, R21, R0, 0.33333510160446166992 ;  /* 0x3eaaaae615007423 */ /* 0x000fe20000010000 */
[----:B------:R-:W-:Y:S01]  /*1040*/  FFMA.FTZ R26, R23, R26, -0.5 ;  /* 0xbf000000171a7423 */ /* 0x000fe2000001001a */
[----:B------:R-:W-:Y:S01]  /*1050*/  I2FP.F32.S32 R18, R18 ;  /* 0x0000001200127245 */ /* 0x000fe20000201400 */
[----:B------:R-:W-:Y:S01]  /*1060*/  BSSY B0, `(.L_x_4518) ;  /* 0x0000013000007945 */ /* 0x000fe20003800000 */
[----:B------:R-:W-:Y:S01]  /*1070*/  FFMA.FTZ R0, R21, R0, -0.5 ;  /* 0xbf00000015007423 */ /* 0x000fe20000010000 */
[----:B------:R-:W-:Y:S01]  /*1080*/  FMUL.FTZ R26, R23, R26 ;  /* 0x0000001a171a7220 */ /* 0x000fe20000410000 */
[----:B------:R-:W-:Y:S01]  /*1090*/  FMNMX.FTZ R8, RZ, R8, PT ;  /* 0x00000008ff087209 */ /* 0x000fe20003810000 */
[----:B------:R-:W-:Y:S01]  /*10a0*/  FMUL.FTZ R18, R18, 1.1920928955078125e-07 ;  /* 0x3400000012127820 */ /* 0x000fe20000410000 */
[----:B------:R-:W-:Y:S01]  /*10b0*/  FMUL.FTZ R0, R21, R0 ;  /* 0x0000000015007220 */ /* 0x000fe20000410000 */
[----:B------:R-:W-:Y:S01]  /*10c0*/  FFMA.FTZ R23, R23, R26, R23 ;  /* 0x0000001a17177223 */ /* 0x000fe20000010017 */
[----:B------:R-:W-:Y:S01]  /*10d0*/  ISETP.GE.U32.AND P2, PT, R19, 0x7f800000, PT ;  /* 0x7f8000001300780c */ /* 0x000fe20003f46070 */
[----:B------:R-:W-:Y:S01]  /*10e0*/  FADD.FTZ R5, R8, -R5 ;  /* 0x8000000508057221 */ /* 0x000fe20000010000 */
[----:B------:R-:W-:Y:S01]  /*10f0*/  FFMA.FTZ R21, R21, R0, R21 ;  /* 0x0000000015157223 */ /* 0x000fe20000010015 */
[----:B------:R-:W-:Y:S01]  /*1100*/  FMNMX.FTZ R7, RZ, R10, PT ;  /* 0x0000000aff077209 */ /* 0x000fe20003810000 */
[----:B------:R-:W-:Y:S01]  /*1110*/  FFMA.FTZ R18, R18, 0.69314718246459960938, R23 ;  /* 0x3f31721812127823 */ /* 0x000fe20000010017 */
[----:B------:R-:W-:Y:S01]  /*1120*/  I2FP.F32.S32 R12, R12 ;  /* 0x0000000c000c7245 */ /* 0x000fe20000201400 */
[----:B------:R-:W-:Y:S07]  /*1130*/  @!P0 BRA `(.L_x_4519) ;  /* 0x0000000000148947 */ /* 0x000fee0003800000 */
[C---:B------:R-:W-:Y:S02]  /*1140*/  ISETP.GE.AND P0, PT, R17.reuse, -0x407fffff, PT ;  /* 0xbf8000011100780c */ /* 0x040fe40003f06270 */
[----:B------:R-:W-:-:S11]  /*1150*/  FSETP.NEU.FTZ.AND P1, PT, R17, RZ, PT ;  /* 0x000000ff1100720b */ /* 0x000fd60003f3d000 */
[----:B------:R-:W-:-:S05]  /*1160*/  @P0 MOV R0, 0x7f800000 ;  /* 0x7f80000000000802 */ /* 0x000fca0000000f00 */
[----:B------:R-:W-:-:S05]  /*1170*/  @P0 FFMA.FTZ R18, R17, R0, +INF ;  /* 0x7f80000011120423 */ /* 0x000fca0000010000 */
[----:B------:R-:W-:-:S07]  /*1180*/  FSEL R18, R18, -RZ, P1 ;  /* 0x800000ff12127208 */ /* 0x000fce0000800000 */
.L_x_4519:
[----:B------:R-:W-:Y:S05]  /*1190*/  BSYNC B0 ;  /* 0x0000000000007941 */ /* 0x000fea0003800000 */
.L_x_4518:
[----:B------:R-:W-:Y:S01]  /*11a0*/  FMUL.FTZ R12, R12, 1.1920928955078125e-07 ;  /* 0x340000000c0c7820 */ /* 0x000fe20000410000 */
[----:B------:R-:W-:Y:S01]  /*11b0*/  BSSY B0, `(.L_x_4520) ;  /* 0x000000b000007945 */ /* 0x000fe20003800000 */
[----:B------:R-:W-:Y:S01]  /*11c0*/  FADD.FTZ R18, R7, -R18 ;  /* 0x8000001207127221 */ /* 0x000fe20000010000 */
[----:B0-----:R-:W-:Y:S01]  /*11d0*/  IMAD.WIDE.U32 R2, R16, 0x2, R2 ;  /* 0x0000000210027825 */ /* 0x001fe200078e0002 */
        /* <DEDUP_REMOVED lines=8> */
.L_x_4521:
[----:B------:R-:W-:Y:S05]  /*1260*/  BSYNC B0 ;  /* 0x0000000000007941 */ /* 0x000fea0003800000 */
.L_x_4520:
[----:B------:R-:W-:Y:S01]  /*1270*/  FADD.FTZ R15, R15, -R12 ;  /* 0x8000000c0f0f7221 */ /* 0x000fe20000010000 */
[----:B------:R-:W-:Y:S01]  /*1280*/  F2FP.BF16.F32.PACK_AB R9, R9, R6 ;  /* 0x000000060909723e */ /* 0x000fe200000010ff */
[----:B------:R-:W-:Y:S01]  /*1290*/  IMAD.WIDE R2, R4, 0x4, R2 ;  /* 0x0000000404027825 */ /* 0x000fe200078e0202 */
[----:B------:R-:W-:Y:S02]  /*12a0*/  F2FP.BF16.F32.PACK_AB R13, R13, R20 ;  /* 0x000000140d0d723e */ /* 0x000fe400000010ff */
[----:B------:R-:W-:Y:S02]  /*12b0*/  F2FP.BF16.F32.PACK_AB R5, R5, R22 ;  /* 0x000000160505723e */ /* 0x000fe400000010ff */
[----:B------:R-:W-:Y:S01]  /*12c0*/  F2FP.BF16.F32.PACK_AB R15, R15, R18 ;  /* 0x000000120f0f723e */ /* 0x000fe200000010ff */
[----:B------:R-:W-:Y:S04]  /*12d0*/  STG.E desc[UR4][R2.64], R9 ;  /* 0x0000000902007986 */ /* 0x000fe8000c101904 */
[----:B------:R-:W-:Y:S04]  /*12e0*/  STG.E desc[UR4][R2.64+0x200], R13 ;  /* 0x0002000d02007986 */ /* 0x000fe8000c101904 */
[----:B------:R-:W-:Y:S04]  /*12f0*/  STG.E desc[UR4][R2.64+0x400], R5 ;  /* 0x0004000502007986 */ /* 0x000fe8000c101904 */
[----:B------:R-:W-:Y:S01]  /*1300*/  STG.E desc[UR4][R2.64+0x600], R15 ;  /* 0x0006000f02007986 */ /* 0x000fe2000c101904 */
[----:B------:R-:W-:Y:S05]  /*1310*/  EXIT ;  /* 0x000000000000794d */ /* 0x000fea0003800000 */
.L_x_4505:
[----:B------:R-:W0:Y:S01]  /*1320*/  S2R R18, SR_TID.X ;  /* 0x0000000000127919 */ /* 0x000e220000002100 */
[----:B------:R-:W-:Y:S02]  /*1330*/  PRMT R0, RZ, 0x7610, R0 ;  /* 0x00007610ff007816 */ /* 0x000fe40000000000 */
[----:B0-----:R-:W-:Y:S02]  /*1340*/  ISETP.GE.AND P0, PT, R18, R17, PT ;  /* 0x000000111200720c */ /* 0x001fe40003f06270 */
[----:B------:R-:W-:-:S11]  /*1350*/  MOV R25, R18 ;  /* 0x0000001200197202 */ /* 0x000fd60000000f00 */
[----:B------:R-:W-:Y:S01]  /*1360*/  @!P0 IADD3 R20, R16, R25, RZ ;  /* 0x0000001910148210 */ /* 0x000fe20007ffe0ff */
[----:B------:R-:W0:Y:S01]  /*1370*/  @!P0 LDC.64 R12, c[0x0][0x220] ;  /* 0x00008800ff0c8b82 */ /* 0x000e220000000a00 */
[----:B------:R-:W-:-:S04]  /*1380*/  @!P0 IADD3 R25, R25, 0x80, RZ ;  /* 0x0000008019198810 */ /* 0x000fc80007ffe0ff */
[----:B------:R-:W-:-:S13]  /*1390*/  ISETP.GE.AND P6, PT, R25, R17, PT ;  /* 0x000000111900720c */ /* 0x000fda0003fc6270 */
[----:B------:R-:W-:Y:S01]  /*13a0*/  @!P6 IADD3 R5, R16, R25, RZ ;  /* 0x000000191005e210 */ /* 0x000fe20007ffe0ff */
[----:B------:R-:W1:Y:S01]  /*13b0*/  @!P6 LDC.64 R2, c[0x0][0x220] ;  /* 0x00008800ff02eb82 */ /* 0x000e620000000a00 */
[----:B------:R-:W-:-:S04]  /*13c0*/  @!P6 IADD3 R25, R25, 0x80, RZ ;  /* 0x000000801919e810 */ /* 0x000fc80007ffe0ff */
[----:B------:R-:W-:-:S13]  /*13d0*/  ISETP.GE.AND P5, PT, R25, R17, PT ;  /* 0x000000111900720c */ /* 0x000fda0003fa6270 */
[----:B------:R-:W-:Y:S01]  /*13e0*/  @!P5 IADD3 R29, R16, R25, RZ ;  /* 0x00000019101dd210 */ /* 0x000fe20007ffe0ff */
[----:B------:R-:W2:Y:S01]  /*13f0*/  @!P5 LDC.64 R14, c[0x0][0x220] ;  /* 0x00008800ff0edb82 */ /* 0x000ea20000000a00 */
[----:B------:R-:W-:-:S04]  /*1400*/  @!P5 IADD3 R25, R25, 0x80, RZ ;  /* 0x000000801919d810 */ /* 0x000fc80007ffe0ff */
[----:B------:R-:W-:Y:S01]  /*1410*/  ISETP.GE.AND P4, PT, R25, R17, PT ;  /* 0x000000111900720c */ /* 0x000fe20003f86270 */
[----:B-1----:R-:W-:-:S05]  /*1420*/  @!P6 IMAD.WIDE.U32 R2, R5, 0x2, R2 ;  /* 0x000000020502e825 */ /* 0x002fca00078e0002 */
[----:B------:R1:W5:Y:S07]  /*1430*/  @!P6 LDG.E.U16 R0, desc[UR4][R2.64] ;  /* 0x000000040200e981 */ /* 0x00036e000c1e1500 */
[----:B------:R-:W-:Y:S01]  /*1440*/  @!P4 IADD3 R27, R16, R25, RZ ;  /* 0x00000019101bc210 */ /* 0x000fe20007ffe0ff */
[----:B------:R-:W3:Y:S01]  /*1450*/  @!P4 LDC.64 R10, c[0x0][0x220] ;  /* 0x00008800ff0acb82 */ /* 0x000ee20000000a00 */
[----:B------:R-:W-:-:S04]  /*1460*/  @!P4 IADD3 R25, R25, 0x80, RZ ;  /* 0x000000801919c810 */ /* 0x000fc80007ffe0ff */
[----:B------:R-:W-:-:S13]  /*1470*/  ISETP.GE.AND P3, PT, R25, R17, PT ;  /* 0x000000111900720c */ /* 0x000fda0003f66270 */
[----:B------:R-:W-:Y:S01]  /*1480*/  @!P3 IADD3 R23, R16, R25, RZ ;  /* 0x000000191017b210 */ /* 0x000fe20007ffe0ff */
[----:B-1----:R-:W1:Y:S01]  /*1490*/  @!P3 LDC.64 R2, c[0x0][0x220] ;  /* 0x00008800ff02bb82 */ /* 0x002e620000000a00 */
[----:B------:R-:W-:-:S04]  /*14a0*/  @!P3 IADD3 R25, R25, 0x80, RZ ;  /* 0x000000801919b810 */ /* 0x000fc80007ffe0ff */
[----:B------:R-:W-:-:S13]  /*14b0*/  ISETP.GE.AND P2, PT, R25, R17, PT ;  /* 0x000000111900720c */ /* 0x000fda0003f46270 */
[----:B------:R-:W-:Y:S01]  /*14c0*/  @!P2 IADD3 R19, R16, R25, RZ ;  /* 0x000000191013a210 */ /* 0x000fe20007ffe0ff */
[----:B------:R-:W4:Y:S01]  /*14d0*/  @!P2 LDC.64 R4, c[0x0][0x220] ;  /* 0x00008800ff04ab82 */ /* 0x000f220000000a00 */
[----:B------:R-:W-:-:S04]  /*14e0*/  @!P2 IADD3 R25, R25, 0x80, RZ ;  /* 0x000000801919a810 */ /* 0x000fc80007ffe0ff */
[----:B------:R-:W-:-:S13]  /*14f0*/  ISETP.GE.AND P1, PT, R25, R17, PT ;  /* 0x000000111900720c */ /* 0x000fda0003f26270 */
[----:B------:R-:W-:Y:S01]  /*1500*/  @!P1 IADD3 R21, R16, R25, RZ ;  /* 0x0000001910159210 */ /* 0x000fe20007ffe0ff */
[----:B------:R-:W2:Y:S01]  /*1510*/  @!P1 LDC.64 R6, c[0x0][0x220] ;  /* 0x00008800ff069b82 */ /* 0x000ea20000000a00 */
[----:B------:R-:W-:-:S04]  /*1520*/  @!P1 IADD3 R25, R25, 0x80, RZ ;  /* 0x0000008019199810 */ /* 0x000fc80007ffe0ff */
[----:B------:R-:W-:-:S13]  /*1530*/  ISETP.GE.AND P6, PT, R25, R17, PT ;  /* 0x000000111900720c */ /* 0x000fda0003fc6270 */
[----:B------:R-:W3:Y:S01]  /*1540*/  @!P6 LDC.64 R8, c[0x0][0x220] ;  /* 0x00008800ff08eb82 */ /* 0x000ee20000000a00 */
[----:B0-----:R-:W-:Y:S01]  /*1550*/  @!P0 IMAD.WIDE.U32 R12, R20, 0x2, R12 ;  /* 0x00000002140c8825 */ /* 0x001fe200078e000c */
[----:B------:R-:W-:Y:S02]  /*1560*/  PRMT R20, RZ, 0x7610, R20 ;  /* 0x00007610ff147816 */ /* 0x000fe40000000014 */
[----:B------:R-:W-:Y:S01]  /*1570*/  @!P6 IADD3 R25, R16, R25, RZ ;  /* 0x000000191019e210 */ /* 0x000fe20007ffe0ff */
[----:B-1----:R-:W-:Y:S01]  /*1580*/  @!P3 IMAD.WIDE.U32 R2, R23, 0x2, R2 ;  /* 0x000000021702b825 */ /* 0x002fe200078e0002 */
[----:B------:R-:W-:Y:S02]  /*1590*/  PRMT R22, RZ, 0x7610, R22 ;  /* 0x00007610ff167816 */ /* 0x000fe40000000016 */
[----:B------:R0:W5:Y:S01]  /*15a0*/  @!P0 LDG.E.U16 R20, desc[UR4][R12.64] ;  /* 0x000000040c148981 */ /* 0x000162000c1e1500 */
[----:B----4-:R-:W-:Y:S01]  /*15b0*/  @!P2 IMAD.WIDE.U32 R4, R19, 0x2, R4 ;  /* 0x000000021304a825 */ /* 0x010fe200078e0004 */
[----:B------:R-:W-:-:S02]  /*15c0*/  PRMT R23, RZ, 0x7610, R23 ;  /* 0x00007610ff177816 */ /* 0x000fc40000000017 */
[----:B------:R-:W-:Y:S01]  /*15d0*/  PRMT R19, RZ, 0x7610, R19 ;  /* 0x00007610ff137816 */ /* 0x000fe20000000013 */
[----:B--2---:R-:W-:Y:S01]  /*15e0*/  @!P1 IMAD.WIDE.U32 R6, R21, 0x2, R6 ;  /* 0x0000000215069825 */ /* 0x004fe200078e0006 */
[----:B------:R-:W-:-:S03]  /*15f0*/  PRMT R21, RZ, 0x7610, R21 ;  /* 0x00007610ff157816 */ /* 0x000fc60000000015 */
[----:B------:R-:W-:Y:S01]  /*1600*/  @!P5 IMAD.WIDE.U32 R14, R29, 0x2, R14 ;  /* 0x000000021d0ed825 */ /* 0x000fe200078e000e */
[----:B0-----:R-:W-:Y:S01]  /*1610*/  PRMT R13, RZ, 0x7610, R13 ;  /* 0x00007610ff0d7816 */ /* 0x001fe2000000000d */
[----:B------:R0:W5:Y:S01]  /*1620*/  @!P2 LDG.E.U16 R19, desc[UR4][R4.64] ;  /* 0x000000040413a981 */ /* 0x000162000c1e1500 */
[----:B------:R-:W-:Y:S01]  /*1630*/  PRMT R12, RZ, 0x7610, R12 ;  /* 0x00007610ff0c7816 */ /* 0x000fe2000000000c */
[----:B---3--:R-:W-:Y:S02]  /*1640*/  @!P4 IMAD.WIDE.U32 R10, R27, 0x2, R10 ;  /* 0x000000021b0ac825 */ /* 0x008fe400078e000a */
[----:B------:R0:W5:Y:S02]  /*1650*/  @!P5 LDG.E.U16 R22, desc[UR4][R14.64] ;  /* 0x000000040e16d981 */ /* 0x000164000c1e1500 */
[----:B------:R-:W-:Y:S02]  /*1660*/  @!P6 IMAD.WIDE.U32 R8, R25, 0x2, R8 ;  /* 0x000000021908e825 */ /* 0x000fe400078e0008 */
[----:B------:R0:W5:Y:S04]  /*1670*/  @!P4 LDG.E.U16 R23, desc[UR4][R10.64] ;  /* 0x000000040a17c981 */ /* 0x000168000c1e1500 */
[----:B------:R0:W5:Y:S04]  /*1680*/  @!P3 LDG.E.U16 R21, desc[UR4][R2.64] ;  /* 0x000000040215b981 */ /* 0x000168000c1e1500 */
[----:B------:R0:W5:Y:S04]  /*1690*/  @!P1 LDG.E.U16 R13, desc[UR4][R6.64] ;  /* 0x00000004060d9981 */ /* 0x000168000c1e1500 */
[----:B------:R0:W5:Y:S01]  /*16a0*/  @!P6 LDG.E.U16 R12, desc[UR4][R8.64] ;  /* 0x00000004080ce981 */ /* 0x000162000c1e1500 */
[----:B------:R-:W-:Y:S04]  /*16b0*/  BSSY B0, `(.L_x_4522) ;  /* 0x0000027000007945 */ /* 0x000fe80003800000 */
[----:B------:R-:W-:Y:S05]  /*16c0*/  @P0 BRA `(.L_x_4523) ;  /* 0x0000000000940947 */ /* 0x000fea0003800000 */
[----:B-----5:R-:W-:Y:S01]  /*16d0*/  SHF.L.U32 R20, R20, 0x10, RZ ;  /* 0x0000001014147819 */ /* 0x020fe200000006ff */
[----:B0-----:R-:W-:Y:S01]  /*16e0*/  HFMA2.MMA R6, -RZ, RZ, 1.625, 0 ;  /* 0x3e800000ff067435 */ /* 0x001fe200000001ff */
        /* <DEDUP_REMOVED lines=32> */
.L_x_4525:
[----:B------:R-:W-:Y:S05]  /*18f0*/  BSYNC B1 ;  /* 0x0000000000017941 */ /* 0x000fea0003800000 */
.L_x_4524:
[----:B------:R-:W-:-:S05]  /*1900*/  FADD.FTZ R2, R20, -R3 ;  /* 0x8000000314027221 */ /* 0x000fca0000010000 */
[----:B------:R-:W-:-:S07]  /*1910*/  F2FP.BF16.F32.PACK_AB R2, RZ, R2 ;  /* 0x00000002ff02723e */ /* 0x000fce00000010ff */
.L_x_4523:
[----:B------:R-:W-:Y:S05]  /*1920*/  BSYNC B0 ;  /* 0x0000000000007941 */ /* 0x000fea0003800000 */
.L_x_4522:
[----:B0-----:R-:W-:Y:S01]  /*1930*/  IADD3 R4, R18, 0x80, RZ ;  /* 0x0000008012047810 */ /* 0x001fe20007ffe0ff */
[----:B------:R-:W-:Y:S03]  /*1940*/  BSSY B0, `(.L_x_4526) ;  /* 0x0000028000007945 */ /* 0x000fe60003800000 */
[----:B------:R-:W-:-:S13]  /*1950*/  ISETP.GE.AND P1, PT, R4, R17, PT ;  /* 0x000000110400720c */ /* 0x000fda0003f26270 */
[----:B------:R-:W-:Y:S05]  /*1960*/  @P1 BRA `(.L_x_4527) ;  /* 0x0000000000941947 */ /* 0x000fea0003800000 */
[----:B-----5:R-:W-:Y:S01]  /*1970*/  SHF.L.U32 R0, R0, 0x10, RZ ;  /* 0x0000001000007819 */ /* 0x020fe200000006ff */
[----:B------:R-:W-:Y:S01]  /*1980*/  HFMA2.MMA R7, -RZ, RZ, 1.625, 0 ;  /* 0x3e800000ff077435 */ /* 0x000fe200000001ff */
[----:B------:R-:W-:Y:S01]  /*1990*/  MOV R8, 0x3d39bf78 ;  /* 0x3d39bf7800087802 */ /* 0x000fe20000000f00 */
[----:B------:R-:W-:Y:S02]  /*19a0*/  BSSY B1, `(.L_x_4528) ;  /* 0x000001f000017945 */ /* 0x000fe40003800000 */
        /* <DEDUP_REMOVED lines=10> */
[----:B------:R-:W-:-:S03]  /*1a50*/  FMNMX.FTZ R7, RZ, R0, PT ;  /* 0x00000000ff077209 */ /* 0x000fc60003810000 */
        /* <DEDUP_REMOVED lines=19> */
.L_x_4529:
[----:B------:R-:W-:Y:S05]  /*1b90*/  BSYNC B1 ;  /* 0x0000000000017941 */ /* 0x000fea0003800000 */
.L_x_4528:
[----:B------:R-:W-:-:S05]  /*1ba0*/  FADD.FTZ R0, R7, -R4 ;  /* 0x8000000407007221 */ /* 0x000fca0000010000 */
[----:B------:R-:W-:-:S07]  /*1bb0*/  F2FP.BF16.F32.PACK_AB R0, RZ, R0 ;  /* 0x00000000ff00723e */ /* 0x000fce00000010ff */
.L_x_4527:
[----:B------:R-:W-:Y:S05]  /*1bc0*/  BSYNC B0 ;  /* 0x0000000000007941 */ /* 0x000fea0003800000 */
.L_x_4526:
[----:B------:R-:W-:Y:S01]  /*1bd0*/  IADD3 R4, R18, 0x100, RZ ;  /* 0x0000010012047810 */ /* 0x000fe20007ffe0ff */
        /* <DEDUP_REMOVED lines=37> */
.L_x_4533:
[----:B------:R-:W-:Y:S05]  /*1e30*/  BSYNC B1 ;  /* 0x0000000000017941 */ /* 0x000fea0003800000 */
.L_x_4532:
[----:B------:R-:W-:-:S05]  /*1e40*/  FADD.FTZ R3, R7, -R4 ;  /* 0x8000000407037221 */ /* 0x000fca0000010000 */
[----:B------:R-:W-:-:S07]  /*1e50*/  F2FP.BF16.F32.PACK_AB R3, RZ, R3 ;  /* 0x00000003ff03723e */ /* 0x000fce00000010ff */
.L_x_4531:
[----:B------:R-:W-:Y:S05]  /*1e60*/  BSYNC B0 ;  /* 0x0000000000007941 */ /* 0x000fea0003800000 */
.L_x_4530:
        /* <DEDUP_REMOVED lines=38> */
.L_x_4537:
[----:B------:R-:W-:Y:S05]  /*20d0*/  BSYNC B1 ;  /* 0x0000000000017941 */ /* 0x000fea0003800000 */
.L_x_4536:
[----:B------:R-:W-:-:S05]  /*20e0*/  FADD.FTZ R4, R8, -R5 ;  /* 0x8000000508047221 */ /* 0x000fca0000010000 */
[----:B------:R-:W-:-:S07]  /*20f0*/  F2FP.BF16.F32.PACK_AB R4, RZ, R4 ;  /* 0x00000004ff04723e */ /* 0x000fce00000010ff */
.L_x_4535:
[----:B------:R-:W-:Y:S05]  /*2100*/  BSYNC B0 ;  /* 0x0000000000007941 */ /* 0x000fea0003800000 */
.L_x_4534:
        /* <DEDUP_REMOVED lines=38> */
.L_x_4541:
[----:B------:R-:W-:Y:S05]  /*2370*/  BSYNC B1 ;  /* 0x0000000000017941 */ /* 0x000fea0003800000 */
.L_x_4540:
[----:B------:R-:W-:-:S05]  /*2380*/  FADD.FTZ R5, R21, -R6 ;  /* 0x8000000615057221 */ /* 0x000fca0000010000 */
[----:B------:R-:W-:-:S07]  /*2390*/  F2FP.BF16.F32.PACK_AB R5, RZ, R5 ;  /* 0x00000005ff05723e */ /* 0x000fce00000010ff */
.L_x_4539:
[----:B------:R-:W-:Y:S05]  /*23a0*/  BSYNC B0 ;  /* 0x0000000000007941 */ /* 0x000fea0003800000 */
.L_x_4538:
        /* <DEDUP_REMOVED lines=38> */
.L_x_4545:
[----:B------:R-:W-:Y:S05]  /*2610*/  BSYNC B1 ;  /* 0x0000000000017941 */ /* 0x000fea0003800000 */
.L_x_4544:
[----:B------:R-:W-:-:S05]  /*2620*/  FADD.FTZ R6, R10, -R7 ;  /* 0x800000070a067221 */ /* 0x000fca0000010000 */
[----:B------:R-:W-:-:S07]  /*2630*/  F2FP.BF16.F32.PACK_AB R6, RZ, R6 ;  /* 0x00000006ff06723e */ /* 0x000fce00000010ff */
.L_x_4543:
[----:B------:R-:W-:Y:S05]  /*2640*/  BSYNC B0 ;  /* 0x0000000000007941 */ /* 0x000fea0003800000 */
.L_x_4542:
        /* <DEDUP_REMOVED lines=38> */
.L_x_4549:
[----:B------:R-:W-:Y:S05]  /*28b0*/  BSYNC B1 ;  /* 0x0000000000017941 */ /* 0x000fea0003800000 */
.L_x_4548:
[----:B------:R-:W-:-:S05]  /*28c0*/  FADD.FTZ R7, R13, -R8 ;  /* 0x800000080d077221 */ /* 0x000fca0000010000 */
[----:B------:R-:W-:-:S07]  /*28d0*/  F2FP.BF16.F32.PACK_AB R7, RZ, R7 ;  /* 0x00000007ff07723e */ /* 0x000fce00000010ff */
.L_x_4547:
[----:B------:R-:W-:Y:S05]  /*28e0*/  BSYNC B0 ;  /* 0x0000000000007941 */ /* 0x000fea0003800000 */
.L_x_4546:
        /* <DEDUP_REMOVED lines=38> */
.L_x_4553:
[----:B------:R-:W-:Y:S05]  /*2b50*/  BSYNC B1 ;  /* 0x0000000000017941 */ /* 0x000fea0003800000 */
.L_x_4552:
[----:B------:R-:W-:-:S05]  /*2b60*/  FADD.FTZ R8, R12, -R9 ;  /* 0x800000090c087221 */ /* 0x000fca0000010000 */
[----:B------:R-:W-:-:S07]  /*2b70*/  F2FP.BF16.F32.PACK_AB R8, RZ, R8 ;  /* 0x00000008ff08723e */ /* 0x000fce00000010ff */
.L_x_4551:
[----:B------:R-:W-:Y:S05]  /*2b80*/  BSYNC B0 ;  /* 0x0000000000007941 */ /* 0x000fea0003800000 */
.L_x_4550:
[----:B------:R-:W0:Y:S01]  /*2b90*/  @!P0 LDC.64 R10, c[0x0][0x218] ;  /* 0x00008600ff0a8b82 */ /* 0x000e220000000a00 */
[----:B------:R-:W-:Y:S01]  /*2ba0*/  @!P0 IADD3 R9, R16, R18, RZ ;  /* 0x0000001210098210 */ /* 0x000fe20007ffe0ff */
[----:B------:R-:W-:Y:S01]  /*2bb0*/  BSSY B0, `(.L_x_4554) ;  /* 0x0000030000007945 */ /* 0x000fe20003800000 */
[----:B------:R-:W-:-:S03]  /*2bc0*/  @!P0 IADD3 R18, R18, 0x80, RZ ;  /* 0x0000008012128810 */ /* 0x000fc60007ffe0ff */
[----:B------:R-:W-:Y:S01]  /*2bd0*/  BSSY B1, `(.L_x_4555) ;  /* 0x0000027000017945 */ /* 0x000fe20003800000 */
[----:B0-----:R-:W-:-:S05]  /*2be0*/  @!P0 IMAD.WIDE.U32 R10, R9, 0x2, R10 ;  /* 0x00000002090a8825 */ /* 0x001fca00078e000a */
[----:B------:R0:W-:Y:S01]  /*2bf0*/  @!P0 STG.E.U16 desc[UR4][R10.64], R2 ;  /* 0x000000020a008986 */ /* 0x0001e2000c101504 */
[----:B------:R-:W-:-:S13]  /*2c00*/  ISETP.GE.AND P0, PT, R18, R17, PT ;  /* 0x000000111200720c */ /* 0x000fda0003f06270 */
[----:B0-----:R-:W-:Y:S05]  /*2c10*/  @P0 BRA `(.L_x_4556) ;  /* 0x0000000000300947 */ /* 0x001fea0003800000 */
[----:B------:R-:W0:Y:S01]  /*2c20*/  LDC.64 R10, c[0x0][0x218] ;  /* 0x00008600ff0a7b82 */ /* 0x000e220000000a00 */
[----:B------:R-:W-:Y:S02]  /*2c30*/  IADD3 R9, R16, R18, RZ ;  /* 0x0000001210097210 */ /* 0x000fe40007ffe0ff */
[----:B------:R-:W-:-:S04]  /*2c40*/  IADD3 R18, R18, 0x80, RZ ;  /* 0x0000008012127810 */ /* 0x000fc80007ffe0ff */
[----:B------:R-:W-:Y:S01]  /*2c50*/  ISETP.GE.AND P0, PT, R18, R17, PT ;  /* 0x000000111200720c */ /* 0x000fe20003f06270 */
[----:B0-----:R-:W-:-:S05]  /*2c60*/  IMAD.WIDE.U32 R10, R9, 0x2, R10 ;  /* 0x00000002090a7825 */ /* 0x001fca00078e000a */
[----:B-----5:R0:W-:Y:S07]  /*2c70*/  STG.E.U16 desc[UR4][R10.64], R0 ;  /* 0x000000000a007986 */ /* 0x0201ee000c101504 */
[----:B------:R-:W-:Y:S05]  /*2c80*/  @P0 BRA `(.L_x_4557) ;  /* 0x0000000000300947 */ /* 0x000fea0003800000 */
[----:B0-----:R-:W0:Y:S01]  /*2c90*/  LDC.64 R10, c[0x0][0x218] ;  /* 0x00008600ff0a7b82 */ /* 0x001e220000000a00 */
[----:B------:R-:W-:Y:S02]  /*2ca0*/  IADD3 R9, R16, R18, RZ ;  /* 0x0000001210097210 */ /* 0x000fe40007ffe0ff */
[----:B------:R-:W-:-:S03]  /*2cb0*/  IADD3 R18, R18, 0x80, RZ ;  /* 0x0000008012127810 */ /* 0x000fc60007ffe0ff */
[----:B0-----:R-:W-:-:S05]  /*2cc0*/  IMAD.WIDE.U32 R10, R9, 0x2, R10 ;  /* 0x00000002090a7825 */ /* 0x001fca00078e000a */
[----:B------:R0:W-:Y:S02]  /*2cd0*/  STG.E.U16 desc[UR4][R10.64], R3 ;  /* 0x000000030a007986 */ /* 0x0001e4000c101504 */
.L_x_4556:
[----:B------:R-:W-:-:S13]  /*2ce0*/  ISETP.GE.AND P0, PT, R18, R17, PT ;  /* 0x000000111200720c */ /* 0x000fda0003f06270 */
[----:B------:R-:W-:Y:S05]  /*2cf0*/  @P0 BRA `(.L_x_4558) ;  /* 0x0000000000300947 */ /* 0x000fea0003800000 */
[----:B0-----:R-:W0:Y:S01]  /*2d00*/  LDC.64 R2, c[0x0][0x218] ;  /* 0x00008600ff027b82 */ /* 0x001e220000000a00 */
[----:B------:R-:W-:Y:S02]  /*2d10*/  IADD3 R9, R16, R18, RZ ;  /* 0x0000001210097210 */ /* 0x000fe40007ffe0ff */
[----:B------:R-:W-:-:S03]  /*2d20*/  IADD3 R18, R18, 0x80, RZ ;  /* 0x0000008012127810 */ /* 0x000fc60007ffe0ff */
[----:B0-----:R-:W-:-:S05]  /*2d30*/  IMAD.WIDE.U32 R2, R9, 0x2, R2 ;  /* 0x0000000209027825 */ /* 0x001fca00078e0002 */
[----:B------:R1:W-:Y:S02]  /*2d40*/  STG.E.U16 desc[UR4][R2.64], R4 ;  /* 0x0000000402007986 */ /* 0x0003e4000c101504 */
.L_x_4557:
[----:B------:R-:W-:-:S13]  /*2d50*/  ISETP.GE.AND P0, PT, R18, R17, PT ;  /* 0x000000111200720c */ /* 0x000fda0003f06270 */
[----:B------:R-:W-:Y:S05]  /*2d60*/  @P0 BRA `(.L_x_4559) ;  /* 0x0000000000340947 */ /* 0x000fea0003800000 */
[----:B-1----:R-:W1:Y:S01]  /*2d70*/  LDC.64 R2, c[0x0][0x218] ;  /* 0x00008600ff027b82 */ /* 0x002e620000000a00 */
[----:B------:R-:W-:Y:S02]  /*2d80*/  IADD3 R9, R16, R18, RZ ;  /* 0x0000001210097210 */ /* 0x000fe40007ffe0ff */
[----:B------:R-:W-:-:S03]  /*2d90*/  IADD3 R18, R18, 0x80, RZ ;  /* 0x0000008012127810 */ /* 0x000fc60007ffe0ff */
[----:B-1----:R-:W-:-:S05]  /*2da0*/  IMAD.WIDE.U32 R2, R9, 0x2, R2 ;  /* 0x0000000209027825 */ /* 0x002fca00078e0002 */
[----:B------:R1:W-:Y:S02]  /*2db0*/  STG.E.U16 desc[UR4][R2.64], R5 ;  /* 0x0000000502007986 */ /* 0x0003e4000c101504 */
.L_x_4558:
        /* <DEDUP_REMOVED lines=8> */
.L_x_4559:
[----:B------:R-:W-:Y:S05]  /*2e40*/  BSYNC B1 ;  /* 0x0000000000017941 */ /* 0x000fea0003800000 */
.L_x_4555:
[----:B------:R-:W-:-:S13]  /*2e50*/  ISETP.GE.AND P0, PT, R18, R17, PT ;  /* 0x000000111200720c */ /* 0x000fda0003f06270 */
[----:B-12---:R-:W1:Y:S01]  /*2e60*/  @!P0 LDC.64 R2, c[0x0][0x218] ;  /* 0x00008600ff028b82 */ /* 0x006e620000000a00 */
[----:B------:R-:W-:Y:S02]  /*2e70*/  @!P0 IADD3 R5, R16, R18, RZ ;  /* 0x0000001210058210 */ /* 0x000fe40007ffe0ff */
[----:B------:R-:W-:-:S03]  /*2e80*/  @!P0 IADD3 R18, R18, 0x80, RZ ;  /* 0x0000008012128810 */ /* 0x000fc60007ffe0ff */
[----:B-1----:R-:W-:-:S05]  /*2e90*/  @!P0 IMAD.WIDE.U32 R2, R5, 0x2, R2 ;  /* 0x0000000205028825 */ /* 0x002fca00078e0002 */
[----:B------:R2:W-:Y:S02]  /*2ea0*/  @!P0 STG.E.U16 desc[UR4][R2.64], R7 ;  /* 0x0000000702008986 */ /* 0x0005e4000c101504 */
.L_x_4560:
[----:B------:R-:W-:Y:S05]  /*2eb0*/  BSYNC B0 ;  /* 0x0000000000007941 */ /* 0x000fea0003800000 */
.L_x_4554:
        /* <DEDUP_REMOVED lines=8> */
.L_x_4561:
        /* <DEDUP_REMOVED lines=12> */
.L_x_7373:


//--------------------- .text._ZN2at6native29vectorized_elementwise_kernelILi4EZZZNS0_33launch_log_sigmoid_forward_kernelERNS_18TensorIteratorBaseEENKUlvE_clEvENKUlvE2_clEvEUlN3c108BFloat16EE_St5arrayIPcLm2EEEEviT0_T1_ --------------------------
	.section	.text._ZN2at6native29vectorized_elementwise_kernelILi4EZZZNS0_33launch_log_sigmoid_forward_kernelERNS_18TensorIteratorBaseEENKUlvE_clEvENKUlvE2_clEvEUlN3c108BFloat16EE_St5arrayIPcLm2EEEEviT0_T1_,"ax",@progbits
	.align	128
        .global         _ZN2at6native29vectorized_elementwise_kernelILi4EZZZNS0_33launch_log_sigmoid_forward_kernelERNS_18TensorIteratorBaseEENKUlvE_clEvENKUlvE2_clEvEUlN3c108BFloat16EE_St5arrayIPcLm2EEEEviT0_T1_
        .type           _ZN2at6native29vectorized_elementwise_kernelILi4EZZZNS0_33launch_log_sigmoid_forward_kernelERNS_18TensorIteratorBaseEENKUlvE_clEvENKUlvE2_clEvEUlN3c108BFloat16EE_St5arrayIPcLm2EEEEviT0_T1_,@function
        .size           _ZN2at6native29vectorized_elementwise_kernelILi4EZZZNS0_33launch_log_sigmoid_forward_kernelERNS_18TensorIteratorBaseEENKUlvE_clEvENKUlvE2_clEvEUlN3c108BFloat16EE_St5arrayIPcLm2EEEEviT0_T1_,(.L_x_7374 - _ZN2at6native29vectorized_elementwise_kernelILi4EZZZNS0_33launch_log_sigmoid_forward_kernelERNS_18TensorIteratorBaseEENKUlvE_clEvENKUlvE2_clEvEUlN3c108BFloat16EE_St5arrayIPcLm2EEEEviT0_T1_)
        .other          _ZN2at6native29vectorized_elementwise_kernelILi4EZZZNS0_33launch_log_sigmoid_forward_kernelERNS_18TensorIteratorBaseEENKUlvE_clEvENKUlvE2_clEvEUlN3c108BFloat16EE_St5arrayIPcLm2EEEEviT0_T1_,@"STO_CUDA_ENTRY STV_DEFAULT"
_ZN2at6native29vectorized_elementwise_kernelILi4EZZZNS0_33launch_log_sigmoid_forward_kernelERNS_18TensorIteratorBaseEENKUlvE_clEvENKUlvE2_clEvEUlN3c108BFloat16EE_St5arrayIPcLm2EEEEviT0_T1_:
.text._ZN2at6native29vectorized_elementwise_kernelILi4EZZZNS0_33launch_log_sigmoid_forward_kernelERNS_18TensorIteratorBaseEENKUlvE_clEvENKUlvE2_clEvEUlN3c108BFloat16EE_St5arrayIPcLm2EEEEviT0_T1_:
        /* <DEDUP_REMOVED lines=12> */
[----:B------:R-:W2:Y:S04]  /*00c0*/  LDG.E.64 R6, desc[UR4][R8.64] ;  /* 0x0000000408067981 */ /* 0x000ea8000c1e1b00 */
[----:B------:R-:W3:Y:S01]  /*00d0*/  LDG.E.64 R2, desc[UR4][R8.64+0x400] ;  /* 0x0004000408027981 */ /* 0x000ee2000c1e1b00 */
[----:B------:R-:W-:Y:S01]  /*00e0*/  HFMA2.MMA R15, -RZ, RZ, 1.625, 0 ;  /* 0x3e800000ff0f7435 */ /* 0x000fe200000001ff */
[----:B------:R-:W-:Y:S01]  /*00f0*/  MOV R14, 0x3d39bf78 ;  /* 0x3d39bf78000e7802 */ /* 0x000fe20000000f00 */
[----:B------:R-:W-:Y:S01]  /*0100*/  BSSY B0, `(.L_x_4563) ;  /* 0x0000069000007945 */ /* 0x000fe20003800000 */
[----:B--2---:R-:W-:Y:S02]  /*0110*/  SHF.L.U32 R20, R6, 0x10, RZ ;  /* 0x0000001006147819 */ /* 0x004fe400000006ff */
[----:B------:R-:W-:-:S02]  /*0120*/  SHF.L.U32 R16, R7, 0x10, RZ ;  /* 0x0000001007107819 */ /* 0x000fc400000006ff */
[----:B------:R-:W-:Y:S01]  /*0130*/  PRMT R22, R6, 0x7632, R22 ;  /* 0x0000763206167816 */ /* 0x000fe20000000016 */
[----:B------:R-:W-:Y:S01]  /*0140*/  FMUL.FTZ R18, |R20|, -1.4426950216293334961 ;  /* 0xbfb8aa3b14127820 */ /* 0x000fe20000410200 */
[----:B------:R-:W-:Y:S01]  /*0150*/  PRMT R13, R7, 0x7632, R13 ;  /* 0x00007632070d7816 */ /* 0x000fe2000000000d */
[----:B------:R-:W-:Y:S01]  /*0160*/  FMUL.FTZ R17, |R16|, -1.4426950216293334961 ;  /* 0xbfb8aa3b10117820 */ /* 0x000fe20000410200 */
[----:B------:R-:W-:Y:S02]  /*0170*/  SHF.L.U32 R22, R22, 0x10, RZ ;  /* 0x0000001016167819 */ /* 0x000fe400000006ff */
[----:B------:R-:W-:Y:S01]  /*0180*/  SHF.L.U32 R13, R13, 0x10, RZ ;  /* 0x000000100d0d7819 */ /* 0x000fe200000006ff */
[----:B------:R-:W0:Y:S01]  /*0190*/  MUFU.EX2 R18, R18 ;  /* 0x0000001200127308 */ /* 0x000e220000000800 */
[----:B---3--:R-:W-:Y:S01]  /*01a0*/  PRMT R28, R2, 0x7632, R28 ;  /* 0x00007632021c7816 */ /* 0x008fe2000000001c */
[----:B------:R-:W-:Y:S02]  /*01b0*/  FMUL.FTZ R21, |R22|, -1.4426950216293334961 ;  /* 0xbfb8aa3b16157820 */ /* 0x000fe40000410200 */
[----:B------:R-:W-:-:S04]  /*01c0*/  FMUL.FTZ R11, |R13|, -1.4426950216293334961 ;  /* 0xbfb8aa3b0d0b7820 */ /* 0x000fc80000410200 */
[----:B------:R-:W1:Y:S08]  /*01d0*/  MUFU.EX2 R17, R17 ;  /* 0x0000001100117308 */ /* 0x000e700000000800 */
[----:B------:R-:W2:Y:S01]  /*01e0*/  MUFU.EX2 R21, R21 ;  /* 0x0000001500157308 */ /* 0x000ea20000000800 */
[C---:B0-----:R-:W-:Y:S01]  /*01f0*/  FADD.FTZ.RZ R5, R18.reuse, 1 ;  /* 0x3f80000012057421 */ /* 0x041fe2000001c000 */
[----:B------:R-:W-:-:S04]  /*0200*/  ISETP.GE.U32.AND P0, PT, R18, 0x7f800000, PT ;  /* 0x7f8000001200780c */ /* 0x000fc80003f06070 */
[----:B------:R-:W-:Y:S02]  /*0210*/  IADD3 R5, R5, -0x3f400000, RZ ;  /* 0xc0c0000005057810 */ /* 0x000fe40007ffe0ff */
[----:B------:R-:W0:Y:S01]  /*0220*/  MUFU.EX2 R11, R11 ;  /* 0x0000000b000b7308 */ /* 0x000e220000000800 */
[----:B-1----:R-:W-:Y:S01]  /*0230*/  FADD.FTZ.RZ R8, R17, 1 ;  /* 0x3f80000011087421 */ /* 0x002fe2000001c000 */
[----:B------:R-:W-:-:S04]  /*0240*/  LOP3.LUT R5, R5, 0xff800000, RZ, 0xc0, !PT ;  /* 0xff80000005057812 */ /* 0x000fc800078ec0ff */
[----:B------:R-:W-:Y:S02]  /*0250*/  IADD3 R6, -R5, 0x40800000, RZ ;  /* 0x4080000005067810 */ /* 0x000fe40007ffe1ff */
[----:B------:R-:W-:Y:S01]  /*0260*/  IADD3 R19, R18, -R5, RZ ;  /* 0x8000000512137210 */ /* 0x000fe20007ffe0ff */
[----:B--2---:R-:W-:Y:S01]  /*0270*/  FADD.FTZ.RZ R7, R21, 1 ;  /* 0x3f80000015077421 */ /* 0x004fe2000001c000 */
[----:B------:R-:W-:Y:S01]  /*0280*/  IADD3 R8, R8, -0x3f400000, RZ ;  /* 0xc0c0000008087810 */ /* 0x000fe20007ffe0ff */
[----:B------:R-:W-:Y:S01]  /*0290*/  FFMA.FTZ R6, R6, R15, -1 ;  /* 0xbf80000006067423 */ /* 0x000fe2000001000f */
[----:B------:R-:W-:Y:S02]  /*02a0*/  I2FP.F32.S32 R5, R5 ;  /* 0x0000000500057245 */ /* 0x000fe40000201400 */
[----:B------:R-:W-:Y:S01]  /*02b0*/  LOP3.LUT R12, R8, 0xff800000, RZ, 0xc0, !PT ;  /* 0xff800000080c7812 */ /* 0x000fe200078ec0ff */
[----:B------:R-:W-:Y:S01]  /*02c0*/  FADD.FTZ R19, R19, R6 ;  /* 0x0000000613137221 */ /* 0x000fe20000010000 */
[----:B------:R-:W-:Y:S01]  /*02d0*/  IADD3 R7, R7, -0x3f400000, RZ ;  /* 0xc0c0000007077810 */ /* 0x000fe20007ffe0ff */
[----:B0-----:R-:W-:Y:S01]  /*02e0*/  FADD.FTZ.RZ R23, R11, 1 ;  /* 0x3f8000000b177421 */ /* 0x001fe2000001c000 */
[----:B------:R-:W-:Y:S01]  /*02f0*/  IADD3 R8, -R12, 0x40800000, RZ ;  /* 0x408000000c087810 */ /* 0x000fe20007ffe1ff */
[----:B------:R-:W-:Y:S01]  /*0300*/  FFMA.FTZ R6, R19, -R14, 0.10546888411045074463 ;  /* 0x3dd8001213067423 */ /* 0x000fe2000001080e */
[----:B------:R-:W-:-:S02]  /*0310*/  IADD3 R9, R17, -R12, RZ ;  /* 0x8000000c11097210 */ /* 0x000fc40007ffe0ff */
[----:B------:R-:W-:Y:S01]  /*0320*/  IADD3 R23, R23, -0x3f400000, RZ ;  /* 0xc0c0000017177810 */ /* 0x000fe20007ffe0ff */
[----:B------:R-:W-:Y:S01]  /*0330*/  FFMA.FTZ R6, R19, R6, -0.13229703903198242188 ;  /* 0xbe0778e013067423 */ /* 0x000fe20000010006 */
[-C--:B------:R-:W-:Y:S01]  /*0340*/  FFMA.FTZ R10, R8, R15.reuse, -1 ;  /* 0xbf800000080a7423 */ /* 0x080fe2000001000f */
[----:B------:R-:W-:Y:S02]  /*0350*/  LOP3.LUT R8, R7, 0xff800000, RZ, 0xc0, !PT ;  /* 0xff80000007087812 */ /* 0x000fe400078ec0ff */
[----:B------:R-:W-:Y:S01]  /*0360*/  FFMA.FTZ R6, R19, R6, 0.14491446316242218018 ;  /* 0x3e14647513067423 */ /* 0x000fe20000010006 */
[----:B------:R-:W-:Y:S01]  /*0370*/  FADD.FTZ R9, R9, R10 ;  /* 0x0000000a09097221 */ /* 0x000fe20000010000 */
[----:B------:R-:W-:Y:S02]  /*0380*/  IADD3 R10, -R8, 0x40800000, RZ ;  /* 0x40800000080a7810 */ /* 0x000fe40007ffe1ff */
[----:B------:R-:W-:Y:S01]  /*0390*/  FFMA.FTZ R6, R19, R6, -0.16641564667224884033 ;  /* 0xbe2a68dd13067423 */ /* 0x000fe20000010006 */
[----:B------:R-:W-:Y:S01]  /*03a0*/  FFMA.FTZ R24, R9, -R14, 0.10546888411045074463 ;  /* 0x3dd8001209187423 */ /* 0x000fe2000001080e */
[----:B------:R-:W-:Y:S01]  /*03b0*/  IADD3 R7, R21, -R8, RZ ;  /* 0x8000000815077210 */ /* 0x000fe20007ffe0ff */
[----:B------:R-:W-:Y:S01]  /*03c0*/  FFMA.FTZ R10, R10, R15, -1 ;  /* 0xbf8000000a0a7423 */ /* 0x000fe2000001000f */
[----:B------:R-:W-:Y:S01]  /*03d0*/  FFMA.FTZ R6, R19, R6, 0.19988867640495300293 ;  /* 0x3e4caf9e13067423 */ /* 0x000fe20000010006 */
[----:B------:R-:W-:Y:S01]  /*03e0*/  FFMA.FTZ R24, R9, R24, -0.13229703903198242188 ;  /* 0xbe0778e009187423 */ /* 0x000fe20000010018 */
[----:B------:R-:W-:Y:S01]  /*03f0*/  I2FP.F32.S32 R25, R8 ;  /* 0x0000000800197245 */ /* 0x000fe20000201400 */
[----:B------:R-:W-:Y:S01]  /*0400*/  FADD.FTZ R7, R7, R10 ;  /* 0x0000000a07077221 */ /* 0x000fe20000010000 */
[----:B------:R-:W-:Y:S01]  /*0410*/  FFMA.FTZ R6, R19, R6, -0.25000196695327758789 ;  /* 0xbe80004213067423 */ /* 0x000fe20000010006 */
[----:B------:R-:W-:Y:S01]  /*0420*/  FFMA.FTZ R24, R9, R24, 0.14491446316242218018 ;  /* 0x3e14647509187423 */ /* 0x000fe20000010018 */
[----:B------:R-:W-:Y:S01]  /*0430*/  SHF.L.U32 R8, R28, 0x10, RZ ;  /* 0x000000101c087819 */ /* 0x000fe200000006ff */
[----:B------:R-:W-:Y:S01]  /*0440*/  FFMA.FTZ R10, R7, -R14, 0.10546888411045074463 ;  /* 0x3dd80012070a7423 */ /* 0x000fe2000001080e */
[----:B------:R-:W-:Y:S01]  /*0450*/  FFMA.FTZ R6, R19, R6, 0.33333510160446166992 ;  /* 0x3eaaaae613067423 */ /* 0x000fe20000010006 */
[----:B------:R-:W-:Y:S01]  /*0460*/  FFMA.FTZ R24, R9, R24, -0.16641564667224884033 ;  /* 0xbe2a68dd09187423 */ /* 0x000fe20000010018 */
[----:B------:R-:W-:-:S02]  /*0470*/  FMUL.FTZ R25, R25, 1.1920928955078125e-07 ;  /* 0x3400000019197820 */ /* 0x000fc40000410000 */
[----:B------:R-:W-:Y:S01]  /*0480*/  FFMA.FTZ R6, R19, R6, -0.5 ;  /* 0xbf00000013067423 */ /* 0x000fe20000010006 */
[----:B------:R-:W-:Y:S01]  /*0490*/  FFMA.FTZ R26, R9, R24, 0.19988867640495300293 ;  /* 0x3e4caf9e091a7423 */ /* 0x000fe20000010018 */
[----:B------:R-:W-:Y:S01]  /*04a0*/  FFMA.FTZ R24, R7, R10, -0.13229703903198242188 ;  /* 0xbe0778e007187423 */ /* 0x000fe2000001000a */
[----:B------:R-:W-:Y:S01]  /*04b0*/  LOP3.LUT R10, R23, 0xff800000, RZ, 0xc0, !PT ;  /* 0xff800000170a7812 */ /* 0x000fe200078ec0ff */
[----:B------:R-:W-:Y:S01]  /*04c0*/  FMUL.FTZ R6, R19, R6 ;  /* 0x0000000613067220 */ /* 0x000fe20000410000 */
[----:B------:R-:W-:Y:S01]  /*04d0*/  FFMA.FTZ R26, R9, R26, -0.25000196695327758789 ;  /* 0xbe800042091a7423 */ /* 0x000fe2000001001a */
[----:B------:R-:W-:Y:S02]  /*04e0*/  FFMA.FTZ R24, R7, R24, 0.14491446316242218018 ;  /* 0x3e14647507187423 */ /* 0x000fe40000010018 */
[----:B------:R-:W-:Y:S01]  /*04f0*/  FFMA.FTZ R23, R19, R6, R19 ;  /* 0x0000000613177223 */ /* 0x000fe20000010013 */
[----:B------:R-:W-:Y:S01]  /*0500*/  FFMA.FTZ R26, R9, R26, 0.33333510160446166992 ;  /* 0x3eaaaae6091a7423 */ /* 0x000fe2000001001a */
[----:B------:R-:W-:Y:S01]  /*0510*/  IADD3 R6, -R10, 0x40800000, RZ ;  /* 0x408000000a067810 */ /* 0x000fe20007ffe1ff */
[----:B------:R-:W-:Y:S01]  /*0520*/  FFMA.FTZ R24, R7, R24, -0.16641564667224884033 ;  /* 0xbe2a68dd07187423 */ /* 0x000fe20000010018 */
[----:B------:R-:W-:Y:S01]  /*0530*/  IADD3 R19, R11, -R10, RZ ;  /* 0x8000000a0b137210 */ /* 0x000fe20007ffe0ff */
[----:B------:R-:W-:-:S02]  /*0540*/  FFMA.FTZ R26, R9, R26, -0.5 ;  /* 0xbf000000091a7423 */ /* 0x000fc4000001001a */
[----:B------:R-:W-:Y:S01]  /*0550*/  FFMA.FTZ R6, R6, R15, -1 ;  /* 0xbf80000006067423 */ /* 0x000fe2000001000f */
[----:B------:R-:W-:Y:S01]  /*0560*/  FFMA.FTZ R24, R7, R24, 0.19988867640495300293 ;  /* 0x3e4caf9e07187423 */ /* 0x000fe20000010018 */
[----:B------:R-:W-:Y:S02]  /*0570*/  FMUL.FTZ R26, R9, R26 ;  /* 0x0000001a091a7220 */ /* 0x000fe40000410000 */
[----:B------:R-:W-:Y:S01]  /*0580*/  FADD.FTZ R19, R19, R6 ;  /* 0x0000000613137221 */ /* 0x000fe20000010000 */
[----:B------:R-:W-:Y:S01]  /*0590*/  FFMA.FTZ R24, R7, R24, -0.25000196695327758789 ;  /* 0xbe80004207187423 */ /* 0x000fe20000010018 */
[----:B------:R-:W-:Y:S01]  /*05a0*/  FFMA.FTZ R9, R9, R26, R9 ;  /* 0x0000001a09097223 */ /* 0x000fe20000010009 */
[----:B------:R-:W-:Y:S01]  /*05b0*/  FMUL.FTZ R6, R5, 1.1920928955078125e-07 ;  /* 0x3400000005067820 */ /* 0x000fe20000410000 */
[----:B------:R-:W-:Y:S01]  /*05c0*/  FFMA.FTZ R26, R19, -R14, 0.10546888411045074463 ;  /* 0x3dd80012131a7423 */ /* 0x000fe2000001080e */
[----:B------:R-:W-:Y:S01]  /*05d0*/  FFMA.FTZ R24, R7, R24, 0.33333510160446166992 ;  /* 0x3eaaaae607187423 */ /* 0x000fe20000010018 */
[----:B------:R-:W-:Y:S01]  /*05e0*/  SHF.L.U32 R5, R2, 0x10, RZ ;  /* 0x0000001002057819 */ /* 0x000fe200000006ff */
[----:B------:R-:W-:Y:S01]  /*05f0*/  FFMA.FTZ R23, R6, 0.69314718246459960938, R23 ;  /* 0x3f31721806177823 */ /* 0x000fe20000010017 */
[----:B------:R-:W-:Y:S01]  /*0600*/  FFMA.FTZ R26, R19, R26, -0.13229703903198242188 ;  /* 0xbe0778e0131a7423 */ /* 0x000fe2000001001a */
[----:B------:R-:W-:Y:S01]  /*0610*/  FFMA.FTZ R24, R7, R24, -0.5 ;  /* 0xbf00000007187423 */ /* 0x000fe20000010018 */
[----:B------:R-:W-:-:S02]  /*0620*/  SHF.L.U32 R6, R3, 0x10, RZ ;  /* 0x0000001003067819 */ /* 0x000fc400000006ff */
[----:B------:R-:W-:Y:S01]  /*0630*/  FFMA.FTZ R26, R19, R26, 0.14491446316242218018 ;  /* 0x3e146475131a7423 */ /* 0x000fe2000001001a */
[----:B------:R-:W-:Y:S02]  /*0640*/  FMUL.FTZ R24, R7, R24 ;  /* 0x0000001807187220 */ /* 0x000fe40000410000 */
[----:B------:R-:W-:Y:S01]  /*0650*/  FMUL.FTZ R27, |R6|, -1.4426950216293334961 ;  /* 0xbfb8aa3b061b7820 */ /* 0x000fe20000410200 */
[----:B------:R-:W-:Y:S01]  /*0660*/  FFMA.FTZ R26, R19, R26, -0.16641564667224884033 ;  /* 0xbe2a68dd131a7423 */ /* 0x000fe2000001001a */
[----:B------:R-:W-:Y:S01]  /*0670*/  FFMA.FTZ R24, R7, R24, R7 ;  /* 0x0000001807187223 */ /* 0x000fe20000010007 */
[----:B------:R-:W-:Y:S01]  /*0680*/  FMUL.FTZ R7, |R5|, -1.4426950216293334961 ;  /* 0xbfb8aa3b05077820 */ /* 0x000fe20000410200 */
[----:B------:R0:W1:Y:S01]  /*0690*/  MUFU.EX2 R2, R27 ;  /* 0x0000001b00027308 */ /* 0x0000620000000800 */
[----:B------:R-:W-:Y:S01]  /*06a0*/  FFMA.FTZ R26, R19, R26, 0.19988867640495300293 ;  /* 0x3e4caf9e131a7423 */ /* 0x000fe2000001001a */
[----:B------:R-:W-:-:S03]  /*06b0*/  FFMA.FTZ R24, R25, 0.69314718246459960938, R24 ;  /* 0x3f31721819187823 */ /* 0x000fc60000010018 */
[----:B------:R-:W-:-:S03]  /*06c0*/  FFMA.FTZ R26, R19, R26, -0.25000196695327758789 ;  /* 0xbe800042131a7423 */ /* 0x000fc6000001001a */
[----:B------:R-:W2:Y:S01]  /*06d0*/  MUFU.EX2 R7, R7 ;  /* 0x0000000700077308 */ /* 0x000ea20000000800 */
[----:B------:R-:W-:-:S04]  /*06e0*/  FFMA.FTZ R26, R19, R26, 0.33333510160446166992 ;  /* 0x3eaaaae6131a7423 */ /* 0x000fc8000001001a */
[----:B------:R-:W-:-:S04]  /*06f0*/  FFMA.FTZ R26, R19, R26, -0.5 ;  /* 0xbf000000131a7423 */ /* 0x000fc8000001001a */
[----:B------:R-:W-:-:S04]  /*0700*/  FMUL.FTZ R26, R19, R26 ;  /* 0x0000001a131a7220 */ /* 0x000fc80000410000 */
[----:B------:R-:W-:Y:S01]  /*0710*/  FFMA.FTZ R19, R19, R26, R19 ;  /* 0x0000001a13137223 */ /* 0x000fe20000010013 */
[----:B------:R-:W-:Y:S01]  /*0720*/  FMUL.FTZ R26, |R8|, -1.4426950216293334961 ;  /* 0xbfb8aa3b081a7820 */ /* 0x000fe20000410200 */
[----:B01----:R-:W-:Y:S06]  /*0730*/  @!P0 BRA `(.L_x_4564) ;  /* 0x0000000000148947 */ /* 0x003fec0003800000 */
[----:B------:R-:W-:-:S13]  /*0740*/  ISETP.GE.AND P0, PT, R18, -0x407fffff, PT ;  /* 0xbf8000011200780c */ /* 0x000fda0003f06270 */
[----:B------:R-:W-:-:S05]  /*0750*/  @P0 MOV R25, 0x7f800000 ;  /* 0x7f80000000190802 */ /* 0x000fca0000000f00 */
[C---:B------:R-:W-:Y:S01]  /*0760*/  @P0 FFMA.FTZ R23, R18.reuse, R25, +INF ;  /* 0x7f80000012170423 */ /* 0x040fe20000010019 */
[----:B------:R-:W-:-:S04]  /*0770*/  FSETP.NEU.FTZ.AND P0, PT, R18, RZ, PT ;  /* 0x000000ff1200720b */ /* 0x000fc80003f1d000 */
[----:B------:R-:W-:-:S09]  /*0780*/  FSEL R23, R23, -RZ, P0 ;  /* 0x800000ff17177208 */ /* 0x000fd20000000000 */
.L_x_4564:
[----:B------:R-:W-:Y:S05]  /*0790*/  BSYNC B0 ;  /* 0x0000000000007941 */ /* 0x000fea0003800000 */
.L_x_4563:
[----:B------:R-:W-:Y:S01]  /*07a0*/  ISETP.GE.U32.AND P0, PT, R21, 0x7f800000, PT ;  /* 0x7f8000001500780c */ /* 0x000fe20003f06070 */
[----:B------:R0:W1:Y:S01]  /*07b0*/  MUFU.EX2 R18, R26 ;  /* 0x0000001a00127308 */ /* 0x0000620000000800 */
[----:B------:R-:W-:Y:S01]  /*07c0*/  FMNMX.FTZ R20, RZ, R20, PT ;  /* 0x00000014ff147209 */ /* 0x000fe20003810000 */
[----:B--2---:R-:W-:Y:S01]  /*07d0*/  FADD.FTZ.RZ R25, R7, 1 ;  /* 0x3f80000007197421 */ /* 0x004fe2000001c000 */
[----:B------:R-:W-:Y:S01]  /*07e0*/  PRMT R3, R3, 0x7632, R3 ;  /* 0x0000763203037816 */ /* 0x000fe20000000003 */
[----:B------:R-:W-:Y:S02]  /*07f0*/  BSSY B0, `(.L_x_4565) ;  /* 0x000000b000007945 */ /* 0x000fe40003800000 */
[----:B------:R-:W-:Y:S01]  /*0800*/  FADD.FTZ R20, R20, -R23 ;  /* 0x8000001714147221 */ /* 0x000fe20000010000 */
[----:B------:R-:W-:Y:S02]  /*0810*/  FMNMX.FTZ R23, RZ, R22, PT ;  /* 0x00000016ff177209 */ /* 0x000fe40003810000 */
[----:B------:R-:W-:-:S02]  /*0820*/  SHF.L.U32 R3, R3, 0x10, RZ ;  /* 0x0000001003037819 */ /* 0x000fc400000006ff */
[----:B------:R-:W-:Y:S01]  /*0830*/  IADD3 R22, R25, -0x3f400000, RZ ;  /* 0xc0c0000019167810 */ /* 0x000fe20007ffe0ff */
[----:B0-----:R-:W-:Y:S06]  /*0840*/  @!P0 BRA `(.L_x_4566) ;  /* 0x0000000000148947 */ /* 0x001fec0003800000 */
[----:B------:R-:W-:-:S13]  /*0850*/  ISETP.GE.AND P0, PT, R21, -0x407fffff, PT ;  /* 0xbf8000011500780c */ /* 0x000fda0003f06270 */
[----:B------:R-:W-:-:S05]  /*0860*/  @P0 MOV R26, 0x7f800000 ;  /* 0x7f800000001a0802 */ /* 0x000fca0000000f00 */
[C---:B------:R-:W-:Y:S01]  /*0870*/  @P0 FFMA.FTZ R24, R21.reuse, R26, +INF ;  /* 0x7f80000015180423 */ /* 0x040fe2000001001a */
[----:B------:R-:W-:-:S04]  /*0880*/  FSETP.NEU.FTZ.AND P0, PT, R21, RZ, PT ;  /* 0x000000ff1500720b */ /* 0x000fc80003f1d000 */
[----:B------:R-:W-:-:S09]  /*0890*/  FSEL R24, R24, -RZ, P0 ;  /* 0x800000ff18187208 */ /* 0x000fd20000000000 */
.L_x_4566:
[----:B------:R-:W-:Y:S05]  /*08a0*/  BSYNC B0 ;  /* 0x0000000000007941 */ /* 0x000fea0003800000 */
.L_x_4565:
[----:B------:R-:W-:Y:S01]  /*08b0*/  FMUL.FTZ R21, |R3|, -1.4426950216293334961 ;  /* 0xbfb8aa3b03157820 */ /* 0x000fe20000410200 */
[----:B------:R-:W-:Y:S01]  /*08c0*/  ISETP.GE.U32.AND P0, PT, R17, 0x7f800000, PT ;  /* 0x7f8000001100780c */ /* 0x000fe20003f06070 */
[----:B------:R-:W-:Y:S01]  /*08d0*/  FADD.FTZ R23, R23, -R24 ;  /* 0x8000001817177221 */ /* 0x000fe20000010000 */
[----:B------:R-:W-:Y:S01]  /*08e0*/  LOP3.LUT R22, R22, 0xff800000, RZ, 0xc0, !PT ;  /* 0xff80000016167812 */ /* 0x000fe200078ec0ff */
[----:B------:R-:W-:Y:S01]  /*08f0*/  BSSY B0, `(.L_x_4567) ;  /* 0x0000012000007945 */ /* 0x000fe20003800000 */
[----:B------:R-:W-:Y:S01]  /*0900*/  I2FP.F32.S32 R12, R12 ;  /* 0x0000000c000c7245 */ /* 0x000fe20000201400 */
[----:B------:R-:W0:Y:S01]  /*0910*/  MUFU.EX2 R21, R21 ;  /* 0x0000001500157308 */ /* 0x000e220000000800 */
[----:B------:R-:W-:Y:S02]  /*0920*/  IADD3 R24, -R22, 0x40800000, RZ ;  /* 0x4080000016187810 */ /* 0x000fe40007ffe1ff */
[----:B------:R-:W-:Y:S01]  /*0930*/  IADD3 R25, R7, -R22, RZ ;  /* 0x8000001607197210 */ /* 0x000fe20007ffe0ff */
[----:B------:R-:W-:Y:S01]  /*0940*/  FMUL.FTZ R12, R12, 1.1920928955078125e-07 ;  /* 0x340000000c0c7820 */ /* 0x000fe20000410000 */
[----:B------:R-:W-:Y:S01]  /*0950*/  ISETP.GE.U32.AND P2, PT, R11, 0x7f800000, PT ;  /* 0x7f8000000b00780c */ /* 0x000fe20003f46070 */
[----:B------:R-:W-:Y:S01]  /*0960*/  FFMA.FTZ R24, R24, R15, -1 ;  /* 0xbf80000018187423 */ /* 0x000fe2000001000f */
[----:B------:R-:W-:Y:S01]  /*0970*/  FMNMX.FTZ R16, RZ, R16, PT ;  /* 0x00000010ff107209 */ /* 0x000fe20003810000 */
[----:B------:R-:W-:Y:S01]  /*0980*/  FFMA.FTZ R9, R12, 0.69314718246459960938, R9 ;  /* 0x3f3172180c097823 */ /* 0x000fe20000010009 */
[----:B------:R-:W-:Y:S01]  /*0990*/  I2FP.F32.S32 R10, R10 ;  /* 0x0000000a000a7245 */ /* 0x000fe20000201400 */
[----:B------:R-:W-:Y:S01]  /*09a0*/  FADD.FTZ R25, R25, R24 ;  /* 0x0000001819197221 */ /* 0x000fe20000010000 */
[----:B------:R-:W-:Y:S07]  /*09b0*/  @!P0 BRA `(.L_x_4568) ;  /* 0x0000000000148947 */ /* 0x000fee0003800000 */
[C---:B------:R-:W-:Y:S02]  /*09c0*/  ISETP.GE.AND P0, PT, R17.reuse, -0x407fffff, PT ;  /* 0xbf8000011100780c */ /* 0x040fe40003f06270 */
[----:B------:R-:W-:-:S11]  /*09d0*/  FSETP.NEU.FTZ.AND P1, PT, R17, RZ, PT ;  /* 0x000000ff1100720b */ /* 0x000fd60003f3d000 */
[----:B------:R-:W-:-:S05]  /*09e0*/  @P0 MOV R12, 0x7f800000 ;  /* 0x7f800000000c0802 */ /* 0x000fca0000000f00 */
[----:B------:R-:W-:-:S05]  /*09f0*/  @P0 FFMA.FTZ R9, R17, R12, +INF ;  /* 0x7f80000011090423 */ /* 0x000fca000001000c */
[----:B------:R-:W-:-:S07]  /*0a00*/  FSEL R9, R9, -RZ, P1 ;  /* 0x800000ff09097208 */ /* 0x000fce0000800000 */
.L_x_4568:
[----:B------:R-:W-:Y:S05]  /*0a10*/  BSYNC B0 ;  /* 0x0000000000007941 */ /* 0x000fea0003800000 */
.L_x_4567:
[C---:B------:R-:W-:Y:S01]  /*0a20*/  FFMA.FTZ R12, R25.reuse, -R14, 0.10546888411045074463 ;  /* 0x3dd80012190c7423 */ /* 0x040fe2000001080e */
[----:B------:R-:W-:Y:S01]  /*0a30*/  FMUL.FTZ R10, R10, 1.1920928955078125e-07 ;  /* 0x340000000a0a7820 */ /* 0x000fe20000410000 */
[----:B------:R-:W-:Y:S01]  /*0a40*/  BSSY B0, `(.L_x_4569) ;  /* 0x000000b000007945 */ /* 0x000fe20003800000 */
[----:B------:R-:W-:Y:S01]  /*0a50*/  FADD.FTZ R9, R16, -R9 ;  /* 0x8000000910097221 */ /* 0x000fe20000010000 */
[----:B------:R-:W-:Y:S01]  /*0a60*/  FFMA.FTZ R16, R25, R12, -0.13229703903198242188 ;  /* 0xbe0778e019107423 */ /* 0x000fe2000001000c */
[----:B------:R-:W-:Y:S01]  /*0a70*/  FADD.FTZ.RZ R17, R2, 1 ;  /* 0x3f80000002117421 */ /* 0x000fe2000001c000 */
[----:B------:R-:W-:Y:S01]  /*0a80*/  FFMA.FTZ R12, R10, 0.69314718246459960938, R19 ;  /* 0x3f3172180a0c7823 */ /* 0x000fe20000010013 */
[----:B------:R-:W-:Y:S06]  /*0a90*/  @!P2 BRA `(.L_x_4570) ;  /* 0x000000000014a947 */ /* 0x000fec0003800000 */
[C---:B------:R-:W-:Y:S02]  /*0aa0*/  ISETP.GE.AND P0, PT, R11.reuse, -0x407fffff, PT ;  /* 0xbf8000010b00780c */ /* 0x040fe40003f06270 */
[----:B------:R-:W-:-:S11]  /*0ab0*/  FSETP.NEU.FTZ.AND P1, PT, R11, RZ, PT ;  /* 0x000000ff0b00720b */ /* 0x000fd60003f3d000 */
[----:B------:R-:W-:-:S05]  /*0ac0*/  @P0 MOV R10, 0x7f800000 ;  /* 0x7f800000000a0802 */ /* 0x000fca0000000f00 */
[----:B------:R-:W-:-:S05]  /*0ad0*/  @P0 FFMA.FTZ R12, R11, R10, +INF ;  /* 0x7f8000000b0c0423 */ /* 0x000fca000001000a */
[----:B------:R-:W-:-:S07]  /*0ae0*/  FSEL R12, R12, -RZ, P1 ;  /* 0x800000ff0c0c7208 */ /* 0x000fce0000800000 */
.L_x_4570:
[----:B------:R-:W-:Y:S05]  /*0af0*/  BSYNC B0 ;  /* 0x0000000000007941 */ /* 0x000fea0003800000 */
.L_x_4569:
[----:B------:R-:W-:Y:S01]  /*0b00*/  FFMA.FTZ R16, R25, R16, 0.14491446316242218018 ;  /* 0x3e14647519107423 */ /* 0x000fe20000010010 */
[----:B------:R-:W-:Y:S01]  /*0b10*/  FMNMX.FTZ R11, RZ, R13, PT ;  /* 0x0000000dff0b7209 */ /* 0x000fe20003810000 */
[----:B-1----:R-:W-:Y:S01]  /*0b20*/  FADD.FTZ.RZ R10, R18, 1 ;  /* 0x3f800000120a7421 */ /* 0x002fe2000001c000 */
[----:B------:R-:W-:Y:S01]  /*0b30*/  IADD3 R13, R17, -0x3f400000, RZ ;  /* 0xc0c00000110d7810 */ /* 0x000fe20007ffe0ff */
[----:B------:R-:W-:Y:S01]  /*0b40*/  FFMA.FTZ R16, R25, R16, -0.16641564667224884033 ;  /* 0xbe2a68dd19107423 */ /* 0x000fe20000010010 */
[----:B0-----:R-:W-:Y:S01]  /*0b50*/  FADD.FTZ.RZ R17, R21, 1 ;  /* 0x3f80000015117421 */ /* 0x001fe2000001c000 */
[----:B------:R-:W-:Y:S01]  /*0b60*/  FADD.FTZ R12, R11, -R12 ;  /* 0x8000000c0b0c7221 */ /* 0x000fe20000010000 */
[----:B------:R-:W-:Y:S01]  /*0b70*/  LOP3.LUT R13, R13, 0xff800000, RZ, 0xc0, !PT ;  /* 0xff8000000d0d7812 */ /* 0x000fe200078ec0ff */
[----:B------:R-:W-:Y:S01]  /*0b80*/  FFMA.FTZ R16, R25, R16, 0.19988867640495300293 ;  /* 0x3e4caf9e19107423 */ /* 0x000fe20000010010 */
[----:B------:R-:W-:Y:S01]  /*0b90*/  IADD3 R10, R10, -0x3f400000, RZ ;  /* 0xc0c000000a0a7810 */ /* 0x000fe20007ffe0ff */
[----:B------:R-:W-:Y:S01]  /*0ba0*/  BSSY B0, `(.L_x_4571) ;  /* 0x0000043000007945 */ /* 0x000fe20003800000 */
[----:B------:R-:W-:Y:S01]  /*0bb0*/  IADD3 R19, R17, -0x3f400000, RZ ;  /* 0xc0c0000011137810 */ /* 0x000fe20007ffe0ff */
[----:B------:R-:W-:Y:S01]  /*0bc0*/  FFMA.FTZ R16, R25, R16, -0.25000196695327758789 ;  /* 0xbe80004219107423 */ /* 0x000fe20000010010 */
[----:B------:R-:W-:-:S02]  /*0bd0*/  IADD3 R24, -R13, 0x40800000, RZ ;  /* 0x408000000d187810 */ /* 0x000fc40007ffe1ff */
[----:B------:R-:W-:Y:S01]  /*0be0*/  LOP3.LUT R17, R10, 0xff800000, RZ, 0xc0, !PT ;  /* 0xff8000000a117812 */ /* 0x000fe200078ec0ff */
[----:B------:R-:W-:Y:S01]  /*0bf0*/  FFMA.FTZ R10, R25, R16, 0.33333510160446166992 ;  /* 0x3eaaaae6190a7423 */ /* 0x000fe20000010010 */
[----:B------:R-:W-:Y:S01]  /*0c00*/  IADD3 R11, R2, -R13, RZ ;  /* 0x8000000d020b7210 */ /* 0x000fe20007ffe0ff */
[----:B------:R-:W-:Y:S01]  /*0c10*/  FFMA.FTZ R26, R24, R15, -1 ;  /* 0xbf800000181a7423 */ /* 0x000fe2000001000f */
[----:B------:R-:W-:Y:S01]  /*0c20*/  IADD3 R24, -R17, 0x40800000, RZ ;  /* 0x4080000011187810 */ /* 0x000fe20007ffe1ff */
[----:B------:R-:W-:Y:S01]  /*0c30*/  FFMA.FTZ R10, R25, R10, -0.5 ;  /* 0xbf000000190a7423 */ /* 0x000fe2000001000a */
[----:B------:R-:W-:Y:S01]  /*0c40*/  LOP3.LUT R16, R19, 0xff800000, RZ, 0xc0, !PT ;  /* 0xff80000013107812 */ /* 0x000fe200078ec0ff */
[----:B------:R-:W-:Y:S01]  /*0c50*/  FADD.FTZ R11, R11, R26 ;  /* 0x0000001a0b0b7221 */ /* 0x000fe20000010000 */
[----:B------:R-:W-:Y:S01]  /*0c60*/  IADD3 R19, R18, -R17, RZ ;  /* 0x8000001112137210 */ /* 0x000fe20007ffe0ff */
[----:B------:R-:W-:Y:S01]  /*0c70*/  FMUL.FTZ R10, R25, R10 ;  /* 0x0000000a190a7220 */ /* 0x000fe20000410000 */
[----:B------:R-:W-:Y:S01]  /*0c80*/  FFMA.FTZ R24, R24, R15, -1 ;  /* 0xbf80000018187423 */ /* 0x000fe2000001000f */
[----:B------:R-:W-:-:S02]  /*0c90*/  IADD3 R26, -R16, 0x40800000, RZ ;  /* 0x40800000101a7810 */ /* 0x000fc40007ffe1ff */
[----:B------:R-:W-:Y:S01]  /*0ca0*/  FFMA.FTZ R25, R25, R10, R25 ;  /* 0x0000000a19197223 */ /* 0x000fe20000010019 */
[----:B------:R-:W-:Y:S01]  /*0cb0*/  FFMA.FTZ R10, R11, -R14, 0.10546888411045074463 ;  /* 0x3dd800120b0a7423 */ /* 0x000fe2000001080e */
[----:B------:R-:W-:Y:S01]  /*0cc0*/  FADD.FTZ R19, R19, R24 ;  /* 0x0000001813137221 */ /* 0x000fe20000010000 */
[----:B------:R-:W-:Y:S01]  /*0cd0*/  FFMA.FTZ R15, R26, R15, -1 ;  /* 0xbf8000001a0f7423 */ /* 0x000fe2000001000f */
[----:B------:R-:W-:Y:S01]  /*0ce0*/  IADD3 R26, R21, -R16, RZ ;  /* 0x80000010151a7210 */ /* 0x000fe20007ffe0ff */
[----:B------:R-:W-:Y:S01]  /*0cf0*/  FFMA.FTZ R24, R11, R10, -0.13229703903198242188 ;  /* 0xbe0778e00b187423 */ /* 0x000fe2000001000a */
[----:B------:R-:W-:Y:S01]  /*0d00*/  FFMA.FTZ R10, R19, -R14, 0.10546888411045074463 ;  /* 0x3dd80012130a7423 */ /* 0x000fe2000001080e */
[----:B------:R-:W-:Y:S02]  /*0d10*/  ISETP.GE.U32.AND P2, PT, R7, 0x7f800000, PT ;  /* 0x7f8000000700780c */ /* 0x000fe40003f46070 */
[----:B------:R-:W-:Y:S01]  /*0d20*/  FFMA.FTZ R24, R11, R24, 0.14491446316242218018 ;  /* 0x3e1464750b187423 */ /* 0x000fe20000010018 */
[----:B------:R-:W-:Y:S01]  /*0d30*/  FFMA.FTZ R10, R19, R10, -0.13229703903198242188 ;  /* 0xbe0778e0130a7423 */ /* 0x000fe2000001000a */
[----:B------:R-:W-:Y:S01]  /*0d40*/  FADD.FTZ R15, R26, R15 ;  /* 0x0000000f1a0f7221 */ /* 0x000fe20000010000 */
[----:B------:R-:W-:Y:S01]  /*0d50*/  I2FP.F32.S32 R22, R22 ;  /* 0x0000001600167245 */ /* 0x000fe20000201400 */
[----:B------:R-:W-:Y:S01]  /*0d60*/  FFMA.FTZ R24, R11, R24, -0.16641564667224884033 ;  /* 0xbe2a68dd0b187423 */ /* 0x000fe20000010018 */
[----:B------:R-:W-:Y:S01]  /*0d70*/  FFMA.FTZ R10, R19, R10, 0.14491446316242218018 ;  /* 0x3e146475130a7423 */ /* 0x000fe2000001000a */
[----:B------:R-:W-:Y:S01]  /*0d80*/  FFMA.FTZ R14, R15, -R14, 0.10546888411045074463 ;  /* 0x3dd800120f0e7423 */ /* 0x000fe2000001080e */
[----:B------:R-:W-:Y:S01]  /*0d90*/  ISETP.GE.U32.AND P0, PT, R2, 0x7f800000, PT ;  /* 0x7f8000000200780c */ /* 0x000fe20003f06070 */
[----:B------:R-:W-:Y:S01]  /*0da0*/  FFMA.FTZ R24, R11, R24, 0.19988867640495300293 ;  /* 0x3e4caf9e0b187423 */ /* 0x000fe20000010018 */
[----:B------:R-:W-:Y:S01]  /*0db0*/  FFMA.FTZ R10, R19, R10, -0.16641564667224884033 ;  /* 0xbe2a68dd130a7423 */ /* 0x000fe2000001000a */
[----:B------:R-:W-:Y:S01]  /*0dc0*/  FFMA.FTZ R14, R15, R14, -0.13229703903198242188 ;  /* 0xbe0778e00f0e7423 */ /* 0x000fe2000001000e */
[----:B------:R-:W-:Y:S01]  /*0dd0*/  FMUL.FTZ R22, R22, 1.1920928955078125e-07 ;  /* 0x3400000016167820 */ /* 0x000fe20000410000 */
[----:B------:R-:W-:Y:S01]  /*0de0*/  FFMA.FTZ R24, R11, R24, -0.25000196695327758789 ;  /* 0xbe8000420b187423 */ /* 0x000fe20000010018 */
[----:B------:R-:W-:Y:S01]  /*0df0*/  FFMA.FTZ R10, R19, R10, 0.19988867640495300293 ;  /* 0x3e4caf9e130a7423 */ /* 0x000fe2000001000a */
[----:B------:R-:W-:Y:S01]  /*0e00*/  FFMA.FTZ R14, R15, R14, 0.14491446316242218018 ;  /* 0x3e1464750f0e7423 */ /* 0x000fe2000001000e */
[----:B------:R-:W-:Y:S01]  /*0e10*/  ISETP.GE.U32.AND P4, PT, R18, 0x7f800000, PT ;  /* 0x7f8000001200780c */ /* 0x000fe20003f86070 */
[----:B------:R-:W-:Y:S01]  /*0e20*/  FFMA.FTZ R24, R11, R24, 0.33333510160446166992 ;  /* 0x3eaaaae60b187423 */ /* 0x000fe20000010018 */
[----:B------:R-:W-:Y:S01]  /*0e30*/  FFMA.FTZ R10, R19, R10, -0.25000196695327758789 ;  /* 0xbe800042130a7423 */ /* 0x000fe2000001000a */
[----:B------:R-:W-:Y:S01]  /*0e40*/  FFMA.FTZ R14, R15, R14, -0.16641564667224884033 ;  /* 0xbe2a68dd0f0e7423 */ /* 0x000fe2000001000e */
[----:B------:R-:W-:Y:S01]  /*0e50*/  ISETP.GE.U32.AND P1, PT, R21, 0x7f800000, PT ;  /* 0x7f8000001500780c */ /* 0x000fe20003f26070 */
[----:B------:R-:W-:Y:S01]  /*0e60*/  FFMA.FTZ R24, R11, R24, -0.5 ;  /* 0xbf0000000b187423 */ /* 0x000fe20000010018 */
[----:B------:R-:W-:Y:S01]  /*0e70*/  FFMA.FTZ R10, R19, R10, 0.33333510160446166992 ;  /* 0x3eaaaae6130a7423 */ /* 0x000fe2000001000a */
[----:B------:R-:W-:Y:S01]  /*0e80*/  FFMA.FTZ R26, R15, R14, 0.19988867640495300293 ;  /* 0x3e4caf9e0f1a7423 */ /* 0x000fe2000001000e */
[----:B------:R-:W-:Y:S01]  /*0e90*/  I2FP.F32.S32 R17, R17 ;  /* 0x0000001100117245 */ /* 0x000fe20000201400 */
[----:B------:R-:W-:Y:S01]  /*0ea0*/  FMUL.FTZ R14, R11, R24 ;  /* 0x000000180b0e7220 */ /* 0x000fe20000410000 */
[----:B------:R-:W-:Y:S01]  /*0eb0*/  FFMA.FTZ R10, R19, R10, -0.5 ;  /* 0xbf000000130a7423 */ /* 0x000fe2000001000a */
[----:B------:R-:W-:-:S02]  /*0ec0*/  FFMA.FTZ R26, R15, R26, -0.25000196695327758789 ;  /* 0xbe8000420f1a7423 */ /* 0x000fc4000001001a */
[----:B------:R-:W-:Y:S01]  /*0ed0*/  FFMA.FTZ R14, R11, R14, R11 ;  /* 0x0000000e0b0e7223 */ /* 0x000fe2000001000b */
[----:B------:R-:W-:Y:S01]  /*0ee0*/  FMUL.FTZ R24, R19, R10 ;  /* 0x0000000a13187220 */ /* 0x000fe20000410000 */
[----:B------:R-:W-:Y:S01]  /*0ef0*/  FFMA.FTZ R26, R15, R26, 0.33333510160446166992 ;  /* 0x3eaaaae60f1a7423 */ /* 0x000fe2000001001a */
[----:B------:R-:W0:Y:S02]  /*0f00*/  LDC.64 R10, c[0x0][0x218] ;  /* 0x00008600ff0a7b82 */ /* 0x000e240000000a00 */
[----:B------:R-:W-:Y:S01]  /*0f10*/  FFMA.FTZ R19, R19, R24, R19 ;  /* 0x0000001813137223 */ /* 0x000fe20000010013 */
[C---:B------:R-:W-:Y:S01]  /*0f20*/  FFMA.FTZ R26, R15.reuse, R26, -0.5 ;  /* 0xbf0000000f1a7423 */ /* 0x040fe2000001001a */
[----:B------:R-:W-:Y:S01]  /*0f30*/  FMNMX.FTZ R24, RZ, R5, PT ;  /* 0x00000005ff187209 */ /* 0x000fe20003810000 */
[----:B------:R-:W-:Y:S02]  /*0f40*/  FFMA.FTZ R5, R22, 0.69314718246459960938, R25 ;  /* 0x3f31721816057823 */ /* 0x000fe40000010019 */
[----:B------:R-:W-:-:S04]  /*0f50*/  FMUL.FTZ R26, R15, R26 ;  /* 0x0000001a0f1a7220 */ /* 0x000fc80000410000 */
[----:B------:R-:W-:Y:S01]  /*0f60*/  FFMA.FTZ R15, R15, R26, R15 ;  /* 0x0000001a0f0f7223 */ /* 0x000fe2000001000f */
[----:B------:R-:W-:Y:S06]  /*0f70*/  @!P2 BRA `(.L_x_4572) ;  /* 0x000000000014a947 */ /* 0x000fec0003800000 */
[C---:B------:R-:W-:Y:S02]  /*0f80*/  ISETP.GE.AND P2, PT, R7.reuse, -0x407fffff, PT ;  /* 0xbf8000010700780c */ /* 0x040fe40003f46270 */
[----:B------:R-:W-:-:S11]  /*0f90*/  FSETP.NEU.FTZ.AND P3, PT, R7, RZ, PT ;  /* 0x000000ff0700720b */ /* 0x000fd60003f7d000 */
[----:B------:R-:W-:-:S05]  /*0fa0*/  @P2 MOV R22, 0x7f800000 ;  /* 0x7f80000000162802 */ /* 0x000fca0000000f00 */
[----:B------:R-:W-:-:S05]  /*0fb0*/  @P2 FFMA.FTZ R5, R7, R22, +INF ;  /* 0x7f80000007052423 */ /* 0x000fca0000010016 */
[----:B------:R-:W-:-:S07]  /*0fc0*/  FSEL R5, R5, -RZ, P3 ;  /* 0x800000ff05057208 */ /* 0x000fce0001800000 */
.L_x_4572:
[----:B------:R-:W-:Y:S05]  /*0fd0*/  BSYNC B0 ;  /* 0x0000000000007941 */ /* 0x000fea0003800000 */
.L_x_4571:
[----:B------:R-:W-:Y:S01]  /*0fe0*/  FMUL.FTZ R22, R17, 1.1920928955078125e-07 ;  /* 0x3400000011167820 */ /* 0x000fe20000410000 */
[----:B------:R-:W-:Y:S01]  /*0ff0*/  BSSY B0, `(.L_x_4573) ;  /* 0x000000b000007945 */ /* 0x000fe20003800000 */
[----:B------:R-:W-:Y:S01]  /*1000*/  FMNMX.FTZ R7, RZ, R8, PT ;  /* 0x00000008ff077209 */ /* 0x000fe20003810000 */
[----:B------:R-:W-:Y:S01]  /*1010*/  FADD.FTZ R5, R24, -R5 ;  /* 0x8000000518057221 */ /* 0x000fe20000010000 */
[----:B------:R-:W-:Y:S01]  /*1020*/  I2FP.F32.S32 R13, R13 ;  /* 0x0000000d000d7245 */ /* 0x000fe20000201400 */
[----:B------:R-:W-:Y:S01]  /*1030*/  FFMA.FTZ R8, R22, 0.69314718246459960938, R19 ;  /* 0x3f31721816087823 */ /* 0x000fe20000010013 */
[----:B------:R-:W-:Y:S06]  /*1040*/  @!P4 BRA `(.L_x_4574) ;  /* 0x000000000014c947 */ /* 0x000fec0003800000 */
[C---:B------:R-:W-:Y:S02]  /*1050*/  ISETP.GE.AND P2, PT, R18.reuse, -0x407fffff, PT ;  /* 0xbf8000011200780c */ /* 0x040fe40003f46270 */
[----:B------:R-:W-:-:S11]  /*1060*/  FSETP.NEU.FTZ.AND P3, PT, R18, RZ, PT ;  /* 0x000000ff1200720b */ /* 0x000fd60003f7d000 */
[----:B------:R-:W-:-:S05]  /*1070*/  @P2 MOV R17, 0x7f800000 ;  /* 0x7f80000000112802 */ /* 0x000fca0000000f00 */
[----:B------:R-:W-:-:S05]  /*1080*/  @P2 FFMA.FTZ R8, R18, R17, +INF ;  /* 0x7f80000012082423 */ /* 0x000fca0000010011 */
[----:B------:R-:W-:-:S07]  /*1090*/  FSEL R8, R8, -RZ, P3 ;  /* 0x800000ff08087208 */ /* 0x000fce0001800000 */
.L_x_4574:
[----:B------:R-:W-:Y:S05]  /*10a0*/  BSYNC B0 ;  /* 0x0000000000007941 */ /* 0x000fea0003800000 */
.L_x_4573:
[----:B------:R-:W-:Y:S01]  /*10b0*/  FMUL.FTZ R13, R13, 1.1920928955078125e-07 ;  /* 0x340000000d0d7820 */ /* 0x000fe20000410000 */
[----:B------:R-:W-:Y:S01]  /*10c0*/  BSSY B0, `(.L_x_4575) ;  /* 0x000000b000007945 */ /* 0x000fe20003800000 */
[----:B------:R-:W-:Y:S01]  /*10d0*/  FADD.FTZ R8, R7, -R8 ;  /* 0x8000000807087221 */ /* 0x000fe20000010000 */
[----:B------:R-:W-:Y:S01]  /*10e0*/  FMNMX.FTZ R6, RZ, R6, PT ;  /* 0x00000006ff067209 */ /* 0x000fe20003810000 */
[----:B------:R-:W-:Y:S01]  /*10f0*/  FFMA.FTZ R13, R13, 0.69314718246459960938, R14 ;  /* 0x3f3172180d0d7823 */ /* 0x000fe2000001000e */
[----:B------:R-:W-:Y:S01]  /*1100*/  I2FP.F32.S32 R16, R16 ;  /* 0x0000001000107245 */ /* 0x000fe20000201400 */
[----:B------:R-:W-:Y:S06]  /*1110*/  @!P0 BRA `(.L_x_4576) ;  /* 0x0000000000148947 */ /* 0x000fec0003800000 */
[C---:B------:R-:W-:Y:S02]  /*1120*/  ISETP.GE.AND P0, PT, R2.reuse, -0x407fffff, PT ;  /* 0xbf8000010200780c */ /* 0x040fe40003f06270 */
[----:B------:R-:W-:-:S11]  /*1130*/  FSETP.NEU.FTZ.AND P2, PT, R2, RZ, PT ;  /* 0x000000ff0200720b */ /* 0x000fd60003f5d000 */
[----:B------:R-:W-:-:S05]  /*1140*/  @P0 MOV R7, 0x7f800000 ;  /* 0x7f80000000070802 */ /* 0x000fca0000000f00 */
[----:B------:R-:W-:-:S05]  /*1150*/  @P0 FFMA.FTZ R13, R2, R7, +INF ;  /* 0x7f800000020d0423 */ /* 0x000fca0000010007 */
[----:B------:R-:W-:-:S07]  /*1160*/  FSEL R13, R13, -RZ, P2 ;  /* 0x800000ff0d0d7208 */ /* 0x000fce0001000000 */
.L_x_4576:
[----:B------:R-:W-:Y:S05]  /*1170*/  BSYNC B0 ;  /* 0x0000000000007941 */ /* 0x000fea0003800000 */
.L_x_4575:
[----:B------:R-:W-:Y:S01]  /*1180*/  FMUL.FTZ R16, R16, 1.1920928955078125e-07 ;  /* 0x3400000010107820 */ /* 0x000fe20000410000 */
[----:B------:R-:W-:Y:S01]  /*1190*/  BSSY B0, `(.L_x_4577) ;  /* 0x000000b000007945 */ /* 0x000fe20003800000 */
[----:B0-----:R-:W-:-:S04]  /*11a0*/  IMAD.WIDE.U32 R10, R0, 0x2, R10 ;  /* 0x00000002000a7825 */ /* 0x001fc800078e000a */
[----:B------:R-:W-:Y:S01]  /*11b0*/  FADD.FTZ R13, R6, -R13 ;  /* 0x8000000d060d7221 */ /* 0x000fe20000010000 */
[----:B------:R-:W-:Y:S01]  /*11c0*/  FMNMX.FTZ R0, RZ, R3, PT ;  /* 0x00000003ff007209 */ /* 0x000fe20003810000 */
[----:B------:R-:W-:Y:S01]  /*11d0*/  FFMA.FTZ R15, R16, 0.69314718246459960938, R15 ;  /* 0x3f317218100f7823 */ /* 0x000fe2000001000f */
[----:B------:R-:W-:Y:S06]  /*11e0*/  @!P1 BRA `(.L_x_4578) ;  /* 0x0000000000149947 */ /* 0x000fec0003800000 */
[C---:B------:R-:W-:Y:S02]  /*11f0*/  ISETP.GE.AND P0, PT, R21.reuse, -0x407fffff, PT ;  /* 0xbf8000011500780c */ /* 0x040fe40003f06270 */
[----:B------:R-:W-:-:S11]  /*1200*/  FSETP.NEU.FTZ.AND P1, PT, R21, RZ, PT ;  /* 0x000000ff1500720b */ /* 0x000fd60003f3d000 */
[----:B------:R-:W-:-:S05]  /*1210*/  @P0 MOV R2, 0x7f800000 ;  /* 0x7f80000000020802 */ /* 0x000fca0000000f00 */
[----:B------:R-:W-:-:S05]  /*1220*/  @P0 FFMA.FTZ R15, R21, R2, +INF ;  /* 0x7f800000150f0423 */ /* 0x000fca0000010002 */
[----:B------:R-:W-:-:S07]  /*1230*/  FSEL R15, R15, -RZ, P1 ;  /* 0x800000ff0f0f7208 */ /* 0x000fce0000800000 */
.L_x_4578:
[----:B------:R-:W-:Y:S05]  /*1240*/  BSYNC B0 ;  /* 0x0000000000007941 */ /* 0x000fea0003800000 */
.L_x_4577:
[----:B------:R-:W-:Y:S01]  /*1250*/  FADD.FTZ R0, R0, -R15 ;  /* 0x8000000f00007221 */ /* 0x000fe20000010000 */
[----:B------:R-:W-:Y:S01]  /*1260*/  F2FP.BF16.F32.PACK_AB R21, R12, R9 ;  /* 0x000000090c15723e */ /* 0x000fe200000010ff */
[----:B------:R-:W-:Y:S01]  /*1270*/  IMAD.WIDE R10, R4, 0x8, R10 ;  /* 0x00000008040a7825 */ /* 0x000fe200078e020a */
[----:B------:R-:W-:Y:S02]  /*1280*/  F2FP.BF16.F32.PACK_AB R20, R23, R20 ;  /* 0x000000141714723e */ /* 0x000fe400000010ff */
[----:B------:R-:W-:Y:S02]  /*1290*/  F2FP.BF16.F32.PACK_AB R8, R8, R5 ;  /* 0x000000050808723e */ /* 0x000fe400000010ff */
[----:B------:R-:W-:Y:S01]  /*12a0*/  F2FP.BF16.F32.PACK_AB R9, R0, R13 ;  /* 0x0000000d0009723e */ /* 0x000fe200000010ff */
[----:B------:R-:W-:Y:S04]  /*12b0*/  STG.E.64 desc[UR4][R10.64], R20 ;  /* 0x000000140a007986 */ /* 0x000fe8000c101b04 */
[----:B------:R-:W-:Y:S01]  /*12c0*/  STG.E.64 desc[UR4][R10.64+0x400], R8 ;  /* 0x000400080a007986 */ /* 0x000fe2000c101b04 */
[----:B------:R-:W-:Y:S05]  /*12d0*/  EXIT ;  /* 0x000000000000794d */ /* 0x000fea0003800000 */
.L_x_4562:
        /* <DEDUP_REMOVED lines=93> */
.L_x_4582:
[----:B------:R-:W-:Y:S05]  /*18b0*/  BSYNC B1 ;  /* 0x0000000000017941 */ /* 0x000fea0003800000 */
.L_x_4581:
[----:B------:R-:W-:-:S05]  /*18c0*/  FADD.FTZ R2, R20, -R3 ;  /* 0x8000000314027221 */ /* 0x000fca0000010000 */
[----:B------:R-:W-:-:S07]  /*18d0*/  F2FP.BF16.F32.PACK_AB R2, RZ, R2 ;  /* 0x00000002ff02723e */ /* 0x000fce00000010ff */
.L_x_4580:
[----:B------:R-:W-:Y:S05]  /*18e0*/  BSYNC B0 ;  /* 0x0000000000007941 */ /* 0x000fea0003800000 */
.L_x_4579:
        /* <DEDUP_REMOVED lines=38> */
.L_x_4586:
[----:B------:R-:W-:Y:S05]  /*1b50*/  BSYNC B1 ;  /* 0x0000000000017941 */ /* 0x000fea0003800000 */
.L_x_4585:
[----:B------:R-:W-:-:S05]  /*1b60*/  FADD.FTZ R3, R7, -R4 ;  /* 0x8000000407037221 */ /* 0x000fca0000010000 */
[----:B------:R-:W-:-:S07]  /*1b70*/  F2FP.BF16.F32.PACK_AB R3, RZ, R3 ;  /* 0x00000003ff03723e */ /* 0x000fce00000010ff */
.L_x_4584:
[----:B------:R-:W-:Y:S05]  /*1b80*/  BSYNC B0 ;  /* 0x0000000000007941 */ /* 0x000fea0003800000 */
.L_x_4583:
        /* <DEDUP_REMOVED lines=38> */
.L_x_4590:
[----:B------:R-:W-:Y:S05]  /*1df0*/  BSYNC B1 ;  /* 0x0000000000017941 */ /* 0x000fea0003800000 */
.L_x_4589:
[----:B------:R-:W-:-:S05]  /*1e00*/  FADD.FTZ R4, R22, -R5 ;  /* 0x8000000516047221 */ /* 0x000fca0000010000 */
[----:B------:R-:W-:-:S07]  /*1e10*/  F2FP.BF16.F32.PACK_AB R4, RZ, R4 ;  /* 0x00000004ff04723e */ /* 0x000fce00000010ff */
.L_x_4588:
[----:B------:R-:W-:Y:S05]  /*1e20*/  BSYNC B0 ;  /* 0x0000000000007941 */ /* 0x000fea0003800000 */
.L_x_4587:
        /* <DEDUP_REMOVED lines=38> */
.L_x_4594:
[----:B------:R-:W-:Y:S05]  /*2090*/  BSYNC B1 ;  /* 0x0000000000017941 */ /* 0x000fea0003800000 */
.L_x_4593:
[----:B------:R-:W-:-:S05]  /*20a0*/  FADD.FTZ R5, R23, -R6 ;  /* 0x8000000617057221 */ /* 0x000fca0000010000 */
[----:B------:R-:W-:-:S07]  /*20b0*/  F2FP.BF16.F32.PACK_AB R5, RZ, R5 ;  /* 0x00000005ff05723e */ /* 0x000fce00000010ff */
.L_x_4592:
[----:B------:R-:W-:Y:S05]  /*20c0*/  BSYNC B0 ;  /* 0x0000000000007941 */ /* 0x000fea0003800000 */
.L_x_4591:
        /* <DEDUP_REMOVED lines=38> */
.L_x_4598:
[----:B------:R-:W-:Y:S05]  /*2330*/  BSYNC B1 ;  /* 0x0000000000017941 */ /* 0x000fea0003800000 */
.L_x_4597:
[----:B------:R-:W-:-:S05]  /*2340*/  FADD.FTZ R6, R10, -R7 ;  /* 0x800000070a067221 */ /* 0x000fca0000010000 */
[----:B------:R-:W-:-:S07]  /*2350*/  F2FP.BF16.F32.PACK_AB R6, RZ, R6 ;  /* 0x00000006ff06723e */ /* 0x000fce00000010ff */
.L_x_4596:
[----:B------:R-:W-:Y:S05]  /*2360*/  BSYNC B0 ;  /* 0x0000000000007941 */ /* 0x000fea0003800000 */
.L_x_4595:
        /* <DEDUP_REMOVED lines=38> */
.L_x_4602:
[----:B------:R-:W-:Y:S05]  /*25d0*/  BSYNC B1 ;  /* 0x0000000000017941 */ /* 0x000fea0003800000 */
.L_x_4601:
[----:B------:R-:W-:-:S05]  /*25e0*/  FADD.FTZ R7, R19, -R8 ;  /* 0x8000000813077221 */ /* 0x000fca0000010000 */
[----:B------:R-:W-:-:S07]  /*25f0*/  F2FP.BF16.F32.PACK_AB R7, RZ, R7 ;  /* 0x00000007ff07723e */ /* 0x000fce00000010ff */
.L_x_4600:
[----:B------:R-:W-:Y:S05]  /*2600*/  BSYNC B0 ;  /* 0x0000000000007941 */ /* 0x000fea0003800000 */
.L_x_4599:
        /* <DEDUP_REMOVED lines=38> */
.L_x_4606:
[----:B------:R-:W-:Y:S05]  /*2870*/  BSYNC B1 ;  /* 0x0000000000017941 */ /* 0x000fea0003800000 */
.L_x_4605:
[----:B------:R-:W-:-:S05]  /*2880*/  FADD.FTZ R8, R14, -R9 ;  /* 0x800000090e087221 */ /* 0x000fca0000010000 */
[----:B------:R-:W-:-:S07]  /*2890*/  F2FP.BF16.F32.PACK_AB R8, RZ, R8 ;  /* 0x00000008ff08723e */ /* 0x000fce00000010ff */
.L_x_4604:
[----:B------:R-:W-:Y:S05]  /*28a0*/  BSYNC B0 ;  /* 0x0000000000007941 */ /* 0x000fea0003800000 */
.L_x_4603:
        /* <DEDUP_REMOVED lines=38> */
.L_x_4610:
[----:B------:R-:W-:Y:S05]  /*2b10*/  BSYNC B1 ;  /* 0x0000000000017941 */ /* 0x000fea0003800000 */
.L_x_4609:
[----:B------:R-:W-:-:S05]  /*2b20*/  FADD.FTZ R9, R13, -R10 ;  /* 0x8000000a0d097221 */ /* 0x000fca0000010000 */
[----:B------:R-:W-:-:S07]  /*2b30*/  F2FP.BF16.F32.PACK_AB R9, RZ, R9 ;  /* 0x00000009ff09723e */ /* 0x000fce00000010ff */
.L_x_4608:
[----:B------:R-:W-:Y:S05]  /*2b40*/  BSYNC B0 ;  /* 0x0000000000007941 */ /* 0x000fea0003800000 */
.L_x_4607:
[----:B------:R-:W0:Y:S01]  /*2b50*/  @!P0 LDC.64 R10, c[0x0][0x218] ;  /* 0x00008600ff0a8b82 */ /* 0x000e220000000a00 */
[----:B-----5:R-:W-:Y:S01]  /*2b60*/  @!P0 IADD3 R13, R0, R18, RZ ;  /* 0x00000012000d8210 */ /* 0x020fe20007ffe0ff */
        /* <DEDUP_REMOVED lines=9> */
[----:B------:R-:W-:Y:S02]  /*2c00*/  PRMT R12, R3, 0x7610, R12 ;  /* 0x00007610030c7816 */ /* 0x000fe4000000000c */
[----:B------:R-:W-:-:S04]  /*2c10*/  IADD3 R18, R18, 0x80, RZ ;  /* 0x0000008012127810 */ /* 0x000fc80007ffe0ff */
[----:B------:R-:W-:Y:S01]  /*2c20*/  ISETP.GE.AND P0, PT, R18, R17, PT ;  /* 0x000000111200720c */ /* 0x000fe20003f06270 */
[----:B0-----:R-:W-:-:S05]  /*2c30*/  IMAD.WIDE.U32 R2, R13, 0x2, R10 ;  /* 0x000000020d027825 */ /* 0x001fca00078e000a */
[----:B------:R0:W-:Y:S07]  /*2c40*/  STG.E.U16 desc[UR4][R2.64], R12 ;  /* 0x0000000c02007986 */ /* 0x0001ee000c101504 */
[----:B------:R-:W-:Y:S05]  /*2c50*/  @P0 BRA `(.L_x_4614) ;  /* 0x0000000000300947 */ /* 0x000fea0003800000 */
[----:B0-----:R-:W0:Y:S01]  /*2c60*/  LDC.64 R2, c[0x0][0x218] ;  /* 0x00008600ff027b82 */ /* 0x001e220000000a00 */
[----:B------:R-:W-:Y:S02]  /*2c70*/  IADD3 R11, R0, R18, RZ ;  /* 0x00000012000b7210 */ /* 0x000fe40007ffe0ff */
[----:B------:R-:W-:-:S03]  /*2c80*/  IADD3 R18, R18, 0x80, RZ ;  /* 0x0000008012127810 */ /* 0x000fc60007ffe0ff */
[----:B0-----:R-:W-:-:S05]  /*2c90*/  IMAD.WIDE.U32 R2, R11, 0x2, R2 ;  /* 0x000000020b027825 */ /* 0x001fca00078e0002 */
[----:B------:R0:W-:Y:S02]  /*2ca0*/  STG.E.U16 desc[UR4][R2.64], R4 ;  /* 0x0000000402007986 */ /* 0x0001e4000c101504 */
.L_x_4613:
[----:B------:R-:W-:-:S13]  /*2cb0*/  ISETP.GE.AND P0, PT, R18, R17, PT ;  /* 0x000000111200720c */ /* 0x000fda0003f06270 */
[----:B------:R-:W-:Y:S05]  /*2cc0*/  @P0 BRA `(.L_x_4615) ;  /* 0x0000000000300947 */ /* 0x000fea0003800000 */
[----:B0-----:R-:W0:Y:S01]  /*2cd0*/  LDC.64 R2, c[0x0][0x218] ;  /* 0x00008600ff027b82 */ /* 0x001e220000000a00 */
[----:B------:R-:W-:Y:S02]  /*2ce0*/  IADD3 R11, R0, R18, RZ ;  /* 0x00000012000b7210 */ /* 0x000fe40007ffe0ff */
[----:B------:R-:W-:-:S03]  /*2cf0*/  IADD3 R18, R18, 0x80, RZ ;  /* 0x0000008012127810 */ /* 0x000fc60007ffe0ff */
[----:B0-----:R-:W-:-:S05]  /*2d00*/  IMAD.WIDE.U32 R2, R11, 0x2, R2 ;  /* 0x000000020b027825 */ /* 0x001fca00078e0002 */
[----:B------:R1:W-:Y:S02]  /*2d10*/  STG.E.U16 desc[UR4][R2.64], R5 ;  /* 0x0000000502007986 */ /* 0x0003e4000c101504 */
.L_x_4614:
[----:B------:R-:W-:-:S13]  /*2d20*/  ISETP.GE.AND P0, PT, R18, R17, PT ;  /* 0x000000111200720c */ /* 0x000fda0003f06270 */
[----:B------:R-:W-:Y:S05]  /*2d30*/  @P0 BRA `(.L_x_4616) ;  /* 0x0000000000340947 */ /* 0x000fea0003800000 */
[----:B01----:R-:W0:Y:S01]  /*2d40*/  LDC.64 R2, c[0x0][0x218] ;  /* 0x00008600ff027b82 */ /* 0x003e220000000a00 */
[----:B------:R-:W-:Y:S02]  /*2d50*/  IADD3 R5, R0, R18, RZ ;  /* 0x0000001200057210 */ /* 0x000fe40007ffe0ff */
[----:B------:R-:W-:-:S03]  /*2d60*/  IADD3 R18, R18, 0x80, RZ ;  /* 0x0000008012127810 */ /* 0x000fc60007ffe0ff */
[----:B0-----:R-:W-:-:S05]  /*2d70*/  IMAD.WIDE.U32 R2, R5, 0x2, R2 ;  /* 0x0000000205027825 */ /* 0x001fca00078e0002 */
[----:B------:R1:W-:Y:S02]  /*2d80*/  STG.E.U16 desc[UR4][R2.64], R6 ;  /* 0x0000000602007986 */ /* 0x0003e4000c101504 */
.L_x_4615:
        /* <DEDUP_REMOVED lines=8> */
.L_x_4616:
[----:B------:R-:W-:Y:S05]  /*2e10*/  BSYNC B1 ;  /* 0x0000000000017941 */ /* 0x000fea0003800000 */
.L_x_4612:
[----:B------:R-:W-:-:S13]  /*2e20*/  ISETP.GE.AND P0, PT, R18, R17, PT ;  /* 0x000000111200720c */ /* 0x000fda0003f06270 */
[----:B012---:R-:W0:Y:S01]  /*2e30*/  @!P0 LDC.64 R2, c[0x0][0x218] ;  /* 0x00008600ff028b82 */ /* 0x007e220000000a00 */
[----:B------:R-:W-:Y:S02]  /*2e40*/  @!P0 IADD3 R5, R0, R18, RZ ;  /* 0x0000001200058210 */ /* 0x000fe40007ffe0ff */
[----:B------:R-:W-:-:S03]  /*2e50*/  @!P0 IADD3 R18, R18, 0x80, RZ ;  /* 0x0000008012128810 */ /* 0x000fc60007ffe0ff */
[----:B0-----:R-:W-:-:S05]  /*2e60*/  @!P0 IMAD.WIDE.U32 R2, R5, 0x2, R2 ;  /* 0x0000000205028825 */ /* 0x001fca00078e0002 */
[----:B------:R2:W-:Y:S02]  /*2e70*/  @!P0 STG.E.U16 desc[UR4][R2.64], R8 ;  /* 0x0000000802008986 */ /* 0x0005e4000c101504 */
.L_x_4617:
[----:B------:R-:W-:Y:S05]  /*2e80*/  BSYNC B0 ;  /* 0x0000000000007941 */ /* 0x000fea0003800000 */
.L_x_4611:
        /* <DEDUP_REMOVED lines=8> */
.L_x_4618:
        /* <DEDUP_REMOVED lines=15> */
.L_x_7374:


//--------------------- .text._ZN2at6native29vectorized_elementwise_kernelILi8EZZZNS0_33launch_log_sigmoid_forward_kernelERNS_18TensorIteratorBaseEENKUlvE_clEvENKUlvE2_clEvEUlN3c108BFloat16EE_St5arrayIPcLm2EEEEviT0_T1_ --------------------------
	.section	.text._ZN2at6native29vectorized_elementwise_kernelILi8EZZZNS0_33launch_log_sigmoid_forward_kernelERNS_18TensorIteratorBaseEENKUlvE_clEvENKUlvE2_clEvEUlN3c108BFloat16EE_St5arrayIPcLm2EEEEviT0_T1_,"ax",@progbits
	.align	128
        .global         _ZN2at6native29vectorized_elementwise_kernelILi8EZZZNS0_33launch_log_sigmoid_forward_kernelERNS_18TensorIteratorBaseEENKUlvE_clEvENKUlvE2_clEvEUlN3c108BFloat16EE_St5arrayIPcLm2EEEEviT0_T1_
        .type           _ZN2at6native29vectorized_elementwise_kernelILi8EZZZNS0_33launch_log_sigmoid_forward_kernelERNS_18TensorIteratorBaseEENKUlvE_clEvENKUlvE2_clEvEUlN3c108BFloat16EE_St5arrayIPcLm2EEEEviT0_T1_,@function
        .size           _ZN2at6native29vectorized_elementwise_kernelILi8EZZZNS0_33launch_log_sigmoid_forward_kernelERNS_18TensorIteratorBaseEENKUlvE_clEvENKUlvE2_clEvEUlN3c108BFloat16EE_St5arrayIPcLm2EEEEviT0_T1_,(.L_x_7375 - _ZN2at6native29vectorized_elementwise_kernelILi8EZZZNS0_33launch_log_sigmoid_forward_kernelERNS_18TensorIteratorBaseEENKUlvE_clEvENKUlvE2_clEvEUlN3c108BFloat16EE_St5arrayIPcLm2EEEEviT0_T1_)
        .other          _ZN2at6native29vectorized_elementwise_kernelILi8EZZZNS0_33launch_log_sigmoid_forward_kernelERNS_18TensorIteratorBaseEENKUlvE_clEvENKUlvE2_clEvEUlN3c108BFloat16EE_St5arrayIPcLm2EEEEviT0_T1_,@"STO_CUDA_ENTRY STV_DEFAULT"
_ZN2at6native29vectorized_elementwise_kernelILi8EZZZNS0_33launch_log_sigmoid_forward_kernelERNS_18TensorIteratorBaseEENKUlvE_clEvENKUlvE2_clEvEUlN3c108BFloat16EE_St5arrayIPcLm2EEEEviT0_T1_:
.text._ZN2at6native29vectorized_elementwise_kernelILi8EZZZNS0_33launch_log_sigmoid_forward_kernelERNS_18TensorIteratorBaseEENKUlvE_clEvENKUlvE2_clEvEUlN3c108BFloat16EE_St5arrayIPcLm2EEEEviT0_T1_:
        /* <DEDUP_REMOVED lines=11> */
[----:B0-----:R-:W-:-:S06]  /*00b0*/  IMAD.WIDE.U32 R4, R9, 0x10, R2 ;  /* 0x0000001009047825 */ /* 0x001fcc00078e0002 */
[----:B------:R-:W2:Y:S01]  /*00c0*/  LDG.E.128 R4, desc[UR4][R4.64] ;  /* 0x0000000404047981 */ /* 0x000ea2000c1e1d00 */
[----:B------:R-:W-:Y:S01]  /*00d0*/  HFMA2.MMA R3, -RZ, RZ, 1.625, 0 ;  /* 0x3e800000ff037435 */ /* 0x000fe200000001ff */
[----:B------:R-:W-:Y:S01]  /*00e0*/  BSSY B0, `(.L_x_4620) ;  /* 0x0000072000007945 */ /* 0x000fe20003800000 */
[----:B--2---:R-:W-:Y:S02]  /*00f0*/  SHF.L.U32 R21, R4, 0x10, RZ ;  /* 0x0000001004157819 */ /* 0x004fe400000006ff */
[----:B------:R-:W-:Y:S02]  /*0100*/  SHF.L.U32 R12, R5, 0x10, RZ ;  /* 0x00000010050c7819 */ /* 0x000fe400000006ff */
[----:B------:R-:W-:Y:S01]  /*0110*/  SHF.L.U32 R8, R6, 0x10, RZ ;  /* 0x0000001006087819 */ /* 0x000fe200000006ff */
[----:B------:R-:W-:Y:S01]  /*0120*/  FMUL.FTZ R15, |R21|, -1.4426950216293334961 ;  /* 0xbfb8aa3b150f7820 */ /* 0x000fe20000410200 */
[----:B------:R-:W-:Y:S01]  /*0130*/  PRMT R19, R4, 0x7632, R19 ;  /* 0x0000763204137816 */ /* 0x000fe20000000013 */
[----:B------:R-:W-:Y:S01]  /*0140*/  FMUL.FTZ R16, |R12|, -1.4426950216293334961 ;  /* 0xbfb8aa3b0c107820 */ /* 0x000fe20000410200 */
[----:B------:R-:W-:Y:S01]  /*0150*/  PRMT R5, R5, 0x7632, R5 ;  /* 0x0000763205057816 */ /* 0x000fe20000000005 */
[----:B------:R-:W-:Y:S01]  /*0160*/  FMUL.FTZ R14, |R8|, -1.4426950216293334961 ;  /* 0xbfb8aa3b080e7820 */ /* 0x000fe20000410200 */
[----:B------:R-:W-:Y:S01]  /*0170*/  SHF.L.U32 R19, R19, 0x10, RZ ;  /* 0x0000001013137819 */ /* 0x000fe200000006ff */
[----:B------:R-:W0:Y:S01]  /*0180*/  MUFU.EX2 R15, R15 ;  /* 0x0000000f000f7308 */ /* 0x000e220000000800 */
[----:B------:R-:W-:-:S03]  /*0190*/  PRMT R6, R6, 0x7632, R6 ;  /* 0x0000763206067816 */ /* 0x000fc60000000006 */
[----:B------:R-:W-:Y:S01]  /*01a0*/  FMUL.FTZ R17, |R19|, -1.4426950216293334961 ;  /* 0xbfb8aa3b13117820 */ /* 0x000fe20000410200 */
[----:B------:R-:W-:-:S03]  /*01b0*/  SHF.L.U32 R6, R6, 0x10, RZ ;  /* 0x0000001006067819 */ /* 0x000fc600000006ff */
[----:B------:R-:W1:Y:S08]  /*01c0*/  MUFU.EX2 R16, R16 ;  /* 0x0000001000107308 */ /* 0x000e700000000800 */
[----:B------:R-:W-:Y:S01]  /*01d0*/  MUFU.EX2 R17, R17 ;  /* 0x0000001100117308 */ /* 0x000fe20000000800 */
[C---:B0-----:R-:W-:Y:S01]  /*01e0*/  FADD.FTZ.RZ R2, R15.reuse, 1 ;  /* 0x3f8000000f027421 */ /* 0x041fe2000001c000 */
[----:B------:R-:W-:-:S04]  /*01f0*/  ISETP.GE.U32.AND P0, PT, R15, 0x7f800000, PT ;  /* 0x7f8000000f00780c */ /* 0x000fc80003f06070 */
[----:B------:R-:W-:Y:S01]  /*0200*/  IADD3 R2, R2, -0x3f400000, RZ ;  /* 0xc0c0000002027810 */ /* 0x000fe20007ffe0ff */
[----:B-1----:R-:W-:-:S03]  /*0210*/  FADD.FTZ.RZ R11, R16, 1 ;  /* 0x3f800000100b7421 */ /* 0x002fc6000001c000 */
[----:B------:R-:W-:-:S04]  /*0220*/  LOP3.LUT R18, R2, 0xff800000, RZ, 0xc0, !PT ;  /* 0xff80000002127812 */ /* 0x000fc800078ec0ff */
[----:B------:R-:W-:Y:S02]  /*0230*/  IADD3 R2, -R18, 0x40800000, RZ ;  /* 0x4080000012027810 */ /* 0x000fe40007ffe1ff */
[-C--:B------:R-:W-:Y:S02]  /*0240*/  IADD3 R23, R15, -R18.reuse, RZ ;  /* 0x800000120f177210 */ /* 0x080fe40007ffe0ff */
[----:B------:R-:W-:Y:S01]  /*0250*/  IADD3 R11, R11, -0x3f400000, RZ ;  /* 0xc0c000000b0b7810 */ /* 0x000fe20007ffe0ff */
[----:B------:R-:W-:Y:S01]  /*0260*/  FFMA.FTZ R10, R2, R3, -1 ;  /* 0xbf800000020a7423 */ /* 0x000fe20000010003 */
[----:B------:R-:W-:Y:S02]  /*0270*/  MOV R2, 0x3d39bf78 ;  /* 0x3d39bf7800027802 */ /* 0x000fe40000000f00 */
[----:B------:R-:W-:Y:S01]  /*0280*/  LOP3.LUT R13, R11, 0xff800000, RZ, 0xc0, !PT ;  /* 0xff8000000b0d7812 */ /* 0x000fe200078ec0ff */
[----:B------:R-:W-:Y:S01]  /*0290*/  FADD.FTZ R23, R23, R10 ;  /* 0x0000000a17177221 */ /* 0x000fe20000010000 */
[----:B------:R-:W0:Y:S01]  /*02a0*/  MUFU.EX2 R11, R14 ;  /* 0x0000000e000b7308 */ /* 0x000e220000000800 */
[----:B------:R-:W-:-:S02]  /*02b0*/  I2FP.F32.S32 R18, R18 ;  /* 0x0000001200127245 */ /* 0x000fc40000201400 */
[----:B------:R-:W-:Y:S01]  /*02c0*/  FFMA.FTZ R4, R23, -R2, 0.10546888411045074463 ;  /* 0x3dd8001217047423 */ /* 0x000fe20000010802 */
[----:B------:R-:W-:Y:S02]  /*02d0*/  IADD3 R10, -R13, 0x40800000, RZ ;  /* 0x408000000d0a7810 */ /* 0x000fe40007ffe1ff */
[-C--:B------:R-:W-:Y:S01]  /*02e0*/  IADD3 R25, R16, -R13.reuse, RZ ;  /* 0x8000000d10197210 */ /* 0x080fe20007ffe0ff */
[C---:B------:R-:W-:Y:S01]  /*02f0*/  FFMA.FTZ R4, R23.reuse, R4, -0.13229703903198242188 ;  /* 0xbe0778e017047423 */ /* 0x040fe20000010004 */
[----:B------:R-:W-:Y:S01]  /*0300*/  I2FP.F32.S32 R13, R13 ;  /* 0x0000000d000d7245 */ /* 0x000fe20000201400 */
[----:B------:R-:W-:Y:S02]  /*0310*/  FFMA.FTZ R10, R10, R3, -1 ;  /* 0xbf8000000a0a7423 */ /* 0x000fe40000010003 */
[----:B------:R-:W-:Y:S02]  /*0320*/  FFMA.FTZ R4, R23, R4, 0.14491446316242218018 ;  /* 0x3e14647517047423 */ /* 0x000fe40000010004 */
[----:B------:R-:W-:-:S02]  /*0330*/  FADD.FTZ R25, R25, R10 ;  /* 0x0000000a19197221 */ /* 0x000fc40000010000 */
[----:B------:R-:W-:Y:S01]  /*0340*/  FFMA.FTZ R4, R23, R4, -0.16641564667224884033 ;  /* 0xbe2a68dd17047423 */ /* 0x000fe20000010004 */
[----:B0-----:R-:W-:Y:S01]  /*0350*/  FADD.FTZ.RZ R14, R11, 1 ;  /* 0x3f8000000b0e7421 */ /* 0x001fe2000001c000 */
[----:B------:R-:W-:Y:S02]  /*0360*/  FFMA.FTZ R10, R25, -R2, 0.10546888411045074463 ;  /* 0x3dd80012190a7423 */ /* 0x000fe40000010802 */
[----:B------:R-:W-:Y:S02]  /*0370*/  FFMA.FTZ R4, R23, R4, 0.19988867640495300293 ;  /* 0x3e4caf9e17047423 */ /* 0x000fe40000010004 */
[----:B------:R-:W-:Y:S02]  /*0380*/  FFMA.FTZ R10, R25, R10, -0.13229703903198242188 ;  /* 0xbe0778e0190a7423 */ /* 0x000fe4000001000a */
[----:B------:R-:W-:Y:S01]  /*0390*/  FFMA.FTZ R4, R23, R4, -0.25000196695327758789 ;  /* 0xbe80004217047423 */ /* 0x000fe20000010004 */
[----:B------:R-:W-:Y:S01]  /*03a0*/  IADD3 R22, R14, -0x3f400000, RZ ;  /* 0xc0c000000e167810 */ /* 0x000fe20007ffe0ff */
[----:B------:R-:W-:Y:S01]  /*03b0*/  FADD.FTZ.RZ R14, R17, 1 ;  /* 0x3f800000110e7421 */ /* 0x000fe2000001c000 */
[----:B------:R-:W-:Y:S01]  /*03c0*/  FFMA.FTZ R20, R25, R10, 0.14491446316242218018 ;  /* 0x3e14647519147423 */ /* 0x000fe2000001000a */
[----:B------:R-:W-:-:S03]  /*03d0*/  FFMA.FTZ R4, R23, R4, 0.33333510160446166992 ;  /* 0x3eaaaae617047423 */ /* 0x000fc60000010004 */
[----:B------:R-:W-:Y:S01]  /*03e0*/  IADD3 R14, R14, -0x3f400000, RZ ;  /* 0xc0c000000e0e7810 */ /* 0x000fe20007ffe0ff */
[----:B------:R-:W-:Y:S01]  /*03f0*/  FFMA.FTZ R10, R23, R4, -0.5 ;  /* 0xbf000000170a7423 */ /* 0x000fe20000010004 */
[----:B------:R-:W-:Y:S01]  /*0400*/  FFMA.FTZ R20, R25, R20, -0.16641564667224884033 ;  /* 0xbe2a68dd19147423 */ /* 0x000fe20000010014 */
[----:B------:R-:W-:Y:S02]  /*0410*/  LOP3.LUT R4, R22, 0xff800000, RZ, 0xc0, !PT ;  /* 0xff80000016047812 */ /* 0x000fe400078ec0ff */
[----:B------:R-:W-:Y:S01]  /*0420*/  FMUL.FTZ R10, R23, R10 ;  /* 0x0000000a170a7220 */ /* 0x000fe20000410000 */
[----:B------:R-:W-:Y:S01]  /*0430*/  LOP3.LUT R14, R14, 0xff800000, RZ, 0xc0, !PT ;  /* 0xff8000000e0e7812 */ /* 0x000fe200078ec0ff */
[----:B------:R-:W-:Y:S01]  /*0440*/  FFMA.FTZ R20, R25, R20, 0.19988867640495300293 ;  /* 0x3e4caf9e19147423 */ /* 0x000fe20000010014 */
[----:B------:R-:W-:Y:S01]  /*0450*/  IADD3 R24, -R4, 0x40800000, RZ ;  /* 0x4080000004187810 */ /* 0x000fe20007ffe1ff */
[----:B------:R-:W-:Y:S01]  /*0460*/  FFMA.FTZ R22, R23, R10, R23 ;  /* 0x0000000a17167223 */ /* 0x000fe20000010017 */
[----:B------:R-:W-:Y:S01]  /*0470*/  IADD3 R10, -R14, 0x40800000, RZ ;  /* 0x408000000e0a7810 */ /* 0x000fe20007ffe1ff */
[----:B------:R-:W-:Y:S01]  /*0480*/  FFMA.FTZ R20, R25, R20, -0.25000196695327758789 ;  /* 0xbe80004219147423 */ /* 0x000fe20000010014 */
[----:B------:R-:W-:Y:S01]  /*0490*/  IADD3 R23, R11, -R4, RZ ;  /* 0x800000040b177210 */ /* 0x000fe20007ffe0ff */
[-C--:B------:R-:W-:Y:S01]  /*04a0*/  FFMA.FTZ R24, R24, R3.reuse, -1 ;  /* 0xbf80000018187423 */ /* 0x080fe20000010003 */
[----:B------:R-:W-:Y:S01]  /*04b0*/  IADD3 R27, R17, -R14, RZ ;  /* 0x8000000e111b7210 */ /* 0x000fe20007ffe0ff */
[----:B------:R-:W-:Y:S01]  /*04c0*/  FFMA.FTZ R10, R10, R3, -1 ;  /* 0xbf8000000a0a7423 */ /* 0x000fe20000010003 */
[----:B------:R-:W-:Y:S01]  /*04d0*/  FFMA.FTZ R20, R25, R20, 0.33333510160446166992 ;  /* 0x3eaaaae619147423 */ /* 0x000fe20000010014 */
[----:B------:R-:W-:Y:S01]  /*04e0*/  FADD.FTZ R23, R23, R24 ;  /* 0x0000001817177221 */ /* 0x000fe20000010000 */
[----:B------:R-:W-:Y:S01]  /*04f0*/  I2FP.F32.S32 R14, R14 ;  /* 0x0000000e000e7245 */ /* 0x000fe20000201400 */
[----:B------:R-:W-:Y:S01]  /*0500*/  FADD.FTZ R27, R27, R10 ;  /* 0x0000000a1b1b7221 */ /* 0x000fe20000010000 */
[----:B------:R-:W-:Y:S01]  /*0510*/  FFMA.FTZ R20, R25, R20, -0.5 ;  /* 0xbf00000019147423 */ /* 0x000fe20000010014 */
[----:B------:R-:W-:-:S02]  /*0520*/  FFMA.FTZ R24, R23, -R2, 0.10546888411045074463 ;  /* 0x3dd8001217187423 */ /* 0x000fc40000010802 */
[----:B------:R-:W-:Y:S01]  /*0530*/  FFMA.FTZ R10, R27, -R2, 0.10546888411045074463 ;  /* 0x3dd800121b0a7423 */ /* 0x000fe20000010802 */
[----:B------:R-:W-:Y:S01]  /*0540*/  FMUL.FTZ R20, R25, R20 ;  /* 0x0000001419147220 */ /* 0x000fe20000410000 */
[----:B------:R-:W-:Y:S02]  /*0550*/  FFMA.FTZ R24, R23, R24, -0.13229703903198242188 ;  /* 0xbe0778e017187423 */ /* 0x000fe40000010018 */
[----:B------:R-:W-:Y:S01]  /*0560*/  FFMA.FTZ R10, R27, R10, -0.13229703903198242188 ;  /* 0xbe0778e01b0a7423 */ /* 0x000fe2000001000a */
[----:B------:R-:W-:Y:S01]  /*0570*/  FFMA.FTZ R25, R25, R20, R25 ;  /* 0x0000001419197223 */ /* 0x000fe20000010019 */
[----:B------:R-:W-:Y:S02]  /*0580*/  FFMA.FTZ R24, R23, R24, 0.14491446316242218018 ;  /* 0x3e14647517187423 */ /* 0x000fe40000010018 */
[----:B------:R-:W-:Y:S01]  /*0590*/  FFMA.FTZ R20, R27, R10, 0.14491446316242218018 ;  /* 0x3e1464751b147423 */ /* 0x000fe2000001000a */
[----:B------:R-:W-:Y:S01]  /*05a0*/  SHF.L.U32 R10, R5, 0x10, RZ ;  /* 0x00000010050a7819 */ /* 0x000fe200000006ff */
[----:B------:R-:W-:-:S02]  /*05b0*/  FFMA.FTZ R24, R23, R24, -0.16641564667224884033 ;  /* 0xbe2a68dd17187423 */ /* 0x000fc40000010018 */
[----:B------:R-:W-:Y:S02]  /*05c0*/  FFMA.FTZ R20, R27, R20, -0.16641564667224884033 ;  /* 0xbe2a68dd1b147423 */ /* 0x000fe40000010014 */
[----:B------:R-:W-:Y:S01]  /*05d0*/  FFMA.FTZ R24, R23, R24, 0.19988867640495300293 ;  /* 0x3e4caf9e17187423 */ /* 0x000fe20000010018 */
[----:B------:R-:W-:Y:S01]  /*05e0*/  FMUL.FTZ R28, |R10|, -1.4426950216293334961 ;  /* 0xbfb8aa3b0a1c7820 */ /* 0x000fe20000410200 */
[----:B------:R-:W-:Y:S02]  /*05f0*/  FFMA.FTZ R20, R27, R20, 0.19988867640495300293 ;  /* 0x3e4caf9e1b147423 */ /* 0x000fe40000010014 */
[----:B------:R-:W-:Y:S02]  /*0600*/  FFMA.FTZ R26, R23, R24, -0.25000196695327758789 ;  /* 0xbe800042171a7423 */ /* 0x000fe40000010018 */
[----:B------:R-:W-:Y:S02]  /*0610*/  FFMA.FTZ R24, R27, R20, -0.25000196695327758789 ;  /* 0xbe8000421b187423 */ /* 0x000fe40000010014 */
[----:B------:R-:W0:Y:S01]  /*0620*/  MUFU.EX2 R20, R28 ;  /* 0x0000001c00147308 */ /* 0x000e220000000800 */
[----:B------:R-:W-:Y:S01]  /*0630*/  FFMA.FTZ R26, R23, R26, 0.33333510160446166992 ;  /* 0x3eaaaae6171a7423 */ /* 0x000fe2000001001a */
[----:B------:R-:W-:-:S03]  /*0640*/  FFMA.FTZ R24, R27, R24, 0.33333510160446166992 ;  /* 0x3eaaaae61b187423 */ /* 0x000fc60000010018 */
[----:B------:R-:W-:Y:S01]  /*0650*/  FFMA.FTZ R26, R23, R26, -0.5 ;  /* 0xbf000000171a7423 */ /* 0x000fe2000001001a */
[----:B------:R-:W-:-:S03]  /*0660*/  FFMA.FTZ R24, R27, R24, -0.5 ;  /* 0xbf0000001b187423 */ /* 0x000fc60000010018 */
[----:B------:R-:W-:Y:S01]  /*0670*/  FMUL.FTZ R26, R23, R26 ;  /* 0x0000001a171a7220 */ /* 0x000fe20000410000 */
[----:B------:R-:W-:-:S03]  /*0680*/  FMUL.FTZ R24, R27, R24 ;  /* 0x000000181b187220 */ /* 0x000fc60000410000 */
[----:B------:R-:W-:Y:S01]  /*0690*/  FFMA.FTZ R5, R23, R26, R23 ;  /* 0x0000001a17057223 */ /* 0x000fe20000010017 */
[----:B------:R-:W-:Y:S01]  /*06a0*/  FFMA.FTZ R26, R27, R24, R27 ;  /* 0x000000181b1a7223 */ /* 0x000fe2000001001b */
[----:B------:R-:W-:Y:S01]  /*06b0*/  FMUL.FTZ R24, R13, 1.1920928955078125e-07 ;  /* 0x340000000d187820 */ /* 0x000fe20000410000 */
[----:B0-----:R-:W-:-:S03]  /*06c0*/  FADD.FTZ.RZ R23, R20, 1 ;  /* 0x3f80000014177421 */ /* 0x001fc6000001c000 */
[----:B------:R-:W-:Y:S02]  /*06d0*/  FFMA.FTZ R13, R24, 0.69314718246459960938, R25 ;  /* 0x3f317218180d7823 */ /* 0x000fe40000010019 */
[----:B------:R-:W-:Y:S01]  /*06e0*/  IADD3 R27, R23, -0x3f400000, RZ ;  /* 0xc0c00000171b7810 */ /* 0x000fe20007ffe0ff */
[----:B------:R-:W-:Y:S01]  /*06f0*/  FMUL.FTZ R23, R14, 1.1920928955078125e-07 ;  /* 0x340000000e177820 */ /* 0x000fe20000410000 */
[----:B------:R-:W-:Y:S02]  /*0700*/  FMUL.FTZ R14, |R6|, -1.4426950216293334961 ;  /* 0xbfb8aa3b060e7820 */ /* 0x000fe40000410200 */
[----:B------:R-:W-:Y:S01]  /*0710*/  LOP3.LUT R25, R27, 0xff800000, RZ, 0xc0, !PT ;  /* 0xff8000001b197812 */ /* 0x000fe200078ec0ff */
[----:B------:R-:W-:Y:S01]  /*0720*/  FFMA.FTZ R26, R23, 0.69314718246459960938, R26 ;  /* 0x3f317218171a7823 */ /* 0x000fe2000001001a */
[----:B------:R-:W-:Y:S02]  /*0730*/  FMUL.FTZ R27, R18, 1.1920928955078125e-07 ;  /* 0x34000000121b7820 */ /* 0x000fe40000410000 */
[----:B------:R-:W0:Y:S01]  /*0740*/  MUFU.EX2 R14, R14 ;  /* 0x0000000e000e7308 */ /* 0x000e220000000800 */
[----:B------:R-:W-:Y:S01]  /*0750*/  IADD3 R24, -R25, 0x40800000, RZ ;  /* 0x4080000019187810 */ /* 0x000fe20007ffe1ff */
[----:B------:R-:W-:Y:S01]  /*0760*/  FFMA.FTZ R22, R27, 0.69314718246459960938, R22 ;  /* 0x3f3172181b167823 */ /* 0x000fe20000010016 */
[----:B------:R-:W-:-:S03]  /*0770*/  IADD3 R23, R20, -R25, RZ ;  /* 0x8000001914177210 */ /* 0x000fc60007ffe0ff */
[----:B------:R-:W-:-:S04]  /*0780*/  FFMA.FTZ R24, R24, R3, -1 ;  /* 0xbf80000018187423 */ /* 0x000fc80000010003 */
[----:B------:R-:W-:Y:S01]  /*0790*/  FADD.FTZ R23, R23, R24 ;  /* 0x0000001817177221 */ /* 0x000fe20000010000 */
[----:B------:R-:W-:Y:S06]  /*07a0*/  @!P0 BRA `(.L_x_4621) ;  /* 0x0000000000148947 */ /* 0x000fec0003800000 */
[----:B------:R-:W-:-:S13]  /*07b0*/  ISETP.GE.AND P0, PT, R15, -0x407fffff, PT ;  /* 0xbf8000010f00780c */ /* 0x000fda0003f06270 */
[----:B------:R-:W-:-:S05]  /*07c0*/  @P0 MOV R18, 0x7f800000 ;  /* 0x7f80000000120802 */ /* 0x000fca0000000f00 */
[C---:B------:R-:W-:Y:S01]  /*07d0*/  @P0 FFMA.FTZ R22, R15.reuse, R18, +INF ;  /* 0x7f8000000f160423 */ /* 0x040fe20000010012 */
[----:B------:R-:W-:-:S04]  /*07e0*/  FSETP.NEU.FTZ.AND P0, PT, R15, RZ, PT ;  /* 0x000000ff0f00720b */ /* 0x000fc80003f1d000 */
[----:B------:R-:W-:-:S09]  /*07f0*/  FSEL R22, R22, -RZ, P0 ;  /* 0x800000ff16167208 */ /* 0x000fd20000000000 */
.L_x_4621:
[----:B------:R-:W-:Y:S05]  /*0800*/  BSYNC B0 ;  /* 0x0000000000007941 */ /* 0x000fea0003800000 */
.L_x_4620:
[----:B------:R-:W-:Y:S01]  /*0810*/  ISETP.GE.U32.AND P0, PT, R17, 0x7f800000, PT ;  /* 0x7f8000001100780c */ /* 0x000fe20003f06070 */
[----:B0-----:R-:W-:Y:S01]  /*0820*/  FADD.FTZ.RZ R15, R14, 1 ;  /* 0x3f8000000e0f7421 */ /* 0x001fe2000001c000 */
[----:B------:R-:W-:Y:S01]  /*0830*/  FFMA.FTZ R18, R23, -R2, 0.10546888411045074463 ;  /* 0x3dd8001217127423 */ /* 0x000fe20000010802 */
[----:B------:R-:W-:Y:S03]  /*0840*/  BSSY B0, `(.L_x_4622) ;  /* 0x000000b000007945 */ /* 0x000fe60003800000 */
[----:B------:R-:W-:Y:S01]  /*0850*/  IADD3 R15, R15, -0x3f400000, RZ ;  /* 0xc0c000000f0f7810 */ /* 0x000fe20007ffe0ff */
[----:B------:R-:W-:-:S03]  /*0860*/  FFMA.FTZ R18, R23, R18, -0.13229703903198242188 ;  /* 0xbe0778e017127423 */ /* 0x000fc60000010012 */
[----:B------:R-:W-:Y:S01]  /*0870*/  LOP3.LUT R15, R15, 0xff800000, RZ, 0xc0, !PT ;  /* 0xff8000000f0f7812 */ /* 0x000fe200078ec0ff */
[----:B------:R-:W-:Y:S02]  /*0880*/  FFMA.FTZ R18, R23, R18, 0.14491446316242218018 ;  /* 0x3e14647517127423 */ /* 0x000fe40000010012 */
[----:B------:R-:W-:Y:S05]  /*0890*/  @!P0 BRA `(.L_x_4623) ;  /* 0x0000000000148947 */ /* 0x000fea0003800000 */
[----:B------:R-:W-:-:S13]  /*08a0*/  ISETP.GE.AND P0, PT, R17, -0x407fffff, PT ;  /* 0xbf8000011100780c */ /* 0x000fda0003f06270 */
[----:B------:R-:W-:-:S05]  /*08b0*/  @P0 MOV R24, 0x7f800000 ;  /* 0x7f80000000180802 */ /* 0x000fca0000000f00 */
[C---:B------:R-:W-:Y:S01]  /*08c0*/  @P0 FFMA.FTZ R26, R17.reuse, R24, +INF ;  /* 0x7f800000111a0423 */ /* 0x040fe20000010018 */
[----:B------:R-:W-:-:S04]  /*08d0*/  FSETP.NEU.FTZ.AND P0, PT, R17, RZ, PT ;  /* 0x000000ff1100720b */ /* 0x000fc80003f1d000 */
[----:B------:R-:W-:-:S09]  /*08e0*/  FSEL R26, R26, -RZ, P0 ;  /* 0x800000ff1a1a7208 */ /* 0x000fd20000000000 */
.L_x_4623:
[----:B------:R-:W-:Y:S05]  /*08f0*/  BSYNC B0 ;  /* 0x0000000000007941 */ /* 0x000fea0003800000 */
.L_x_4622:
[----:B------:R-:W-:Y:S01]  /*0900*/  FFMA.FTZ R18, R23, R18, -0.16641564667224884033 ;  /* 0xbe2a68dd17127423 */ /* 0x000fe20000010012 */
[----:B------:R-:W-:Y:S01]  /*0910*/  IADD3 R24, -R15, 0x40800000, RZ ;  /* 0x408000000f187810 */ /* 0x000fe20007ffe1ff */
[----:B------:R-:W-:Y:S01]  /*0920*/  BSSY B0, `(.L_x_4624) ;  /* 0x0000014000007945 */ /* 0x000fe20003800000 */
[----:B------:R-:W-:Y:S01]  /*0930*/  IADD3 R27, R14, -R15, RZ ;  /* 0x8000000f0e1b7210 */ /* 0x000fe20007ffe0ff */
[C---:B------:R-:W-:Y:S01]  /*0940*/  FFMA.FTZ R18, R23.reuse, R18, 0.19988867640495300293 ;  /* 0x3e4caf9e17127423 */ /* 0x040fe20000010012 */
[----:B------:R-:W-:Y:S01]  /*0950*/  ISETP.GE.U32.AND P0, PT, R16, 0x7f800000, PT ;  /* 0x7f8000001000780c */ /* 0x000fe20003f06070 */
[----:B------:R-:W-:Y:S02]  /*0960*/  FFMA.FTZ R24, R24, R3, -1 ;  /* 0xbf80000018187423 */ /* 0x000fe40000010003 */
[----:B------:R-:W-:Y:S02]  /*0970*/  FFMA.FTZ R18, R23, R18, -0.25000196695327758789 ;  /* 0xbe80004217127423 */ /* 0x000fe40000010012 */
[----:B------:R-:W-:-:S02]  /*0980*/  FADD.FTZ R27, R27, R24 ;  /* 0x000000181b1b7221 */ /* 0x000fc40000010000 */
[----:B------:R-:W-:Y:S02]  /*0990*/  FFMA.FTZ R18, R23, R18, 0.33333510160446166992 ;  /* 0x3eaaaae617127423 */ /* 0x000fe40000010012 */
[----:B------:R-:W-:Y:S02]  /*09a0*/  FFMA.FTZ R24, R27, -R2, 0.10546888411045074463 ;  /* 0x3dd800121b187423 */ /* 0x000fe40000010802 */
[----:B------:R-:W-:Y:S02]  /*09b0*/  FFMA.FTZ R18, R23, R18, -0.5 ;  /* 0xbf00000017127423 */ /* 0x000fe40000010012 */
[----:B------:R-:W-:Y:S02]  /*09c0*/  FFMA.FTZ R24, R27, R24, -0.13229703903198242188 ;  /* 0xbe0778e01b187423 */ /* 0x000fe40000010018 */
[----:B------:R-:W-:Y:S02]  /*09d0*/  FMUL.FTZ R18, R23, R18 ;  /* 0x0000001217127220 */ /* 0x000fe40000410000 */
[----:B------:R-:W-:-:S02]  /*09e0*/  FFMA.FTZ R24, R27, R24, 0.14491446316242218018 ;  /* 0x3e1464751b187423 */ /* 0x000fc40000010018 */
[----:B------:R-:W-:Y:S01]  /*09f0*/  FFMA.FTZ R23, R23, R18, R23 ;  /* 0x0000001217177223 */ /* 0x000fe20000010017 */
[----:B------:R-:W-:Y:S06]  /*0a00*/  @!P0 BRA `(.L_x_4625) ;  /* 0x0000000000148947 */ /* 0x000fec0003800000 */
[----:B------:R-:W-:-:S13]  /*0a10*/  ISETP.GE.AND P0, PT, R16, -0x407fffff, PT ;  /* 0xbf8000011000780c */ /* 0x000fda0003f06270 */
[----:B------:R-:W-:-:S05]  /*0a20*/  @P0 MOV R17, 0x7f800000 ;  /* 0x7f80000000110802 */ /* 0x000fca0000000f00 */
[C---:B------:R-:W-:Y:S01]  /*0a30*/  @P0 FFMA.FTZ R13, R16.reuse, R17, +INF ;  /* 0x7f800000100d0423 */ /* 0x040fe20000010011 */
[----:B------:R-:W-:-:S04]  /*0a40*/  FSETP.NEU.FTZ.AND P0, PT, R16, RZ, PT ;  /* 0x000000ff1000720b */ /* 0x000fc80003f1d000 */
[----:B------:R-:W-:-:S09]  /*0a50*/  FSEL R13, R13, -RZ, P0 ;  /* 0x800000ff0d0d7208 */ /* 0x000fd20000000000 */
.L_x_4625:
[----:B------:R-:W-:Y:S05]  /*0a60*/  BSYNC B0 ;  /* 0x0000000000007941 */ /* 0x000fea0003800000 */
.L_x_4624:
[----:B------:R-:W-:Y:S01]  /*0a70*/  SHF.L.U32 R16, R7, 0x10, RZ ;  /* 0x0000001007107819 */ /* 0x000fe200000006ff */
[----:B------:R-:W-:Y:S01]  /*0a80*/  FFMA.FTZ R24, R27, R24, -0.16641564667224884033 ;  /* 0xbe2a68dd1b187423 */ /* 0x000fe20000010018 */
[----:B------:R-:W-:Y:S01]  /*0a90*/  FMNMX.FTZ R21, RZ, R21, PT ;  /* 0x00000015ff157209 */ /* 0x000fe20003810000 */
[----:B------:R-:W-:Y:S01]  /*0aa0*/  BSSY B0, `(.L_x_4626) ;  /* 0x000003c000007945 */ /* 0x000fe20003800000 */
[----:B------:R-:W-:Y:S01]  /*0ab0*/  PRMT R7, R7, 0x7632, R7 ;  /* 0x0000763207077816 */ /* 0x000fe20000000007 */
[----:B------:R-:W-:Y:S01]  /*0ac0*/  FMUL.FTZ R17, |R16|, -1.4426950216293334961 ;  /* 0xbfb8aa3b10117820 */ /* 0x000fe20000410200 */
[----:B------:R-:W-:Y:S01]  /*0ad0*/  FFMA.FTZ R24, R27, R24, 0.19988867640495300293 ;  /* 0x3e4caf9e1b187423 */ /* 0x000fe20000010018 */
[----:B------:R-:W-:Y:S01]  /*0ae0*/  FADD.FTZ R22, R21, -R22 ;  /* 0x8000001615167221 */ /* 0x000fe20000010000 */
[----:B------:R-:W-:Y:S02]  /*0af0*/  SHF.L.U32 R7, R7, 0x10, RZ ;  /* 0x0000001007077819 */ /* 0x000fe400000006ff */
[----:B------:R-:W-:Y:S01]  /*0b00*/  FFMA.FTZ R24, R27, R24, -0.25000196695327758789 ;  /* 0xbe8000421b187423 */ /* 0x000fe20000010018 */
[----:B------:R-:W0:Y:S01]  /*0b10*/  MUFU.EX2 R17, R17 ;  /* 0x0000001100117308 */ /* 0x000e220000000800 */
[----:B------:R-:W-:-:S02]  /*0b20*/  ISETP.GE.U32.AND P0, PT, R20, 0x7f800000, PT ;  /* 0x7f8000001400780c */ /* 0x000fc40003f06070 */
[----:B------:R-:W-:Y:S01]  /*0b30*/  FFMA.FTZ R24, R27, R24, 0.33333510160446166992 ;  /* 0x3eaaaae61b187423 */ /* 0x000fe20000010018 */
[----:B------:R-:W-:-:S03]  /*0b40*/  I2FP.F32.S32 R25, R25 ;  /* 0x0000001900197245 */ /* 0x000fc60000201400 */
[----:B------:R-:W-:-:S04]  /*0b50*/  FFMA.FTZ R24, R27, R24, -0.5 ;  /* 0xbf0000001b187423 */ /* 0x000fc80000010018 */
[----:B------:R-:W-:-:S04]  /*0b60*/  FMUL.FTZ R18, R27, R24 ;  /* 0x000000181b127220 */ /* 0x000fc80000410000 */
[----:B------:R-:W-:Y:S01]  /*0b70*/  FFMA.FTZ R18, R27, R18, R27 ;  /* 0x000000121b127223 */ /* 0x000fe2000001001b */
[----:B------:R-:W-:Y:S01]  /*0b80*/  FMNMX.FTZ R27, RZ, R19, PT ;  /* 0x00000013ff1b7209 */ /* 0x000fe20003810000 */
[----:B0-----:R-:W-:-:S04]  /*0b90*/  FADD.FTZ.RZ R24, R17, 1 ;  /* 0x3f80000011187421 */ /* 0x001fc8000001c000 */
[----:B------:R-:W-:Y:S01]  /*0ba0*/  FADD.FTZ R27, R27, -R26 ;  /* 0x8000001a1b1b7221 */ /* 0x000fe20000010000 */
[----:B------:R-:W-:Y:S01]  /*0bb0*/  IADD3 R24, R24, -0x3f400000, RZ ;  /* 0xc0c0000018187810 */ /* 0x000fe20007ffe0ff */
[----:B------:R-:W-:-:S03]  /*0bc0*/  FMUL.FTZ R26, |R7|, -1.4426950216293334961 ;  /* 0xbfb8aa3b071a7820 */ /* 0x000fc60000410200 */
[----:B------:R-:W-:-:S03]  /*0bd0*/  LOP3.LUT R24, R24, 0xff800000, RZ, 0xc0, !PT ;  /* 0xff80000018187812 */ /* 0x000fc600078ec0ff */
[----:B------:R-:W0:Y:S01]  /*0be0*/  MUFU.EX2 R26, R26 ;  /* 0x0000001a001a7308 */ /* 0x000e220000000800 */
[----:B------:R-:W-:Y:S02]  /*0bf0*/  IADD3 R28, -R24, 0x40800000, RZ ;  /* 0x40800000181c7810 */ /* 0x000fe40007ffe1ff */
[----:B------:R-:W-:-:S03]  /*0c00*/  IADD3 R21, R17, -R24, RZ ;  /* 0x8000001811157210 */ /* 0x000fc60007ffe0ff */
[----:B------:R-:W-:-:S04]  /*0c10*/  FFMA.FTZ R28, R28, R3, -1 ;  /* 0xbf8000001c1c7423 */ /* 0x000fc80000010003 */
[----:B------:R-:W-:-:S04]  /*0c20*/  FADD.FTZ R21, R21, R28 ;  /* 0x0000001c15157221 */ /* 0x000fc80000010000 */
[----:B------:R-:W-:Y:S01]  /*0c30*/  FFMA.FTZ R28, R21, -R2, 0.10546888411045074463 ;  /* 0x3dd80012151c7423 */ /* 0x000fe20000010802 */
[----:B0-----:R-:W-:-:S03]  /*0c40*/  FADD.FTZ.RZ R19, R26, 1 ;  /* 0x3f8000001a137421 */ /* 0x001fc6000001c000 */
[----:B------:R-:W-:-:S04]  /*0c50*/  FFMA.FTZ R28, R21, R28, -0.13229703903198242188 ;  /* 0xbe0778e0151c7423 */ /* 0x000fc8000001001c */
[----:B------:R-:W-:Y:S01]  /*0c60*/  FFMA.FTZ R28, R21, R28, 0.14491446316242218018 ;  /* 0x3e146475151c7423 */ /* 0x000fe2000001001c */
[----:B------:R-:W-:-:S03]  /*0c70*/  IADD3 R19, R19, -0x3f400000, RZ ;  /* 0xc0c0000013137810 */ /* 0x000fc60007ffe0ff */
[----:B------:R-:W-:Y:S01]  /*0c80*/  FFMA.FTZ R28, R21, R28, -0.16641564667224884033 ;  /* 0xbe2a68dd151c7423 */ /* 0x000fe2000001001c */
[----:B------:R-:W-:-:S03]  /*0c90*/  LOP3.LUT R19, R19, 0xff800000, RZ, 0xc0, !PT ;  /* 0xff80000013137812 */ /* 0x000fc600078ec0ff */
[----:B------:R-:W-:-:S04]  /*0ca0*/  FFMA.FTZ R28, R21, R28, 0.19988867640495300293 ;  /* 0x3e4caf9e151c7423 */ /* 0x000fc8000001001c */
[----:B------:R-:W-:-:S04]  /*0cb0*/  FFMA.FTZ R28, R21, R28, -0.25000196695327758789 ;  /* 0xbe800042151c7423 */ /* 0x000fc8000001001c */
[----:B------:R-:W-:-:S04]  /*0cc0*/  FFMA.FTZ R28, R21, R28, 0.33333510160446166992 ;  /* 0x3eaaaae6151c7423 */ /* 0x000fc8000001001c */
[----:B------:R-:W-:-:S04]  /*0cd0*/  FFMA.FTZ R28, R21, R28, -0.5 ;  /* 0xbf000000151c7423 */ /* 0x000fc8000001001c */
[----:B------:R-:W-:-:S04]  /*0ce0*/  FMUL.FTZ R28, R21, R28 ;  /* 0x0000001c151c7220 */ /* 0x000fc80000410000 */
[----:B------:R-:W-:Y:S01]  /*0cf0*/  FFMA.FTZ R21, R21, R28, R21 ;  /* 0x0000001c15157223 */ /* 0x000fe20000010015 */
[----:B------:R-:W-:-:S05]  /*0d00*/  IADD3 R28, -R19, 0x40800000, RZ ;  /* 0x40800000131c7810 */ /* 0x000fca0007ffe1ff */
[----:B------:R-:W-:Y:S01]  /*0d10*/  FFMA.FTZ R28, R28, R3, -1 ;  /* 0xbf8000001c1c7423 */ /* 0x000fe20000010003 */
[----:B------:R-:W-:-:S05]  /*0d20*/  IADD3 R3, R26, -R19, RZ ;  /* 0x800000131a037210 */ /* 0x000fca0007ffe0ff */
        /* <DEDUP_REMOVED lines=9> */
[----:B------:R-:W-:Y:S01]  /*0dc0*/  FMUL.FTZ R28, R3, R2 ;  /* 0x00000002031c7220 */ /* 0x000fe20000410000 */
[----:B------:R-:W-:-:S03]  /*0dd0*/  FMUL.FTZ R2, R25, 1.1920928955078125e-07 ;  /* 0x3400000019027820 */ /* 0x000fc60000410000 */
[----:B------:R-:W-:Y:S01]  /*0de0*/  FFMA.FTZ R25, R3, R28, R3 ;  /* 0x0000001c03197223 */ /* 0x000fe20000010003 */
[----:B------:R-:W-:Y:S01]  /*0df0*/  FFMA.FTZ R23, R2, 0.69314718246459960938, R23 ;  /* 0x3f31721802177823 */ /* 0x000fe20000010017 */
[----:B------:R-:W-:Y:S06]  /*0e00*/  @!P0 BRA `(.L_x_4627) ;  /* 0x0000000000148947 */ /* 0x000fec0003800000 */
[----:B------:R-:W-:-:S13]  /*0e10*/  ISETP.GE.AND P0, PT, R20, -0x407fffff, PT ;  /* 0xbf8000011400780c */ /* 0x000fda0003f06270 */
[----:B------:R-:W-:-:S05]  /*0e20*/  @P0 MOV R3, 0x7f800000 ;  /* 0x7f80000000030802 */ /* 0x000fca0000000f00 */
[C---:B------:R-:W-:Y:S01]  /*0e30*/  @P0 FFMA.FTZ R23, R20.reuse, R3, +INF ;  /* 0x7f80000014170423 */ /* 0x040fe20000010003 */
[----:B------:R-:W-:-:S04]  /*0e40*/  FSETP.NEU.FTZ.AND P0, PT, R20, RZ, PT ;  /* 0x000000ff1400720b */ /* 0x000fc80003f1d000 */
[----:B------:R-:W-:-:S09]  /*0e50*/  FSEL R23, R23, -RZ, P0 ;  /* 0x800000ff17177208 */ /* 0x000fd20000000000 */
.L_x_4627:
[----:B------:R-:W-:Y:S05]  /*0e60*/  BSYNC B0 ;  /* 0x0000000000007941 */ /* 0x000fea0003800000 */
.L_x_4626:
[----:B------:R-:W0:Y:S01]  /*0e70*/  LDC.64 R2, c[0x0][0x218] ;  /* 0x00008600ff027b82 */ /* 0x000e220000000a00 */
[----:B------:R-:W-:Y:S01]  /*0e80*/  FMNMX.FTZ R12, RZ, R12, PT ;  /* 0x0000000cff0c7209 */ /* 0x000fe20003810000 */
[----:B------:R-:W-:Y:S01]  /*0e90*/  BSSY B0, `(.L_x_4628) ;  /* 0x0000013000007945 */ /* 0x000fe20003800000 */
[----:B------:R-:W-:Y:S02]  /*0ea0*/  ISETP.GE.U32.AND P2, PT, R11, 0x7f800000, PT ;  /* 0x7f8000000b00780c */ /* 0x000fe40003f46070 */
[----:B------:R-:W-:Y:S01]  /*0eb0*/  FMNMX.FTZ R10, RZ, R10, PT ;  /* 0x0000000aff0a7209 */ /* 0x000fe20003810000 */
[----:B------:R-:W-:Y:S01]  /*0ec0*/  FADD.FTZ R13, R12, -R13 ;  /* 0x8000000d0c0d7221 */ /* 0x000fe20000010000 */
[----:B------:R-:W-:Y:S02]  /*0ed0*/  I2FP.F32.S32 R12, R4 ;  /* 0x00000004000c7245 */ /* 0x000fe40000201400 */
[----:B------:R-:W-:Y:S01]  /*0ee0*/  ISETP.GE.U32.AND P0, PT, R17, 0x7f800000, PT ;  /* 0x7f8000001100780c */ /* 0x000fe20003f06070 */
[----:B------:R-:W-:Y:S01]  /*0ef0*/  FADD.FTZ R4, R10, -R23 ;  /* 0x800000170a047221 */ /* 0x000fe20000010000 */
[----:B------:R-:W-:Y:S01]  /*0f00*/  ISETP.GE.U32.AND P4, PT, R14, 0x7f800000, PT ;  /* 0x7f8000000e00780c */ /* 0x000fe20003f86070 */
[----:B------:R-:W-:Y:S01]  /*0f10*/  FMUL.FTZ R12, R12, 1.1920928955078125e-07 ;  /* 0x340000000c0c7820 */ /* 0x000fe20000410000 */
[----:B------:R-:W-:-:S02]  /*0f20*/  ISETP.GE.U32.AND P1, PT, R26, 0x7f800000, PT ;  /* 0x7f8000001a00780c */ /* 0x000fc40003f26070 */
[----:B------:R-:W-:Y:S01]  /*0f30*/  FMNMX.FTZ R8, RZ, R8, PT ;  /* 0x00000008ff087209 */ /* 0x000fe20003810000 */
[----:B------:R-:W-:Y:S01]  /*0f40*/  FFMA.FTZ R5, R12, 0.69314718246459960938, R5 ;  /* 0x3f3172180c057823 */ /* 0x000fe20000010005 */
[----:B------:R-:W-:Y:S01]  /*0f50*/  I2FP.F32.S32 R15, R15 ;  /* 0x0000000f000f7245 */ /* 0x000fe20000201400 */
[----:B------:R-:W-:Y:S08]  /*0f60*/  @!P2 BRA `(.L_x_4629) ;  /* 0x000000000014a947 */ /* 0x000ff00003800000 */
[C---:B------:R-:W-:Y:S02]  /*0f70*/  ISETP.GE.AND P2, PT, R11.reuse, -0x407fffff, PT ;  /* 0xbf8000010b00780c */ /* 0x040fe40003f46270 */
[----:B------:R-:W-:-:S11]  /*0f80*/  FSETP.NEU.FTZ.AND P3, PT, R11, RZ, PT ;  /* 0x000000ff0b00720b */ /* 0x000fd60003f7d000 */
[----:B------:R-:W-:-:S05]  /*0f90*/  @P2 MOV R10, 0x7f800000 ;  /* 0x7f800000000a2802 */ /* 0x000fca0000000f00 */
[----:B------:R-:W-:-:S05]  /*0fa0*/  @P2 FFMA.FTZ R5, R11, R10, +INF ;  /* 0x7f8000000b052423 */ /* 0x000fca000001000a */
[----:B------:R-:W-:-:S07]  /*0fb0*/  FSEL R5, R5, -RZ, P3 ;  /* 0x800000ff05057208 */ /* 0x000fce0001800000 */
.L_x_4629:
[----:B------:R-:W-:Y:S05]  /*0fc0*/  BSYNC B0 ;  /* 0x0000000000007941 */ /* 0x000fea0003800000 */
.L_x_4628:
        /* <DEDUP_REMOVED lines=12> */
.L_x_4631:
[----:B------:R-:W-:Y:S05]  /*1090*/  BSYNC B0 ;  /* 0x0000000000007941 */ /* 0x000fea0003800000 */
.L_x_4630:
        /* <DEDUP_REMOVED lines=12> */
.L_x_4633:
[----:B------:R-:W-:Y:S05]  /*1160*/  BSYNC B0 ;  /* 0x0000000000007941 */ /* 0x000fea0003800000 */
.L_x_4632:
        /* <DEDUP_REMOVED lines=12> */
.L_x_4635:
[----:B------:R-:W-:Y:S05]  /*1230*/  BSYNC B0 ;  /* 0x0000000000007941 */ /* 0x000fea0003800000 */
.L_x_4634:
[----:B------:R-:W-:Y:S01]  /*1240*/  FADD.FTZ R7, R7, -R8 ;  /* 0x8000000807077221 */ /* 0x000fe20000010000 */
[----:B------:R-:W-:Y:S01]  /*1250*/  IMAD.WIDE R2, R9, 0x10, R2 ;  /* 0x0000001009027825 */ /* 0x000fe200078e0202 */
[----:B------:R-:W-:Y:S02]  /*1260*/  F2FP.BF16.F32.PACK_AB R12, R27, R22 ;  /* 0x000000161b0c723e */ /* 0x000fe400000010ff */
[----:B------:R-:W-:Y:S02]  /*1270*/  F2FP.BF16.F32.PACK_AB R13, R4, R13 ;  /* 0x0000000d040d723e */ /* 0x000fe400000010ff */
[----:B------:R-:W-:Y:S02]  /*1280*/  F2FP.BF16.F32.PACK_AB R14, R6, R5 ;  /* 0x00000005060e723e */ /* 0x000fe400000010ff */
[----:B------:R-:W-:-:S05]  /*1290*/  F2FP.BF16.F32.PACK_AB R15, R7, R16 ;  /* 0x00000010070f723e */ /* 0x000fca00000010ff */
[----:B------:R-:W-:Y:S01]  /*12a0*/  STG.E.128 desc[UR4][R2.64], R12 ;  /* 0x0000000c02007986 */ /* 0x000fe2000c101d04 */
[----:B------:R-:W-:Y:S05]  /*12b0*/  EXIT ;  /* 0x000000000000794d */ /* 0x000fea0003800000 */
.L_x_4619:
        /* <DEDUP_REMOVED lines=93> */
.L_x_4639:
[----:B------:R-:W-:Y:S05]  /*1890*/  BSYNC B1 ;  /* 0x0000000000017941 */ /* 0x000fea0003800000 */
.L_x_4638:
[----:B------:R-:W-:-:S05]  /*18a0*/  FADD.FTZ R2, R20, -R3 ;  /* 0x8000000314027221 */ /* 0x000fca0000010000 */
[----:B------:R-:W-:-:S07]  /*18b0*/  F2FP.BF16.F32.PACK_AB R2, RZ, R2 ;  /* 0x00000002ff02723e */ /* 0x000fce00000010ff */
.L_x_4637:
[----:B------:R-:W-:Y:S05]  /*18c0*/  BSYNC B0 ;  /* 0x0000000000007941 */ /* 0x000fea0003800000 */
.L_x_4636:
        /* <DEDUP_REMOVED lines=38> */
.L_x_4643:
[----:B------:R-:W-:Y:S05]  /*1b30*/  BSYNC B1 ;  /* 0x0000000000017941 */ /* 0x000fea0003800000 */
.L_x_4642:
[----:B------:R-:W-:-:S05]  /*1b40*/  FADD.FTZ R3, R7, -R4 ;  /* 0x8000000407037221 */ /* 0x000fca0000010000 */
[----:B------:R-:W-:-:S07]  /*1b50*/  F2FP.BF16.F32.PACK_AB R3, RZ, R3 ;  /* 0x00000003ff03723e */ /* 0x000fce00000010ff */
.L_x_4641:
[----:B------:R-:W-:Y:S05]  /*1b60*/  BSYNC B0 ;  /* 0x0000000000007941 */ /* 0x000fea0003800000 */
.L_x_4640:
        /* <DEDUP_REMOVED lines=38> */
.L_x_4647:
[----:B------:R-:W-:Y:S05]  /*1dd0*/  BSYNC B1 ;  /* 0x0000000000017941 */ /* 0x000fea0003800000 */
.L_x_4646:
[----:B------:R-:W-:-:S05]  /*1de0*/  FADD.FTZ R4, R22, -R5 ;  /* 0x8000000516047221 */ /* 0x000fca0000010000 */
[----:B------:R-:W-:-:S07]  /*1df0*/  F2FP.BF16.F32.PACK_AB R4, RZ, R4 ;  /* 0x00000004ff04723e */ /* 0x000fce00000010ff */
.L_x_4645:
[----:B------:R-:W-:Y:S05]  /*1e00*/  BSYNC B0 ;  /* 0x0000000000007941 */ /* 0x000fea0003800000 */
.L_x_4644:
        /* <DEDUP_REMOVED lines=38> */
.L_x_4651:
[----:B------:R-:W-:Y:S05]  /*2070*/  BSYNC B1 ;  /* 0x0000000000017941 */ /* 0x000fea0003800000 */
.L_x_4650:
[----:B------:R-:W-:-:S05]  /*2080*/  FADD.FTZ R5, R23, -R6 ;  /* 0x8000000617057221 */ /* 0x000fca0000010000 */
[----:B------:R-:W-:-:S07]  /*2090*/  F2FP.BF16.F32.PACK_AB R5, RZ, R5 ;  /* 0x00000005ff05723e */ /* 0x000fce00000010ff */
.L_x_4649:
[----:B------:R-:W-:Y:S05]  /*20a0*/  BSYNC B0 ;  /* 0x0000000000007941 */ /* 0x000fea0003800000 */
.L_x_4648:
        /* <DEDUP_REMOVED lines=38> */
.L_x_4655:
[----:B------:R-:W-:Y:S05]  /*2310*/  BSYNC B1 ;  /* 0x0000000000017941 */ /* 0x000fea0003800000 */
.L_x_4654:
[----:B------:R-:W-:-:S05]  /*2320*/  FADD.FTZ R6, R10, -R7 ;  /* 0x800000070a067221 */ /* 0x000fca0000010000 */
[----:B------:R-:W-:-:S07]  /*2330*/  F2FP.BF16.F32.PACK_AB R6, RZ, R6 ;  /* 0x00000006ff06723e */ /* 0x000fce00000010ff */
.L_x_4653:
[----:B------:R-:W-:Y:S05]  /*2340*/  BSYNC B0 ;  /* 0x0000000000007941 */ /* 0x000fea0003800000 */
.L_x_4652:
        /* <DEDUP_REMOVED lines=38> */
.L_x_4659:
[----:B------:R-:W-:Y:S05]  /*25b0*/  BSYNC B1 ;  /* 0x0000000000017941 */ /* 0x000fea0003800000 */
.L_x_4658:
[----:B------:R-:W-:-:S05]  /*25c0*/  FADD.FTZ R7, R19, -R8 ;  /* 0x8000000813077221 */ /* 0x000fca0000010000 */
[----:B------:R-:W-:-:S07]  /*25d0*/  F2FP.BF16.F32.PACK_AB R7, RZ, R7 ;  /* 0x00000007ff07723e */ /* 0x000fce00000010ff */
.L_x_4657:
[----:B------:R-:W-:Y:S05]  /*25e0*/  BSYNC B0 ;  /* 0x0000000000007941 */ /* 0x000fea0003800000 */
.L_x_4656:
        /* <DEDUP_REMOVED lines=38> */
.L_x_4663:
[----:B------:R-:W-:Y:S05]  /*2850*/  BSYNC B1 ;  /* 0x0000000000017941 */ /* 0x000fea0003800000 */
.L_x_4662:
[----:B------:R-:W-:-:S05]  /*2860*/  FADD.FTZ R8, R14, -R9 ;  /* 0x800000090e087221 */ /* 0x000fca0000010000 */
[----:B------:R-:W-:-:S07]  /*2870*/  F2FP.BF16.F32.PACK_AB R8, RZ, R8 ;  /* 0x00000008ff08723e */ /* 0x000fce00000010ff */
.L_x_4661:
[----:B------:R-:W-:Y:S05]  /*2880*/  BSYNC B0 ;  /* 0x0000000000007941 */ /* 0x000fea0003800000 */
.L_x_4660:
        /* <DEDUP_REMOVED lines=38> */
.L_x_4667:
[----:B------:R-:W-:Y:S05]  /*2af0*/  BSYNC B1 ;  /* 0x0000000000017941 */ /* 0x000fea0003800000 */
.L_x_4666:
[----:B------:R-:W-:-:S05]  /*2b00*/  FADD.FTZ R9, R13, -R10 ;  /* 0x8000000a0d097221 */ /* 0x000fca0000010000 */
[----:B------:R-:W-:-:S07]  /*2b10*/  F2FP.BF16.F32.PACK_AB R9, RZ, R9 ;  /* 0x00000009ff09723e */ /* 0x000fce00000010ff */
.L_x_4665:
[----:B------:R-:W-:Y:S05]  /*2b20*/  BSYNC B0 ;  /* 0x0000000000007941 */ /* 0x000fea0003800000 */
.L_x_4664:
        /* <DEDUP_REMOVED lines=22> */
.L_x_4670:
[----:B------:R-:W-:-:S13]  /*2c90*/  ISETP.GE.AND P0, PT, R18, R17, PT ;  /* 0x000000111200720c */ /* 0x000fda0003f06270 */
[----:B------:R-:W-:Y:S05]  /*2ca0*/  @P0 BRA `(.L_x_4672) ;  /* 0x0000000000300947 */ /* 0x000fea0003800000 */
[----:B0-----:R-:W0:Y:S01]  /*2cb0*/  LDC.64 R2, c[0x0][0x218] ;  /* 0x00008600ff027b82 */ /* 0x001e220000000a00 */
[----:B------:R-:W-:Y:S02]  /*2cc0*/  IADD3 R11, R0, R18, RZ ;  /* 0x00000012000b7210 */ /* 0x000fe40007ffe0ff */
[----:B------:R-:W-:-:S03]  /*2cd0*/  IADD3 R18, R18, 0x80, RZ ;  /* 0x0000008012127810 */ /* 0x000fc60007ffe0ff */
[----:B0-----:R-:W-:-:S05]  /*2ce0*/  IMAD.WIDE.U32 R2, R11, 0x2, R2 ;  /* 0x000000020b027825 */ /* 0x001fca00078e0002 */
[----:B------:R1:W-:Y:S02]  /*2cf0*/  STG.E.U16 desc[UR4][R2.64], R5 ;  /* 0x0000000502007986 */ /* 0x0003e4000c101504 */
.L_x_4671:
[----:B------:R-:W-:-:S13]  /*2d00*/  ISETP.GE.AND P0, PT, R18, R17, PT ;  /* 0x000000111200720c */ /* 0x000fda0003f06270 */
[----:B------:R-:W-:Y:S05]  /*2d10*/  @P0 BRA `(.L_x_4673) ;  /* 0x0000000000340947 */ /* 0x000fea0003800000 */
[----:B01----:R-:W0:Y:S01]  /*2d20*/  LDC.64 R2, c[0x0][0x218] ;  /* 0x00008600ff027b82 */ /* 0x003e220000000a00 */
[----:B------:R-:W-:Y:S02]  /*2d30*/  IADD3 R5, R0, R18, RZ ;  /* 0x0000001200057210 */ /* 0x000fe40007ffe0ff */
[----:B------:R-:W-:-:S03]  /*2d40*/  IADD3 R18, R18, 0x80, RZ ;  /* 0x0000008012127810 */ /* 0x000fc60007ffe0ff */
[----:B0-----:R-:W-:-:S05]  /*2d50*/  IMAD.WIDE.U32 R2, R5, 0x2, R2 ;  /* 0x0000000205027825 */ /* 0x001fca00078e0002 */
[----:B------:R1:W-:Y:S02]  /*2d60*/  STG.E.U16 desc[UR4][R2.64], R6 ;  /* 0x0000000602007986 */ /* 0x0003e4000c101504 */
.L_x_4672:
        /* <DEDUP_REMOVED lines=8> */
.L_x_4673:
[----:B------:R-:W-:Y:S05]  /*2df0*/  BSYNC B1 ;  /* 0x0000000000017941 */ /* 0x000fea0003800000 */
.L_x_4669:
[----:B------:R-:W-:-:S13]  /*2e00*/  ISETP.GE.AND P0, PT, R18, R17, PT ;  /* 0x000000111200720c */ /* 0x000fda0003f06270 */
[----:B012---:R-:W0:Y:S01]  /*2e10*/  @!P0 LDC.64 R2, c[0x0][0x218] ;  /* 0x00008600ff028b82 */ /* 0x007e220000000a00 */
[----:B------:R-:W-:Y:S02]  /*2e20*/  @!P0 IADD3 R5, R0, R18, RZ ;  /* 0x0000001200058210 */ /* 0x000fe40007ffe0ff */
[----:B------:R-:W-:-:S03]  /*2e30*/  @!P0 IADD3 R18, R18, 0x80, RZ ;  /* 0x0000008012128810 */ /* 0x000fc60007ffe0ff */
[----:B0-----:R-:W-:-:S05]  /*2e40*/  @!P0 IMAD.WIDE.U32 R2, R5, 0x2, R2 ;  /* 0x0000000205028825 */ /* 0x001fca00078e0002 */
[----:B------:R2:W-:Y:S02]  /*2e50*/  @!P0 STG.E.U16 desc[UR4][R2.64], R8 ;  /* 0x0000000802008986 */ /* 0x0005e4000c101504 */
.L_x_4674:
[----:B------:R-:W-:Y:S05]  /*2e60*/  BSYNC B0 ;  /* 0x0000000000007941 */ /* 0x000fea0003800000 */
.L_x_4668:
        /* <DEDUP_REMOVED lines=8> */
.L_x_4675:
        /* <DEDUP_REMOVED lines=9> */
.L_x_7375:


//--------------------- .text._ZN2at6native18elementwise_kernelILi128ELi4EZNS0_15gpu_kernel_implIZZZNS0_33launch_log_sigmoid_forward_kernelERNS_18TensorIteratorBaseEENKUlvE_clEvENKUlvE1_clEvEUlN3c104HalfEE_EEvS4_RKT_EUliE_EEviT1_ --------------------------
	.section	.text._ZN2at6native18elementwise_kernelILi128ELi4EZNS0_15gpu_kernel_implIZZZNS0_33launch_log_sigmoid_forward_kernelERNS_18TensorIteratorBaseEENKUlvE_clEvENKUlvE1_clEvEUlN3c104HalfEE_EEvS4_RKT_EUliE_EEviT1_,"ax",@progbits
	.align	128
        .global         _ZN2at6native18elementwise_kernelILi128ELi4EZNS0_15gpu_kernel_implIZZZNS0_33launch_log_sigmoid_forward_kernelERNS_18TensorIteratorBaseEENKUlvE_clEvENKUlvE1_clEvEUlN3c104HalfEE_EEvS4_RKT_EUliE_EEviT1_
        .type           _ZN2at6native18elementwise_kernelILi128ELi4EZNS0_15gpu_kernel_implIZZZNS0_33launch_log_sigmoid_forward_kernelERNS_18TensorIteratorBaseEENKUlvE_clEvENKUlvE1_clEvEUlN3c104HalfEE_EEvS4_RKT_EUliE_EEviT1_,@function
        .size           _ZN2at6native18elementwise_kernelILi128ELi4EZNS0_15gpu_kernel_implIZZZNS0_33launch_log_sigmoid_forward_kernelERNS_18TensorIteratorBaseEENKUlvE_clEvENKUlvE1_clEvEUlN3c104HalfEE_EEvS4_RKT_EUliE_EEviT1_,(.L_x_7376 - _ZN2at6native18elementwise_kernelILi128ELi4EZNS0_15gpu_kernel_implIZZZNS0_33launch_log_sigmoid_forward_kernelERNS_18TensorIteratorBaseEENKUlvE_clEvENKUlvE1_clEvEUlN3c104HalfEE_EEvS4_RKT_EUliE_EEviT1_)
        .other          _ZN2at6native18elementwise_kernelILi128ELi4EZNS0_15gpu_kernel_implIZZZNS0_33launch_log_sigmoid_forward_kernelERNS_18TensorIteratorBaseEENKUlvE_clEvENKUlvE1_clEvEUlN3c104HalfEE_EEvS4_RKT_EUliE_EEviT1_,@"STO_CUDA_ENTRY STV_DEFAULT"
_ZN2at6native18elementwise_kernelILi128ELi4EZNS0_15gpu_kernel_implIZZZNS0_33launch_log_sigmoid_forward_kernelERNS_18TensorIteratorBaseEENKUlvE_clEvENKUlvE1_clEvEUlN3c104HalfEE_EEvS4_RKT_EUliE_EEviT1_:
.text._ZN2at6native18elementwise_kernelILi128ELi4EZNS0_15gpu_kernel_implIZZZNS0_33launch_log_sigmoid_forward_kernelERNS_18TensorIteratorBaseEENKUlvE_clEvENKUlvE1_clEvEUlN3c104HalfEE_EEvS4_RKT_EUliE_EEviT1_:
        /* <DEDUP_REMOVED lines=315> */
.L_x_4678:
        /* <DEDUP_REMOVED lines=22> */
.L_x_4682:
[----:B------:R-:W2:Y:S02]  /*1510*/  LDG.E.U8 R2, desc[UR36][R2.64] ;  /* 0x0000002402027981 */ /* 0x000ea4000c1e1100 */
[----:B--2---:R-:W-:-:S04]  /*1520*/  I2FP.F32.U32 R0, R2 ;  /* 0x0000000200007245 */ /* 0x004fc80000201000 */
[----:B------:R-:W-:Y:S01]  /*1530*/  F2FP.F16.F32.PACK_AB R0, RZ, R0 ;  /* 0x00000000ff00723e */ /* 0x000fe200000000ff */
[----:B------:R-:W-:Y:S06]  /*1540*/  BRA `(.L_x_4684) ;  /* 0x0000000c00887947 */ /* 0x000fec0003800000 */
.L_x_4681:
        /* <DEDUP_REMOVED lines=10> */
.L_x_4686:
[----:B------:R-:W2:Y:S02]  /*15f0*/  LDG.E R2, desc[UR36][R2.64] ;  /* 0x0000002402027981 */ /* 0x000ea4000c1e1900 */
[----:B--2---:R-:W-:-:S04]  /*1600*/  I2FP.F32.S32 R0, R2 ;  /* 0x0000000200007245 */ /* 0x004fc80000201400 */
[----:B------:R-:W-:Y:S01]  /*1610*/  F2FP.F16.F32.PACK_AB R0, RZ, R0 ;  /* 0x00000000ff00723e */ /* 0x000fe200000000ff */
[----:B------:R-:W-:Y:S06]  /*1620*/  BRA `(.L_x_4684) ;  /* 0x0000000c00507947 */ /* 0x000fec0003800000 */
.L_x_4685:
[----:B------:R-:W2:Y:S02]  /*1630*/  LDG.E.U16 R2, desc[UR36][R2.64] ;  /* 0x0000002402027981 */ /* 0x000ea4000c1e1500 */
[----:B--2---:R-:W0:Y:S02]  /*1640*/  I2F.S16 R0, R2 ;  /* 0x0000000200007306 */ /* 0x004e240000101400 */
[----:B0-----:R-:W-:Y:S01]  /*1650*/  F2FP.F16.F32.PACK_AB R0, RZ, R0 ;  /* 0x00000000ff00723e */ /* 0x001fe200000000ff */
[----:B------:R-:W-:Y:S06]  /*1660*/  BRA `(.L_x_4684) ;  /* 0x0000000c00407947 */ /* 0x000fec0003800000 */
.L_x_4680:
        /* <DEDUP_REMOVED lines=9> */
.L_x_4688:
[----:B------:R0:W5:Y:S01]  /*1700*/  LDG.E.U16 R0, desc[UR36][R2.64] ;  /* 0x0000002402007981 */ /* 0x000162000c1e1500 */
[----:B------:R-:W-:Y:S05]  /*1710*/  BRA `(.L_x_4684) ;  /* 0x0000000c00147947 */ /* 0x000fea0003800000 */
.L_x_4687:
        /* <DEDUP_REMOVED lines=9> */
.L_x_4690:
[----:B------:R1:W5:Y:S01]  /*17b0*/  LDG.E.U16 R0, desc[UR36][R2.64] ;  /* 0x0000002402007981 */ /* 0x000362000c1e1500 */
[----:B------:R-:W-:Y:S05]  /*17c0*/  BRA `(.L_x_4684) ;  /* 0x0000000800e87947 */ /* 0x000fea0003800000 */
.L_x_4689:
        /* <DEDUP_REMOVED lines=8> */
.L_x_4679:
        /* <DEDUP_REMOVED lines=13> */
.L_x_4693:
        /* <DEDUP_REMOVED lines=8> */
.L_x_4692:
        /* <DEDUP_REMOVED lines=28> */
.L_x_4695:
        /* <DEDUP_REMOVED lines=15> */
.L_x_4694:
[----:B------:R-:W2:Y:S02]  /*1c50*/  LDG.E.U16 R0, desc[UR36][R2.64] ;  /* 0x0000002402007981 */ /* 0x000ea4000c1e1500 */
[----:B--2---:R-:W-:-:S05]  /*1c60*/  IMAD.U32 R0, R0, 0x10000, RZ ;  /* 0x0001000000007824 */ /* 0x004fca00078e00ff */
[----:B------:R-:W-:Y:S01]  /*1c70*/  F2FP.F16.F32.PACK_AB R0, RZ, R0 ;  /* 0x00000000ff00723e */ /* 0x000fe200000000ff */
[----:B------:R-:W-:Y:S06]  /*1c80*/  BRA `(.L_x_4684) ;  /* 0x0000000400b87947 */ /* 0x000fec0003800000 */
.L_x_4691:
        /* <DEDUP_REMOVED lines=12> */
.L_x_4698:
        /* <DEDUP_REMOVED lines=21> */
.L_x_4702:
[----:B------:R-:W-:Y:S05]  /*1ea0*/  BSYNC B1 ;  /* 0x0000000000017941 */ /* 0x000fea0003800000 */
.L_x_4701:
[----:B------:R-:W-:Y:S01]  /*1eb0*/  LEA R3, R0, 0x3b800000, 0x17 ;  /* 0x3b80000000037811 */ /* 0x000fe200078eb8ff */
[----:B------:R-:W-:-:S05]  /*1ec0*/  IMAD.SHL.U32 R0, R2, 0x100000, RZ ;  /* 0x0010000002007824 */ /* 0x000fca00078e00ff */
[----:B------:R-:W-:-:S07]  /*1ed0*/  LOP3.LUT R0, R3, R0, R4, 0xfe, !PT ;  /* 0x0000000003007212 */ /* 0x000fce00078efe04 */
.L_x_4700:
[----:B------:R-:W-:Y:S05]  /*1ee0*/  BSYNC B0 ;  /* 0x0000000000007941 */ /* 0x000fea0003800000 */
.L_x_4699:
[----:B------:R-:W-:Y:S01]  /*1ef0*/  F2FP.F16.F32.PACK_AB R0, RZ, R0 ;  /* 0x00000000ff00723e */ /* 0x000fe200000000ff */
[----:B------:R-:W-:Y:S06]  /*1f00*/  BRA `(.L_x_4684) ;  /* 0x0000000400187947 */ /* 0x000fec0003800000 */
.L_x_4697:
        /* <DEDUP_REMOVED lines=21> */
.L_x_4706:
[----:B------:R-:W-:Y:S05]  /*2060*/  BSYNC B1 ;  /* 0x0000000000017941 */ /* 0x000fea0003800000 */
.L_x_4705:
[----:B------:R-:W-:Y:S01]  /*2070*/  LEA R3, R0, 0x37800000, 0x17 ;  /* 0x3780000000037811 */ /* 0x000fe200078eb8ff */
[----:B------:R-:W-:-:S05]  /*2080*/  IMAD.SHL.U32 R0, R2, 0x200000, RZ ;  /* 0x0020000002007824 */ /* 0x000fca00078e00ff */
[----:B------:R-:W-:-:S07]  /*2090*/  LOP3.LUT R0, R3, R0, R4, 0xfe, !PT ;  /* 0x0000000003007212 */ /* 0x000fce00078efe04 */
.L_x_4704:
[----:B------:R-:W-:Y:S05]  /*20a0*/  BSYNC B0 ;  /* 0x0000000000007941 */ /* 0x000fea0003800000 */
.L_x_4703:
[----:B------:R-:W-:Y:S01]  /*20b0*/  F2FP.F16.F32.PACK_AB R0, RZ, R0 ;  /* 0x00000000ff00723e */ /* 0x000fe200000000ff */
[----:B------:R-:W-:Y:S06]  /*20c0*/  BRA `(.L_x_4684) ;  /* 0x0000000000a87947 */ /* 0x000fec0003800000 */
.L_x_4696:
        /* <DEDUP_REMOVED lines=14> */
.L_x_4710:
[----:B------:R-:W-:Y:S05]  /*21b0*/  BSYNC B0 ;  /* 0x0000000000007941 */ /* 0x000fea0003800000 */
.L_x_4709:
[----:B------:R-:W-:Y:S01]  /*21c0*/  F2FP.F16.F32.PACK_AB R0, RZ, R0 ;  /* 0x00000000ff00723e */ /* 0x000fe200000000ff */
[----:B------:R-:W-:Y:S06]  /*21d0*/  BRA `(.L_x_4684) ;  /* 0x0000000000647947 */ /* 0x000fec0003800000 */
.L_x_4683:
        /* <DEDUP_REMOVED lines=16> */
.L_x_4711:
[----:B------:R-:W-:Y:S01]  /*22e0*/  PRMT R0, RZ, 0x7610, R0 ;  /* 0x00007610ff007816 */ /* 0x000fe20000000000 */
[----:B------:R-:W-:Y:S06]  /*22f0*/  BRA `(.L_x_4684) ;  /* 0x00000000001c7947 */ /* 0x000fec0003800000 */
.L_x_4708:
[----:B------:R-:W2:Y:S02]  /*2300*/  LDG.E.64 R2, desc[UR36][R2.64] ;  /* 0x0000002402027981 */ /* 0x000ea4000c1e1b00 */
[----:B--2---:R-:W0:Y:S02]  /*2310*/  I2F.U64 R0, R2 ;  /* 0x0000000200007312 */ /* 0x004e240000301000 */
[----:B0-----:R-:W-:Y:S01]  /*2320*/  F2FP.F16.F32.PACK_AB R0, RZ, R0 ;  /* 0x00000000ff00723e */ /* 0x001fe200000000ff */
[----:B------:R-:W-:Y:S06]  /*2330*/  BRA `(.L_x_4684) ;  /* 0x00000000000c7947 */ /* 0x000fec0003800000 */
.L_x_4707:
[----:B------:R-:W2:Y:S02]  /*2340*/  LDG.E R2, desc[UR36][R2.64] ;  /* 0x0000002402027981 */ /* 0x000ea4000c1e1900 */
[----:B--2---:R-:W-:-:S04]  /*2350*/  I2FP.F32.U32 R0, R2 ;  /* 0x0000000200007245 */ /* 0x004fc80000201000 */
[----:B------:R-:W-:-:S07]  /*2360*/  F2FP.F16.F32.PACK_AB R0, RZ, R0 ;  /* 0x00000000ff00723e */ /* 0x000fce00000000ff */
.L_x_4684:
[----:B01---5:R-:W-:Y:S01]  /*2370*/  HADD2.F32 R2, -RZ, R0.H0_H0 ;  /* 0x20000000ff027230 */ /* 0x023fe20000004100 */
[----:B------:R-:W-:Y:S01]  /*2380*/  BSSY B0, `(.L_x_4712) ;  /* 0x0000024000007945 */ /* 0x000fe20003800000 */
[----:B------:R-:W-:Y:S02]  /*2390*/  IMAD.MOV.U32 R6, RZ, RZ, 0x3e800000 ;  /* 0x3e800000ff067424 */ /* 0x000fe400078e00ff */
[----:B------:R-:W-:Y:S02]  /*23a0*/  IMAD.MOV.U32 R7, RZ, RZ, 0x3d39bf78 ;  /* 0x3d39bf78ff077424 */ /* 0x000fe400078e00ff */
[----:B------:R-:W-:Y:S01]  /*23b0*/  FMUL.FTZ R0, |R2|, -1.4426950216293334961 ;  /* 0xbfb8aa3b02007820 */ /* 0x000fe20000410200 */
[----:B------:R-:W-:-:S05]  /*23c0*/  FMNMX.FTZ R2, RZ, R2, PT ;  /* 0x00000002ff027209 */ /* 0x000fca0003810000 */
        /* <DEDUP_REMOVED lines=20> */
[----:B------:R-:W-:Y:S01]  /*2510*/  FFMA.FTZ R5, R4, R5, -0.5 ;  /* 0xbf00000004057423 */ /* 0x000fe20000010005 */
[----:B------:R-:W-:-:S03]  /*2520*/  ISETP.GT.AND P0, PT, R6, 0x9, PT ;  /* 0x000000090600780c */ /* 0x000fc60003f04270 */
        /* <DEDUP_REMOVED lines=9> */
.L_x_4713:
[----:B------:R-:W-:Y:S05]  /*25c0*/  BSYNC B0 ;  /* 0x0000000000007941 */ /* 0x000fea0003800000 */
.L_x_4712:
[----:B------:R-:W-:-:S05]  /*25d0*/  FADD.FTZ R2, R2, -R3 ;  /* 0x8000000302027221 */ /* 0x000fca0000010000 */
[----:B------:R-:W-:Y:S01]  /*25e0*/  F2FP.F16.F32.PACK_AB R2, RZ, R2 ;  /* 0x00000002ff02723e */ /* 0x000fe200000000ff */
        /* <DEDUP_REMOVED lines=13> */
.L_x_4717:
[----:B------:R-:W-:-:S06]  /*26c0*/  HADD2.F32 R3, -RZ, R2.H0_H0 ;  /* 0x20000002ff037230 */ /* 0x000fcc0000004100 */
[----:B------:R-:W0:Y:S02]  /*26d0*/  F2I.S64.TRUNC R2, R3 ;  /* 0x0000000300027311 */ /* 0x000e24000020d900 */
[----:B0-----:R0:W-:Y:S01]  /*26e0*/  STG.E.U8 desc[UR36][R16.64], R2 ;  /* 0x0000000210007986 */ /* 0x0011e2000c101124 */
[----:B------:R-:W-:Y:S05]  /*26f0*/  BRA `(.L_x_4719) ;  /* 0x0000000c00847947 */ /* 0x000fea0003800000 */
.L_x_4716:
        /* <DEDUP_REMOVED lines=10> */
.L_x_4721:
[----:B------:R-:W-:-:S04]  /*27a0*/  HADD2.F32 R2, -RZ, R2.H0_H0 ;  /* 0x20000002ff027230 */ /* 0x000fc80000004100 */
[----:B------:R-:W0:Y:S02]  /*27b0*/  F2I.FTZ.TRUNC.NTZ R3, R2 ;  /* 0x0000000200037305 */ /* 0x000e24000021f100 */
[----:B0-----:R0:W-:Y:S01]  /*27c0*/  STG.E desc[UR36][R16.64], R3 ;  /* 0x0000000310007986 */ /* 0x0011e2000c101924 */
[----:B------:R-:W-:Y:S05]  /*27d0*/  BRA `(.L_x_4719) ;  /* 0x0000000c004c7947 */ /* 0x000fea0003800000 */
.L_x_4720:
[----:B------:R-:W-:-:S04]  /*27e0*/  HADD2.F32 R2, -RZ, R2.H0_H0 ;  /* 0x20000002ff027230 */ /* 0x000fc80000004100 */
[----:B------:R-:W0:Y:S02]  /*27f0*/  F2I.FTZ.TRUNC.NTZ R3, R2 ;  /* 0x0000000200037305 */ /* 0x000e24000021f100 */
[----:B0-----:R0:W-:Y:S01]  /*2800*/  STG.E.U16 desc[UR36][R16.64], R3 ;  /* 0x0000000310007986 */ /* 0x0011e2000c101524 */
[----:B------:R-:W-:Y:S05]  /*2810*/  BRA `(.L_x_4719) ;  /* 0x0000000c003c7947 */ /* 0x000fea0003800000 */
.L_x_4715:
        /* <DEDUP_REMOVED lines=9> */
.L_x_4723:
[----:B------:R0:W-:Y:S01]  /*28b0*/  STG.E.U16 desc[UR36][R16.64], R2 ;  /* 0x0000000210007986 */ /* 0x0001e2000c101524 */
[----:B------:R-:W-:Y:S05]  /*28c0*/  BRA `(.L_x_4719) ;  /* 0x0000000c00107947 */ /* 0x000fea0003800000 */
.L_x_4722:
        /* <DEDUP_REMOVED lines=10> */
.L_x_4725:
[----:B------:R-:W-:-:S05]  /*2970*/  HADD2.F32 R0, -RZ, R2.H0_H0 ;  /* 0x20000002ff007230 */ /* 0x000fca0000004100 */
[----:B------:R-:W-:-:S04]  /*2980*/  F2FP.F16.F32.PACK_AB R0, RZ, R0 ;  /* 0x00000000ff00723e */ /* 0x000fc800000000ff */
[----:B------:R-:W-:-:S05]  /*2990*/  PRMT R0, R0, 0x5410, RZ ;  /* 0x0000541000007816 */ /* 0x000fca00000000ff */
[----:B------:R0:W-:Y:S01]  /*29a0*/  STG.E desc[UR36][R16.64], R0 ;  /* 0x0000000010007986 */ /* 0x0001e2000c101924 */
[----:B------:R-:W-:Y:S05]  /*29b0*/  BRA `(.L_x_4719) ;  /* 0x0000000800d47947 */ /* 0x000fea0003800000 */
.L_x_4724:
[----:B------:R-:W-:-:S05]  /*29c0*/  HADD2.F32 R2, -RZ, R2.H0_H0 ;  /* 0x20000002ff027230 */ /* 0x000fca0000004100 */
[----:B------:R-:W-:-:S06]  /*29d0*/  FMUL.FTZ R2, R2, 1 ;  /* 0x3f80000002027820 */ /* 0x000fcc0000410000 */
[----:B------:R-:W0:Y:S02]  /*29e0*/  F2F.F64.F32 R2, R2 ;  /* 0x0000000200027310 */ /* 0x000e240000201800 */
[----:B0-----:R0:W-:Y:S01]  /*29f0*/  STG.E.64 desc[UR36][R16.64], R2 ;  /* 0x0000000210007986 */ /* 0x0011e2000c101b24 */
[----:B------:R-:W-:Y:S05]  /*2a00*/  BRA `(.L_x_4719) ;  /* 0x0000000800c07947 */ /* 0x000fea0003800000 */
.L_x_4714:
        /* <DEDUP_REMOVED lines=13> */
.L_x_4728:
[----:B------:R-:W-:Y:S01]  /*2ae0*/  HADD2.F32 R2, -RZ, R2.H0_H0 ;  /* 0x20000002ff027230 */ /* 0x000fe20000004100 */
[----:B------:R-:W-:-:S04]  /*2af0*/  CS2R R6, SRZ ;  /* 0x0000000000067805 */ /* 0x000fc8000001ff00 */
[----:B------:R-:W-:-:S04]  /*2b00*/  FMUL.FTZ R2, R2, 1 ;  /* 0x3f80000002027820 */ /* 0x000fc80000410000 */
[----:B------:R-:W0:Y:S02]  /*2b10*/  F2F.F64.F32 R4, R2 ;  /* 0x0000000200047310 */ /* 0x000e240000201800 */
[----:B0-----:R0:W-:Y:S01]  /*2b20*/  STG.E.128 desc[UR36][R16.64], R4 ;  /* 0x0000000410007986 */ /* 0x0011e2000c101d24 */
[----:B------:R-:W-:Y:S05]  /*2b30*/  BRA `(.L_x_4719) ;  /* 0x0000000800747947 */ /* 0x000fea0003800000 */
.L_x_4727:
        /* <DEDUP_REMOVED lines=19> */
[----:B------:R-:W-:Y:S02]  /*2c70*/  @P0 SHF.R.U32.HI R0, RZ, 0x14, R0 ;  /* 0x00000014ff000819 */ /* 0x000fe40000011600 */
[----:B------:R-:W-:-:S07]  /*2c80*/  @!P0 IADD3 R0, R2, -0x46800000, RZ ;  /* 0xb980000002008810 */ /* 0x000fce0007ffe0ff */
.L_x_4732:
[----:B------:R-:W-:Y:S05]  /*2c90*/  BSYNC B0 ;  /* 0x0000000000007941 */ /* 0x000fea0003800000 */
.L_x_4731:
[----:B------:R-:W-:-:S05]  /*2ca0*/  LOP3.LUT R3, R0, R3, RZ, 0xfc, !PT ;  /* 0x0000000300037212 */ /* 0x000fca00078efcff */
[----:B------:R0:W-:Y:S01]  /*2cb0*/  STG.E.U8 desc[UR36][R16.64], R3 ;  /* 0x0000000310007986 */ /* 0x0001e2000c101124 */
[----:B------:R-:W-:Y:S05]  /*2cc0*/  BRA `(.L_x_4719) ;  /* 0x0000000800107947 */ /* 0x000fea0003800000 */
.L_x_4730:
        /* <DEDUP_REMOVED lines=13> */
.L_x_4734:
[----:B------:R-:W-:Y:S01]  /*2da0*/  IMAD.MOV.U32 R0, RZ, RZ, 0x7f ;  /* 0x0000007fff007424 */ /* 0x000fe200078e00ff */
[----:B------:R-:W-:-:S04]  /*2db0*/  ISETP.GT.U32.AND P0, PT, R2, 0x7f800000, PT ;  /* 0x7f8000000200780c */ /* 0x000fc80003f04070 */
[----:B------:R-:W-:-:S09]  /*2dc0*/  SEL R0, R0, 0x7c, P0 ;  /* 0x0000007c00007807 */ /* 0x000fd20000000000 */
.L_x_4735:
[----:B------:R-:W-:Y:S05]  /*2dd0*/  BSYNC B0 ;  /* 0x0000000000007941 */ /* 0x000fea0003800000 */
.L_x_4733:
[----:B------:R-:W-:-:S04]  /*2de0*/  LOP3.LUT R2, R3, 0x80000000, RZ, 0xc0, !PT ;  /* 0x8000000003027812 */ /* 0x000fc800078ec0ff */
[----:B------:R-:W-:-:S04]  /*2df0*/  SHF.R.U32.HI R3, RZ, 0x18, R2 ;  /* 0x00000018ff037819 */ /* 0x000fc80000011602 */
[----:B------:R-:W-:-:S05]  /*2e00*/  LOP3.LUT R3, R0, R3, RZ, 0xfc, !PT ;  /* 0x0000000300037212 */ /* 0x000fca00078efcff */
[----:B------:R0:W-:Y:S01]  /*2e10*/  STG.E.U8 desc[UR36][R16.64], R3 ;  /* 0x0000000310007986 */ /* 0x0001e2000c101124 */
[----:B------:R-:W-:Y:S05]  /*2e20*/  BRA `(.L_x_4719) ;  /* 0x0000000400b87947 */ /* 0x000fea0003800000 */
.L_x_4729:
[----:B------:R-:W-:-:S05]  /*2e30*/  HADD2.F32 R0, -RZ, R2.H0_H0 ;  /* 0x20000002ff007230 */ /* 0x000fca0000004100 */
[----:B------:R-:W-:-:S05]  /*2e40*/  F2FP.BF16.F32.PACK_AB R0, RZ, R0 ;  /* 0x00000000ff00723e */ /* 0x000fca00000010ff */
[----:B------:R0:W-:Y:S01]  /*2e50*/  STG.E.U16 desc[UR36][R16.64], R0 ;  /* 0x0000000010007986 */ /* 0x0001e2000c101524 */
[----:B------:R-:W-:Y:S05]  /*2e60*/  BRA `(.L_x_4719) ;  /* 0x0000000400a87947 */ /* 0x000fea0003800000 */
.L_x_4726:
        /* <DEDUP_REMOVED lines=12> */
.L_x_4738:
        /* <DEDUP_REMOVED lines=17> */
.L_x_4741:
[----:B------:R-:W-:-:S04]  /*3040*/  LOP3.LUT R2, R3, 0x80000000, RZ, 0xc0, !PT ;  /* 0x8000000003027812 */ /* 0x000fc800078ec0ff */
[----:B------:R-:W-:-:S04]  /*3050*/  SHF.R.U32.HI R3, RZ, 0x18, R2 ;  /* 0x00000018ff037819 */ /* 0x000fc80000011602 */
[----:B------:R-:W-:-:S04]  /*3060*/  LOP3.LUT R0, R0, R3, RZ, 0xfc, !PT ;  /* 0x0000000300007212 */ /* 0x000fc800078efcff */
[----:B------:R-:W-:-:S07]  /*3070*/  PRMT R8, R0, 0x7610, R8 ;  /* 0x0000761000087816 */ /* 0x000fce0000000008 */
.L_x_4740:
[----:B------:R-:W-:Y:S05]  /*3080*/  BSYNC B0 ;  /* 0x0000000000007941 */ /* 0x000fea0003800000 */
.L_x_4739:
[----:B------:R0:W-:Y:S01]  /*3090*/  STG.E.U8 desc[UR36][R16.64], R8 ;  /* 0x0000000810007986 */ /* 0x0001e2000c101124 */
[----:B------:R-:W-:Y:S05]  /*30a0*/  BRA `(.L_x_4719) ;  /* 0x0000000400187947 */ /* 0x000fea0003800000 */
.L_x_4737:
        /* <DEDUP_REMOVED lines=17> */
.L_x_4744:
[----:B------:R-:W-:-:S04]  /*31c0*/  LOP3.LUT R2, R3, 0x80000000, RZ, 0xc0, !PT ;  /* 0x8000000003027812 */ /* 0x000fc800078ec0ff */
[----:B------:R-:W-:-:S04]  /*31d0*/  SHF.R.U32.HI R3, RZ, 0x18, R2 ;  /* 0x00000018ff037819 */ /* 0x000fc80000011602 */
[----:B------:R-:W-:-:S04]  /*31e0*/  LOP3.LUT R0, R0, R3, RZ, 0xfc, !PT ;  /* 0x0000000300007212 */ /* 0x000fc800078efcff */
[----:B------:R-:W-:-:S07]  /*31f0*/  PRMT R8, R0, 0x7610, R8 ;  /* 0x0000761000087816 */ /* 0x000fce0000000008 */
.L_x_4743:
[----:B------:R-:W-:Y:S05]  /*3200*/  BSYNC B0 ;  /* 0x0000000000007941 */ /* 0x000fea0003800000 */
.L_x_4742:
[----:B------:R3:W-:Y:S01]  /*3210*/  STG.E.U8 desc[UR36][R16.64], R8 ;  /* 0x0000000810007986 */ /* 0x0007e2000c101124 */
[----:B------:R-:W-:Y:S05]  /*3220*/  BRA `(.L_x_4719) ;  /* 0x0000000000b87947 */ /* 0x000fea0003800000 */
.L_x_4736:
        /* <DEDUP_REMOVED lines=22> */
.L_x_4718:
        /* <DEDUP_REMOVED lines=16> */
.L_x_4747:
[----:B------:R-:W-:Y:S05]  /*3490*/  BRA `(.L_x_4719) ;  /* 0x00000000001c7947 */ /* 0x000fea0003800000 */
.L_x_4746:
[----:B------:R-:W-:-:S06]  /*34a0*/  HADD2.F32 R2, -RZ, R2.H0_H0 ;  /* 0x20000002ff027230 */ /* 0x000fcc0000004100 */
[----:B------:R-:W0:Y:S02]  /*34b0*/  F2I.U64.TRUNC R2, R2 ;  /* 0x0000000200027311 */ /* 0x000e24000020d800 */
[----:B0-----:R2:W-:Y:S01]  /*34c0*/  STG.E.64 desc[UR36][R16.64], R2 ;  /* 0x0000000210007986 */ /* 0x0015e2000c101b24 */
[----:B------:R-:W-:Y:S05]  /*34d0*/  BRA `(.L_x_4719) ;  /* 0x00000000000c7947 */ /* 0x000fea0003800000 */
.L_x_4745:
[----:B------:R-:W-:-:S04]  /*34e0*/  HADD2.F32 R2, -RZ, R2.H0_H0 ;  /* 0x20000002ff027230 */ /* 0x000fc80000004100 */
[----:B------:R-:W0:Y:S02]  /*34f0*/  F2I.FTZ.U32.TRUNC.NTZ R3, R2 ;  /* 0x0000000200037305 */ /* 0x000e24000021f000 */
[----:B0-----:R0:W-:Y:S02]  /*3500*/  STG.E desc[UR36][R16.64], R3 ;  /* 0x0000000310007986 */ /* 0x0011e4000c101924 */
.L_x_4719:
[----:B------:R-:W-:-:S04]  /*3510*/  IMAD R18, R23, 0x200, R18 ;  /* 0x0000020017127824 */ /* 0x000fc800078e0212 */
[----:B------:R-:W-:-:S07]  /*3520*/  VIADD R19, R18, 0x80 ;  /* 0x0000008012137836 */ /* 0x000fce0000000000 */
.L_x_4677:
[----:B------:R-:W-:Y:S05]  /*3530*/  BSYNC B6 ;  /* 0x0000000000067941 */ /* 0x000fea0003800000 */
.L_x_4676:
        /* <DEDUP_REMOVED lines=307> */
.L_x_4750:
        /* <DEDUP_REMOVED lines=22> */
.L_x_4754:
[----:B------:R-:W2:Y:S02]  /*49d0*/  LDG.E.U8 R2, desc[UR36][R2.64] ;  /* 0x0000002402027981 */ /* 0x000ea4000c1e1100 */
[----:B--2---:R-:W-:-:S04]  /*49e0*/  I2FP.F32.U32 R0, R2 ;  /* 0x0000000200007245 */ /* 0x004fc80000201000 */
[----:B------:R-:W-:Y:S01]  /*49f0*/  F2FP.F16.F32.PACK_AB R0, RZ, R0 ;  /* 0x00000000ff00723e */ /* 0x000fe200000000ff */
[----:B------:R-:W-:Y:S06]  /*4a00*/  BRA `(.L_x_4756) ;  /* 0x0000000c00887947 */ /* 0x000fec0003800000 */
.L_x_4753:
        /* <DEDUP_REMOVED lines=10> */
.L_x_4758:
[----:B------:R-:W2:Y:S02]  /*4ab0*/  LDG.E R2, desc[UR36][R2.64] ;  /* 0x0000002402027981 */ /* 0x000ea4000c1e1900 */
[----:B--2---:R-:W-:-:S04]  /*4ac0*/  I2FP.F32.S32 R0, R2 ;  /* 0x0000000200007245 */ /* 0x004fc80000201400 */
[----:B------:R-:W-:Y:S01]  /*4ad0*/  F2FP.F16.F32.PACK_AB R0, RZ, R0 ;  /* 0x00000000ff00723e */ /* 0x000fe200000000ff */
[----:B------:R-:W-:Y:S06]  /*4ae0*/  BRA `(.L_x_4756) ;  /* 0x0000000c00507947 */ /* 0x000fec0003800000 */
.L_x_4757:
[----:B------:R-:W2:Y:S02]  /*4af0*/  LDG.E.U16 R2, desc[UR36][R2.64] ;  /* 0x0000002402027981 */ /* 0x000ea4000c1e1500 */
[----:B--2---:R-:W0:Y:S02]  /*4b00*/  I2F.S16 R0, R2 ;  /* 0x0000000200007306 */ /* 0x004e240000101400 */
[----:B0-----:R-:W-:Y:S01]  /*4b10*/  F2FP.F16.F32.PACK_AB R0, RZ, R0 ;  /* 0x00000000ff00723e */ /* 0x001fe200000000ff */
[----:B------:R-:W-:Y:S06]  /*4b20*/  BRA `(.L_x_4756) ;  /* 0x0000000c00407947 */ /* 0x000fec0003800000 */
.L_x_4752:
        /* <DEDUP_REMOVED lines=9> */
.L_x_4760:
[----:B------:R1:W5:Y:S01]  /*4bc0*/  LDG.E.U16 R0, desc[UR36][R2.64] ;  /* 0x0000002402007981 */ /* 0x000362000c1e1500 */
[----:B------:R-:W-:Y:S05]  /*4bd0*/  BRA `(.L_x_4756) ;  /* 0x0000000c00147947 */ /* 0x000fea0003800000 */
.L_x_4759:
        /* <DEDUP_REMOVED lines=9> */
.L_x_4762:
[----:B------:R0:W5:Y:S01]  /*4c70*/  LDG.E.U16 R0, desc[UR36][R2.64] ;  /* 0x0000002402007981 */ /* 0x000162000c1e1500 */
[----:B------:R-:W-:Y:S05]  /*4c80*/  BRA `(.L_x_4756) ;  /* 0x0000000800e87947 */ /* 0x000fea0003800000 */
.L_x_4761:
        /* <DEDUP_REMOVED lines=8> */
.L_x_4751:
        /* <DEDUP_REMOVED lines=13> */
.L_x_4765:
        /* <DEDUP_REMOVED lines=8> */
.L_x_4764:
        /* <DEDUP_REMOVED lines=28> */
.L_x_4767:
        /* <DEDUP_REMOVED lines=15> */
.L_x_4766:
[----:B------:R-:W2:Y:S02]  /*5110*/  LDG.E.U16 R0, desc[UR36][R2.64] ;  /* 0x0000002402007981 */ /* 0x000ea4000c1e1500 */
[----:B--2---:R-:W-:-:S05]  /*5120*/  IMAD.U32 R0, R0, 0x10000, RZ ;  /* 0x0001000000007824 */ /* 0x004fca00078e00ff */
[----:B------:R-:W-:Y:S01]  /*5130*/  F2FP.F16.F32.PACK_AB R0, RZ, R0 ;  /* 0x00000000ff00723e */ /* 0x000fe200000000ff */
[----:B------:R-:W-:Y:S06]  /*5140*/  BRA `(.L_x_4756) ;  /* 0x0000000400b87947 */ /* 0x000fec0003800000 */
.L_x_4763:
        /* <DEDUP_REMOVED lines=12> */
.L_x_4770:
        /* <DEDUP_REMOVED lines=21> */
.L_x_4774:
[----:B------:R-:W-:Y:S05]  /*5360*/  BSYNC B1 ;  /* 0x0000000000017941 */ /* 0x000fea0003800000 */
.L_x_4773:
[----:B------:R-:W-:Y:S01]  /*5370*/  LEA R3, R0, 0x3b800000, 0x17 ;  /* 0x3b80000000037811 */ /* 0x000fe200078eb8ff */
[----:B------:R-:W-:-:S05]  /*5380*/  IMAD.SHL.U32 R0, R2, 0x100000, RZ ;  /* 0x0010000002007824 */ /* 0x000fca00078e00ff */
[----:B------:R-:W-:-:S07]  /*5390*/  LOP3.LUT R0, R3, R0, R4, 0xfe, !PT ;  /* 0x0000000003007212 */ /* 0x000fce00078efe04 */
.L_x_4772:
[----:B------:R-:W-:Y:S05]  /*53a0*/  BSYNC B0 ;  /* 0x0000000000007941 */ /* 0x000fea0003800000 */
.L_x_4771:
[----:B------:R-:W-:Y:S01]  /*53b0*/  F2FP.F16.F32.PACK_AB R0, RZ, R0 ;  /* 0x00000000ff00723e */ /* 0x000fe200000000ff */
[----:B------:R-:W-:Y:S06]  /*53c0*/  BRA `(.L_x_4756) ;  /* 0x0000000400187947 */ /* 0x000fec0003800000 */
.L_x_4769:
        /* <DEDUP_REMOVED lines=21> */
.L_x_4778:
[----:B------:R-:W-:Y:S05]  /*5520*/  BSYNC B1 ;  /* 0x0000000000017941 */ /* 0x000fea0003800000 */
.L_x_4777:
[----:B------:R-:W-:Y:S01]  /*5530*/  LEA R3, R0, 0x37800000, 0x17 ;  /* 0x3780000000037811 */ /* 0x000fe200078eb8ff */
[----:B------:R-:W-:-:S05]  /*5540*/  IMAD.SHL.U32 R0, R2, 0x200000, RZ ;  /* 0x0020000002007824 */ /* 0x000fca00078e00ff */
[----:B------:R-:W-:-:S07]  /*5550*/  LOP3.LUT R0, R3, R0, R4, 0xfe, !PT ;  /* 0x0000000003007212 */ /* 0x000fce00078efe04 */
.L_x_4776:
[----:B------:R-:W-:Y:S05]  /*5560*/  BSYNC B0 ;  /* 0x0000000000007941 */ /* 0x000fea0003800000 */
.L_x_4775:
[----:B------:R-:W-:Y:S01]  /*5570*/  F2FP.F16.F32.PACK_AB R0, RZ, R0 ;  /* 0x00000000ff00723e */ /* 0x000fe200000000ff */
[----:B------:R-:W-:Y:S06]  /*5580*/  BRA `(.L_x_4756) ;  /* 0x0000000000a87947 */ /* 0x000fec0003800000 */
.L_x_4768:
        /* <DEDUP_REMOVED lines=14> */
.L_x_4782:
[----:B------:R-:W-:Y:S05]  /*5670*/  BSYNC B0 ;  /* 0x0000000000007941 */ /* 0x000fea0003800000 */
.L_x_4781:
[----:B------:R-:W-:Y:S01]  /*5680*/  F2FP.F16.F32.PACK_AB R0, RZ, R0 ;  /* 0x00000000ff00723e */ /* 0x000fe200000000ff */
[----:B------:R-:W-:Y:S06]  /*5690*/  BRA `(.L_x_4756) ;  /* 0x0000000000647947 */ /* 0x000fec0003800000 */
.L_x_4755:
        /* <DEDUP_REMOVED lines=16> */
.L_x_4783:
[----:B------:R-:W-:Y:S01]  /*57a0*/  PRMT R0, RZ, 0x7610, R0 ;  /* 0x00007610ff007816 */ /* 0x000fe20000000000 */
[----:B------:R-:W-:Y:S06]  /*57b0*/  BRA `(.L_x_4756) ;  /* 0x00000000001c7947 */ /* 0x000fec0003800000 */
.L_x_4780:
[----:B------:R-:W2:Y:S02]  /*57c0*/  LDG.E.64 R2, desc[UR36][R2.64] ;  /* 0x0000002402027981 */ /* 0x000ea4000c1e1b00 */
[----:B--2---:R-:W0:Y:S02]  /*57d0*/  I2F.U64 R0, R2 ;  /* 0x0000000200007312 */ /* 0x004e240000301000 */
[----:B0-----:R-:W-:Y:S01]  /*57e0*/  F2FP.F16.F32.PACK_AB R0, RZ, R0 ;  /* 0x00000000ff00723e */ /* 0x001fe200000000ff */
[----:B------:R-:W-:Y:S06]  /*57f0*/  BRA `(.L_x_4756) ;  /* 0x00000000000c7947 */ /* 0x000fec0003800000 */
.L_x_4779:
[----:B------:R-:W2:Y:S02]  /*5800*/  LDG.E R2, desc[UR36][R2.64] ;  /* 0x0000002402027981 */ /* 0x000ea4000c1e1900 */
[----:B--2---:R-:W-:-:S04]  /*5810*/  I2FP.F32.U32 R0, R2 ;  /* 0x0000000200007245 */ /* 0x004fc80000201000 */
[----:B------:R-:W-:-:S07]  /*5820*/  F2FP.F16.F32.PACK_AB R0, RZ, R0 ;  /* 0x00000000ff00723e */ /* 0x000fce00000000ff */
.L_x_4756:
        /* <DEDUP_REMOVED lines=37> */
.L_x_4785:
[----:B------:R-:W-:Y:S05]  /*5a80*/  BSYNC B0 ;  /* 0x0000000000007941 */ /* 0x000fea0003800000 */
.L_x_4784:
        /* <DEDUP_REMOVED lines=15> */
.L_x_4789:
[----:B------:R-:W-:-:S06]  /*5b80*/  HADD2.F32 R3, -RZ, R2.H0_H0 ;  /* 0x20000002ff037230 */ /* 0x000fcc0000004100 */
[----:B------:R-:W0:Y:S02]  /*5b90*/  F2I.S64.TRUNC R2, R3 ;  /* 0x0000000300027311 */ /* 0x000e24000020d900 */
[----:B0-----:R4:W-:Y:S01]  /*5ba0*/  STG.E.U8 desc[UR36][R16.64], R2 ;  /* 0x0000000210007986 */ /* 0x0019e2000c101124 */
[----:B------:R-:W-:Y:S05]  /*5bb0*/  BRA `(.L_x_4791) ;  /* 0x0000000c00847947 */ /* 0x000fea0003800000 */
.L_x_4788:
        /* <DEDUP_REMOVED lines=10> */
.L_x_4793:
[----:B------:R-:W-:-:S04]  /*5c60*/  HADD2.F32 R2, -RZ, R2.H0_H0 ;  /* 0x20000002ff027230 */ /* 0x000fc80000004100 */
[----:B------:R-:W0:Y:S02]  /*5c70*/  F2I.FTZ.TRUNC.NTZ R3, R2 ;  /* 0x0000000200037305 */ /* 0x000e24000021f100 */
[----:B0-----:R2:W-:Y:S01]  /*5c80*/  STG.E desc[UR36][R16.64], R3 ;  /* 0x0000000310007986 */ /* 0x0015e2000c101924 */
[----:B------:R-:W-:Y:S05]  /*5c90*/  BRA `(.L_x_4791) ;  /* 0x0000000c004c7947 */ /* 0x000fea0003800000 */
.L_x_4792:
[----:B------:R-:W-:-:S04]  /*5ca0*/  HADD2.F32 R2, -RZ, R2.H0_H0 ;  /* 0x20000002ff027230 */ /* 0x000fc80000004100 */
[----:B------:R-:W0:Y:S02]  /*5cb0*/  F2I.FTZ.TRUNC.NTZ R3, R2 ;  /* 0x0000000200037305 */ /* 0x000e24000021f100 */
[----:B0-----:R0:W-:Y:S01]  /*5cc0*/  STG.E.U16 desc[UR36][R16.64], R3 ;  /* 0x0000000310007986 */ /* 0x0011e2000c101524 */
[----:B------:R-:W-:Y:S05]  /*5cd0*/  BRA `(.L_x_4791) ;  /* 0x0000000c003c7947 */ /* 0x000fea0003800000 */
.L_x_4787:
        /* <DEDUP_REMOVED lines=9> */
.L_x_4795:
[----:B------:R0:W-:Y:S01]  /*5d70*/  STG.E.U16 desc[UR36][R16.64], R2 ;  /* 0x0000000210007986 */ /* 0x0001e2000c101524 */
[----:B------:R-:W-:Y:S05]  /*5d80*/  BRA `(.L_x_4791) ;  /* 0x0000000c00107947 */ /* 0x000fea0003800000 */
.L_x_4794:
        /* <DEDUP_REMOVED lines=10> */
.L_x_4797:
[----:B------:R-:W-:-:S05]  /*5e30*/  HADD2.F32 R0, -RZ, R2.H0_H0 ;  /* 0x20000002ff007230 */ /* 0x000fca0000004100 */
[----:B------:R-:W-:-:S04]  /*5e40*/  F2FP.F16.F32.PACK_AB R0, RZ, R0 ;  /* 0x00000000ff00723e */ /* 0x000fc800000000ff */
[----:B------:R-:W-:-:S05]  /*5e50*/  PRMT R0, R0, 0x5410, RZ ;  /* 0x0000541000007816 */ /* 0x000fca00000000ff */
[----:B------:R0:W-:Y:S01]  /*5e60*/  STG.E desc[UR36][R16.64], R0 ;  /* 0x0000000010007986 */ /* 0x0001e2000c101924 */
[----:B------:R-:W-:Y:S05]  /*5e70*/  BRA `(.L_x_4791) ;  /* 0x0000000800d47947 */ /* 0x000fea0003800000 */
.L_x_4796:
[----:B------:R-:W-:-:S05]  /*5e80*/  HADD2.F32 R2, -RZ, R2.H0_H0 ;  /* 0x20000002ff027230 */ /* 0x000fca0000004100 */
[----:B------:R-:W-:-:S06]  /*5e90*/  FMUL.FTZ R2, R2, 1 ;  /* 0x3f80000002027820 */ /* 0x000fcc0000410000 */
[----:B------:R-:W0:Y:S02]  /*5ea0*/  F2F.F64.F32 R2, R2 ;  /* 0x0000000200027310 */ /* 0x000e240000201800 */
[----:B0-----:R0:W-:Y:S01]  /*5eb0*/  STG.E.64 desc[UR36][R16.64], R2 ;  /* 0x0000000210007986 */ /* 0x0011e2000c101b24 */
[----:B------:R-:W-:Y:S05]  /*5ec0*/  BRA `(.L_x_4791) ;  /* 0x0000000800c07947 */ /* 0x000fea0003800000 */
.L_x_4786:
        /* <DEDUP_REMOVED lines=13> */
.L_x_4800:
[----:B------:R-:W-:Y:S01]  /*5fa0*/  HADD2.F32 R2, -RZ, R2.H0_H0 ;  /* 0x20000002ff027230 */ /* 0x000fe20000004100 */
[----:B------:R-:W-:-:S04]  /*5fb0*/  CS2R R6, SRZ ;  /* 0x0000000000067805 */ /* 0x000fc8000001ff00 */
[----:B------:R-:W-:-:S04]  /*5fc0*/  FMUL.FTZ R2, R2, 1 ;  /* 0x3f80000002027820 */ /* 0x000fc80000410000 */
[----:B------:R-:W0:Y:S02]  /*5fd0*/  F2F.F64.F32 R4, R2 ;  /* 0x0000000200047310 */ /* 0x000e240000201800 */
[----:B0-----:R0:W-:Y:S01]  /*5fe0*/  STG.E.128 desc[UR36][R16.64], R4 ;  /* 0x0000000410007986 */ /* 0x0011e2000c101d24 */
[----:B------:R-:W-:Y:S05]  /*5ff0*/  BRA `(.L_x_4791) ;  /* 0x0000000800747947 */ /* 0x000fea0003800000 */
.L_x_4799:
        /* <DEDUP_REMOVED lines=21> */
.L_x_4804:
[----:B------:R-:W-:Y:S05]  /*6150*/  BSYNC B0 ;  /* 0x0000000000007941 */ /* 0x000fea0003800000 */
.L_x_4803:
[----:B------:R-:W-:-:S05]  /*6160*/  LOP3.LUT R3, R0, R3, RZ, 0xfc, !PT ;  /* 0x0000000300037212 */ /* 0x000fca00078efcff */
[----:B------:R0:W-:Y:S01]  /*6170*/  STG.E.U8 desc[UR36][R16.64], R3 ;  /* 0x0000000310007986 */ /* 0x0001e2000c101124 */
[----:B------:R-:W-:Y:S05]  /*6180*/  BRA `(.L_x_4791) ;  /* 0x0000000800107947 */ /* 0x000fea0003800000 */
.L_x_4802:
        /* <DEDUP_REMOVED lines=13> */
.L_x_4806:
[----:B------:R-:W-:Y:S01]  /*6260*/  IMAD.MOV.U32 R0, RZ, RZ, 0x7f ;  /* 0x0000007fff007424 */ /* 0x000fe200078e00ff */
[----:B------:R-:W-:-:S04]  /*6270*/  ISETP.GT.U32.AND P0, PT, R2, 0x7f800000, PT ;  /* 0x7f8000000200780c */ /* 0x000fc80003f04070 */
[----:B------:R-:W-:-:S09]  /*6280*/  SEL R0, R0, 0x7c, P0 ;  /* 0x0000007c00007807 */ /* 0x000fd20000000000 */
.L_x_4807:
[----:B------:R-:W-:Y:S05]  /*6290*/  BSYNC B0 ;  /* 0x0000000000007941 */ /* 0x000fea0003800000 */
.L_x_4805:
[----:B------:R-:W-:-:S04]  /*62a0*/  LOP3.LUT R2, R3, 0x80000000, RZ, 0xc0, !PT ;  /* 0x8000000003027812 */ /* 0x000fc800078ec0ff */
[----:B------:R-:W-:-:S04]  /*62b0*/  SHF.R.U32.HI R3, RZ, 0x18, R2 ;  /* 0x00000018ff037819 */ /* 0x000fc80000011602 */
[----:B------:R-:W-:-:S05]  /*62c0*/  LOP3.LUT R3, R0, R3, RZ, 0xfc, !PT ;  /* 0x0000000300037212 */ /* 0x000fca00078efcff */
[----:B------:R0:W-:Y:S01]  /*62d0*/  STG.E.U8 desc[UR36][R16.64], R3 ;  /* 0x0000000310007986 */ /* 0x0001e2000c101124 */
[----:B------:R-:W-:Y:S05]  /*62e0*/  BRA `(.L_x_4791) ;  /* 0x0000000400b87947 */ /* 0x000fea0003800000 */
.L_x_4801:
[----:B------:R-:W-:-:S05]  /*62f0*/  HADD2.F32 R0, -RZ, R2.H0_H0 ;  /* 0x20000002ff007230 */ /* 0x000fca0000004100 */
[----:B------:R-:W-:-:S05]  /*6300*/  F2FP.BF16.F32.PACK_AB R0, RZ, R0 ;  /* 0x00000000ff00723e */ /* 0x000fca00000010ff */
[----:B------:R0:W-:Y:S01]  /*6310*/  STG.E.U16 desc[UR36][R16.64], R0 ;  /* 0x0000000010007986 */ /* 0x0001e2000c101524 */
[----:B------:R-:W-:Y:S05]  /*6320*/  BRA `(.L_x_4791) ;  /* 0x0000000400a87947 */ /* 0x000fea0003800000 */
.L_x_4798:
        /* <DEDUP_REMOVED lines=12> */
.L_x_4810:
        /* <DEDUP_REMOVED lines=17> */
.L_x_4813:
[----:B------:R-:W-:-:S04]  /*6500*/  LOP3.LUT R2, R3, 0x80000000, RZ, 0xc0, !PT ;  /* 0x8000000003027812 */ /* 0x000fc800078ec0ff */
[----:B------:R-:W-:-:S04]  /*6510*/  SHF.R.U32.HI R3, RZ, 0x18, R2 ;  /* 0x00000018ff037819 */ /* 0x000fc80000011602 */
[----:B------:R-:W-:-:S04]  /*6520*/  LOP3.LUT R0, R0, R3, RZ, 0xfc, !PT ;  /* 0x0000000300007212 */ /* 0x000fc800078efcff */
[----:B------:R-:W-:-:S07]  /*6530*/  PRMT R8, R0, 0x7610, R8 ;  /* 0x0000761000087816 */ /* 0x000fce0000000008 */
.L_x_4812:
[----:B------:R-:W-:Y:S05]  /*6540*/  BSYNC B0 ;  /* 0x0000000000007941 */ /* 0x000fea0003800000 */
.L_x_4811:
[----:B------:R0:W-:Y:S01]  /*6550*/  STG.E.U8 desc[UR36][R16.64], R8 ;  /* 0x0000000810007986 */ /* 0x0001e2000c101124 */
[----:B------:R-:W-:Y:S05]  /*6560*/  BRA `(.L_x_4791) ;  /* 0x0000000400187947 */ /* 0x000fea0003800000 */
.L_x_4809:
        /* <DEDUP_REMOVED lines=17> */
.L_x_4816:
[----:B------:R-:W-:-:S04]  /*6680*/  LOP3.LUT R2, R3, 0x80000000, RZ, 0xc0, !PT ;  /* 0x8000000003027812 */ /* 0x000fc800078ec0ff */
[----:B------:R-:W-:-:S04]  /*6690*/  SHF.R.U32.HI R3, RZ, 0x18, R2 ;  /* 0x00000018ff037819 */ /* 0x000fc80000011602 */
[----:B------:R-:W-:-:S04]  /*66a0*/  LOP3.LUT R0, R0, R3, RZ, 0xfc, !PT ;  /* 0x0000000300007212 */ /* 0x000fc800078efcff */
[----:B------:R-:W-:-:S07]  /*66b0*/  PRMT R8, R0, 0x7610, R8 ;  /* 0x0000761000087816 */ /* 0x000fce0000000008 */
.L_x_4815:
[----:B------:R-:W-:Y:S05]  /*66c0*/  BSYNC B0 ;  /* 0x0000000000007941 */ /* 0x000fea0003800000 */
.L_x_4814:
[----:B------:R0:W-:Y:S01]  /*66d0*/  STG.E.U8 desc[UR36][R16.64], R8 ;  /* 0x0000000810007986 */ /* 0x0001e2000c101124 */
[----:B------:R-:W-:Y:S05]  /*66e0*/  BRA `(.L_x_4791) ;  /* 0x0000000000b87947 */ /* 0x000fea0003800000 */
.L_x_4808:
        /* <DEDUP_REMOVED lines=22> */
.L_x_4790:
        /* <DEDUP_REMOVED lines=16> */
.L_x_4819:
[----:B------:R-:W-:Y:S05]  /*6950*/  BRA `(.L_x_4791) ;  /* 0x00000000001c7947 */ /* 0x000fea0003800000 */
.L_x_4818:
[----:B------:R-:W-:-:S06]  /*6960*/  HADD2.F32 R2, -RZ, R2.H0_H0 ;  /* 0x20000002ff027230 */ /* 0x000fcc0000004100 */
[----:B------:R-:W0:Y:S02]  /*6970*/  F2I.U64.TRUNC R2, R2 ;  /* 0x0000000200027311 */ /* 0x000e24000020d800 */
[----:B0-----:R0:W-:Y:S01]  /*6980*/  STG.E.64 desc[UR36][R16.64], R2 ;  /* 0x0000000210007986 */ /* 0x0011e2000c101b24 */
[----:B------:R-:W-:Y:S05]  /*6990*/  BRA `(.L_x_4791) ;  /* 0x00000000000c7947 */ /* 0x000fea0003800000 */
.L_x_4817:
[----:B------:R-:W-:-:S04]  /*69a0*/  HADD2.F32 R2, -RZ, R2.H0_H0 ;  /* 0x20000002ff027230 */ /* 0x000fc80000004100 */
[----:B------:R-:W0:Y:S02]  /*69b0*/  F2I.FTZ.U32.TRUNC.NTZ R3, R2 ;  /* 0x0000000200037305 */ /* 0x000e24000021f000 */
[----:B0-----:R0:W-:Y:S02]  /*69c0*/  STG.E desc[UR36][R16.64], R3 ;  /* 0x0000000310007986 */ /* 0x0011e4000c101924 */
.L_x_4791:
[----:B------:R-:W-:-:S07]  /*69d0*/  VIADD R19, R19, 0x80 ;  /* 0x0000008013137836 */ /* 0x000fce0000000000 */
.L_x_4749:
[----:B------:R-:W-:Y:S05]  /*69e0*/  BSYNC B6 ;  /* 0x0000000000067941 */ /* 0x000fea0003800000 */
.L_x_4748:
        /* <DEDUP_REMOVED lines=307> */
.L_x_4822:
        /* <DEDUP_REMOVED lines=22> */
.L_x_4826:
[----:B------:R-:W2:Y:S02]  /*7e80*/  LDG.E.U8 R2, desc[UR36][R2.64] ;  /* 0x0000002402027981 */ /* 0x000ea4000c1e1100 */
[----:B--2---:R-:W-:-:S04]  /*7e90*/  I2FP.F32.U32 R0, R2 ;  /* 0x0000000200007245 */ /* 0x004fc80000201000 */
[----:B------:R-:W-:Y:S01]  /*7ea0*/  F2FP.F16.F32.PACK_AB R0, RZ, R0 ;  /* 0x00000000ff00723e */ /* 0x000fe200000000ff */
[----:B------:R-:W-:Y:S06]  /*7eb0*/  BRA `(.L_x_4828) ;  /* 0x0000000c00887947 */ /* 0x000fec0003800000 */
.L_x_4825:
        /* <DEDUP_REMOVED lines=10> */
.L_x_4830:
[----:B------:R-:W2:Y:S02]  /*7f60*/  LDG.E R2, desc[UR36][R2.64] ;  /* 0x0000002402027981 */ /* 0x000ea4000c1e1900 */
[----:B--2---:R-:W-:-:S04]  /*7f70*/  I2FP.F32.S32 R0, R2 ;  /* 0x0000000200007245 */ /* 0x004fc80000201400 */
[----:B------:R-:W-:Y:S01]  /*7f80*/  F2FP.F16.F32.PACK_AB R0, RZ, R0 ;  /* 0x00000000ff00723e */ /* 0x000fe200000000ff */
[----:B------:R-:W-:Y:S06]  /*7f90*/  BRA `(.L_x_4828) ;  /* 0x0000000c00507947 */ /* 0x000fec0003800000 */
.L_x_4829:
[----:B------:R-:W2:Y:S02]  /*7fa0*/  LDG.E.U16 R2, desc[UR36][R2.64] ;  /* 0x0000002402027981 */ /* 0x000ea4000c1e1500 */
[----:B--2---:R-:W0:Y:S02]  /*7fb0*/  I2F.S16 R0, R2 ;  /* 0x0000000200007306 */ /* 0x004e240000101400 */
[----:B0-----:R-:W-:Y:S01]  /*7fc0*/  F2FP.F16.F32.PACK_AB R0, RZ, R0 ;  /* 0x00000000ff00723e */ /* 0x001fe200000000ff */
[----:B------:R-:W-:Y:S06]  /*7fd0*/  BRA `(.L_x_4828) ;  /* 0x0000000c00407947 */ /* 0x000fec0003800000 */
.L_x_4824:
        /* <DEDUP_REMOVED lines=9> */
.L_x_4832:
[----:B------:R0:W5:Y:S01]  /*8070*/  LDG.E.U16 R0, desc[UR36][R2.64] ;  /* 0x0000002402007981 */ /* 0x000162000c1e1500 */
[----:B------:R-:W-:Y:S05]  /*8080*/  BRA `(.L_x_4828) ;  /* 0x0000000c00147947 */ /* 0x000fea0003800000 */
.L_x_4831:
        /* <DEDUP_REMOVED lines=9> */
.L_x_4834:
[----:B------:R1:W5:Y:S01]  /*8120*/  LDG.E.U16 R0, desc[UR36][R2.64] ;  /* 0x0000002402007981 */ /* 0x000362000c1e1500 */
[----:B------:R-:W-:Y:S05]  /*8130*/  BRA `(.L_x_4828) ;  /* 0x0000000800e87947 */ /* 0x000fea0003800000 */
.L_x_4833:
        /* <DEDUP_REMOVED lines=8> */
.L_x_4823:
        /* <DEDUP_REMOVED lines=13> */
.L_x_4837:
        /* <DEDUP_REMOVED lines=8> */
.L_x_4836:
        /* <DEDUP_REMOVED lines=28> */
.L_x_4839:
        /* <DEDUP_REMOVED lines=15> */
.L_x_4838:
[----:B------:R-:W2:Y:S02]  /*85c0*/  LDG.E.U16 R0, desc[UR36][R2.64] ;  /* 0x0000002402007981 */ /* 0x000ea4000c1e1500 */
[----:B--2---:R-:W-:-:S05]  /*85d0*/  IMAD.U32 R0, R0, 0x10000, RZ ;  /* 0x0001000000007824 */ /* 0x004fca00078e00ff */
[----:B------:R-:W-:Y:S01]  /*85e0*/  F2FP.F16.F32.PACK_AB R0, RZ, R0 ;  /* 0x00000000ff00723e */ /* 0x000fe200000000ff */
[----:B------:R-:W-:Y:S06]  /*85f0*/  BRA `(.L_x_4828) ;  /* 0x0000000400b87947 */ /* 0x000fec0003800000 */
.L_x_4835:
        /* <DEDUP_REMOVED lines=12> */
.L_x_4842:
        /* <DEDUP_REMOVED lines=21> */
.L_x_4846:
[----:B------:R-:W-:Y:S05]  /*8810*/  BSYNC B1 ;  /* 0x0000000000017941 */ /* 0x000fea0003800000 */
.L_x_4845:
[----:B------:R-:W-:Y:S01]  /*8820*/  LEA R3, R0, 0x3b800000, 0x17 ;  /* 0x3b80000000037811 */ /* 0x000fe200078eb8ff */
[----:B------:R-:W-:-:S05]  /*8830*/  IMAD.SHL.U32 R0, R2, 0x100000, RZ ;  /* 0x0010000002007824 */ /* 0x000fca00078e00ff */
[----:B------:R-:W-:-:S07]  /*8840*/  LOP3.LUT R0, R3, R0, R4, 0xfe, !PT ;  /* 0x0000000003007212 */ /* 0x000fce00078efe04 */
.L_x_4844:
[----:B------:R-:W-:Y:S05]  /*8850*/  BSYNC B0 ;  /* 0x0000000000007941 */ /* 0x000fea0003800000 */
.L_x_4843:
[----:B------:R-:W-:Y:S01]  /*8860*/  F2FP.F16.F32.PACK_AB R0, RZ, R0 ;  /* 0x00000000ff00723e */ /* 0x000fe200000000ff */
[----:B------:R-:W-:Y:S06]  /*8870*/  BRA `(.L_x_4828) ;  /* 0x0000000400187947 */ /* 0x000fec0003800000 */
.L_x_4841:
        /* <DEDUP_REMOVED lines=21> */
.L_x_4850:
[----:B------:R-:W-:Y:S05]  /*89d0*/  BSYNC B1 ;  /* 0x0000000000017941 */ /* 0x000fea0003800000 */
.L_x_4849:
[----:B------:R-:W-:Y:S01]  /*89e0*/  LEA R3, R0, 0x37800000, 0x17 ;  /* 0x3780000000037811 */ /* 0x000fe200078eb8ff */
[----:B------:R-:W-:-:S05]  /*89f0*/  IMAD.SHL.U32 R0, R2, 0x200000, RZ ;  /* 0x0020000002007824 */ /* 0x000fca00078e00ff */
[----:B------:R-:W-:-:S07]  /*8a00*/  LOP3.LUT R0, R3, R0, R4, 0xfe, !PT ;  /* 0x0000000003007212 */ /* 0x000fce00078efe04 */
.L_x_4848:
[----:B------:R-:W-:Y:S05]  /*8a10*/  BSYNC B0 ;  /* 0x0000000000007941 */ /* 0x000fea0003800000 */
.L_x_4847:
[----:B------:R-:W-:Y:S01]  /*8a20*/  F2FP.F16.F32.PACK_AB R0, RZ, R0 ;  /* 0x00000000ff00723e */ /* 0x000fe200000000ff */
[----:B------:R-:W-:Y:S06]  /*8a30*/  BRA `(.L_x_4828) ;  /* 0x0000000000a87947 */ /* 0x000fec0003800000 */
.L_x_4840:
        /* <DEDUP_REMOVED lines=14> */
.L_x_4854:
[----:B------:R-:W-:Y:S05]  /*8b20*/  BSYNC B0 ;  /* 0x0000000000007941 */ /* 0x000fea0003800000 */
.L_x_4853:
[----:B------:R-:W-:Y:S01]  /*8b30*/  F2FP.F16.F32.PACK_AB R0, RZ, R0 ;  /* 0x00000000ff00723e */ /* 0x000fe200000000ff */
[----:B------:R-:W-:Y:S06]  /*8b40*/  BRA `(.L_x_4828) ;  /* 0x0000000000647947 */ /* 0x000fec0003800000 */
.L_x_4827:
        /* <DEDUP_REMOVED lines=16> */
.L_x_4855:
[----:B------:R-:W-:Y:S01]  /*8c50*/  PRMT R0, RZ, 0x7610, R0 ;  /* 0x00007610ff007816 */ /* 0x000fe20000000000 */
[----:B------:R-:W-:Y:S06]  /*8c60*/  BRA `(.L_x_4828) ;  /* 0x00000000001c7947 */ /* 0x000fec0003800000 */
.L_x_4852:
[----:B------:R-:W2:Y:S02]  /*8c70*/  LDG.E.64 R2, desc[UR36][R2.64] ;  /* 0x0000002402027981 */ /* 0x000ea4000c1e1b00 */
[----:B--2---:R-:W0:Y:S02]  /*8c80*/  I2F.U64 R0, R2 ;  /* 0x0000000200007312 */ /* 0x004e240000301000 */
[----:B0-----:R-:W-:Y:S01]  /*8c90*/  F2FP.F16.F32.PACK_AB R0, RZ, R0 ;  /* 0x00000000ff00723e */ /* 0x001fe200000000ff */
[----:B------:R-:W-:Y:S06]  /*8ca0*/  BRA `(.L_x_4828) ;  /* 0x00000000000c7947 */ /* 0x000fec0003800000 */
.L_x_4851:
[----:B------:R-:W2:Y:S02]  /*8cb0*/  LDG.E R2, desc[UR36][R2.64] ;  /* 0x0000002402027981 */ /* 0x000ea4000c1e1900 */
[----:B--2---:R-:W-:-:S04]  /*8cc0*/  I2FP.F32.U32 R0, R2 ;  /* 0x0000000200007245 */ /* 0x004fc80000201000 */
[----:B------:R-:W-:-:S07]  /*8cd0*/  F2FP.F16.F32.PACK_AB R0, RZ, R0 ;  /* 0x00000000ff00723e */ /* 0x000fce00000000ff */
.L_x_4828:
        /* <DEDUP_REMOVED lines=37> */
.L_x_4857:
[----:B------:R-:W-:Y:S05]  /*8f30*/  BSYNC B0 ;  /* 0x0000000000007941 */ /* 0x000fea0003800000 */
.L_x_4856:
        /* <DEDUP_REMOVED lines=15> */
.L_x_4861:
[----:B------:R-:W-:-:S06]  /*9030*/  HADD2.F32 R3, -RZ, R2.H0_H0 ;  /* 0x20000002ff037230 */ /* 0x000fcc0000004100 */
[----:B------:R-:W0:Y:S02]  /*9040*/  F2I.S64.TRUNC R2, R3 ;  /* 0x0000000300027311 */ /* 0x000e24000020d900 */
[----:B0-----:R0:W-:Y:S01]  /*9050*/  STG.E.U8 desc[UR36][R16.64], R2 ;  /* 0x0000000210007986 */ /* 0x0011e2000c101124 */
[----:B------:R-:W-:Y:S05]  /*9060*/  BRA `(.L_x_4863) ;  /* 0x0000000c00847947 */ /* 0x000fea0003800000 */
.L_x_4860:
        /* <DEDUP_REMOVED lines=10> */
.L_x_4865:
[----:B------:R-:W-:-:S04]  /*9110*/  HADD2.F32 R2, -RZ, R2.H0_H0 ;  /* 0x20000002ff027230 */ /* 0x000fc80000004100 */
[----:B------:R-:W0:Y:S02]  /*9120*/  F2I.FTZ.TRUNC.NTZ R3, R2 ;  /* 0x0000000200037305 */ /* 0x000e24000021f100 */
[----:B0-----:R0:W-:Y:S01]  /*9130*/  STG.E desc[UR36][R16.64], R3 ;  /* 0x0000000310007986 */ /* 0x0011e2000c101924 */
[----:B------:R-:W-:Y:S05]  /*9140*/  BRA `(.L_x_4863) ;  /* 0x0000000c004c7947 */ /* 0x000fea0003800000 */
.L_x_4864:
[----:B------:R-:W-:-:S04]  /*9150*/  HADD2.F32 R2, -RZ, R2.H0_H0 ;  /* 0x20000002ff027230 */ /* 0x000fc80000004100 */
[----:B------:R-:W0:Y:S02]  /*9160*/  F2I.FTZ.TRUNC.NTZ R3, R2 ;  /* 0x0000000200037305 */ /* 0x000e24000021f100 */
[----:B0-----:R0:W-:Y:S01]  /*9170*/  STG.E.U16 desc[UR36][R16.64], R3 ;  /* 0x0000000310007986 */ /* 0x0011e2000c101524 */
[----:B------:R-:W-:Y:S05]  /*9180*/  BRA `(.L_x_4863) ;  /* 0x0000000c003c7947 */ /* 0x000fea0003800000 */
.L_x_4859:
        /* <DEDUP_REMOVED lines=9> */
.L_x_4867:
[----:B------:R0:W-:Y:S01]  /*9220*/  STG.E.U16 desc[UR36][R16.64], R2 ;  /* 0x0000000210007986 */ /* 0x0001e2000c101524 */
[----:B------:R-:W-:Y:S05]  /*9230*/  BRA `(.L_x_4863) ;  /* 0x0000000c00107947 */ /* 0x000fea0003800000 */
.L_x_4866:
        /* <DEDUP_REMOVED lines=10> */
.L_x_4869:
[----:B------:R-:W-:-:S05]  /*92e0*/  HADD2.F32 R0, -RZ, R2.H0_H0 ;  /* 0x20000002ff007230 */ /* 0x000fca0000004100 */
[----:B------:R-:W-:-:S04]  /*92f0*/  F2FP.F16.F32.PACK_AB R0, RZ, R0 ;  /* 0x00000000ff00723e */ /* 0x000fc800000000ff */
[----:B------:R-:W-:-:S05]  /*9300*/  PRMT R0, R0, 0x5410, RZ ;  /* 0x0000541000007816 */ /* 0x000fca00000000ff */
[----:B------:R0:W-:Y:S01]  /*9310*/  STG.E desc[UR36][R16.64], R0 ;  /* 0x0000000010007986 */ /* 0x0001e2000c101924 */
[----:B------:R-:W-:Y:S05]  /*9320*/  BRA `(.L_x_4863) ;  /* 0x0000000800d47947 */ /* 0x000fea0003800000 */
.L_x_4868:
[----:B------:R-:W-:-:S05]  /*9330*/  HADD2.F32 R2, -RZ, R2.H0_H0 ;  /* 0x20000002ff027230 */ /* 0x000fca0000004100 */
[----:B------:R-:W-:-:S06]  /*9340*/  FMUL.FTZ R2, R2, 1 ;  /* 0x3f80000002027820 */ /* 0x000fcc0000410000 */
[----:B------:R-:W0:Y:S02]  /*9350*/  F2F.F64.F32 R2, R2 ;  /* 0x0000000200027310 */ /* 0x000e240000201800 */
[----:B0-----:R0:W-:Y:S01]  /*9360*/  STG.E.64 desc[UR36][R16.64], R2 ;  /* 0x0000000210007986 */ /* 0x0011e2000c101b24 */
[----:B------:R-:W-:Y:S05]  /*9370*/  BRA `(.L_x_4863) ;  /* 0x0000000800c07947 */ /* 0x000fea0003800000 */
.L_x_4858:
        /* <DEDUP_REMOVED lines=13> */
.L_x_4872:
[----:B------:R-:W-:Y:S01]  /*9450*/  HADD2.F32 R2, -RZ, R2.H0_H0 ;  /* 0x20000002ff027230 */ /* 0x000fe20000004100 */
[----:B------:R-:W-:-:S04]  /*9460*/  CS2R R6, SRZ ;  /* 0x0000000000067805 */ /* 0x000fc8000001ff00 */
[----:B------:R-:W-:-:S04]  /*9470*/  FMUL.FTZ R2, R2, 1 ;  /* 0x3f80000002027820 */ /* 0x000fc80000410000 */
[----:B------:R-:W0:Y:S02]  /*9480*/  F2F.F64.F32 R4, R2 ;  /* 0x0000000200047310 */ /* 0x000e240000201800 */
[----:B0-----:R0:W-:Y:S01]  /*9490*/  STG.E.128 desc[UR36][R16.64], R4 ;  /* 0x0000000410007986 */ /* 0x0011e2000c101d24 */
[----:B------:R-:W-:Y:S05]  /*94a0*/  BRA `(.L_x_4863) ;  /* 0x0000000800747947 */ /* 0x000fea0003800000 */
.L_x_4871:
        /* <DEDUP_REMOVED lines=12> */
[----:B------:R-:W-:-:S10]  /*9570*/  HFMA2.MMA R0, -RZ, RZ, 0, 7.569789886474609375e-06 ;  /* 0x0000007fff007435 */ /* 0x000fd400000001ff */
        /* <DEDUP_REMOVED lines=8> */
.L_x_4876:
[----:B------:R-:W-:Y:S05]  /*9600*/  BSYNC B0 ;  /* 0x0000000000007941 */ /* 0x000fea0003800000 */
.L_x_4875:
[----:B------:R-:W-:-:S05]  /*9610*/  LOP3.LUT R3, R0, R3, RZ, 0xfc, !PT ;  /* 0x0000000300037212 */ /* 0x000fca00078efcff */
[----:B------:R0:W-:Y:S01]  /*9620*/  STG.E.U8 desc[UR36][R16.64], R3 ;  /* 0x0000000310007986 */ /* 0x0001e2000c101124 */
[----:B------:R-:W-:Y:S05]  /*9630*/  BRA `(.L_x_4863) ;  /* 0x0000000800107947 */ /* 0x000fea0003800000 */
.L_x_4874:
        /* <DEDUP_REMOVED lines=13> */
.L_x_4878:
[----:B------:R-:W-:Y:S01]  /*9710*/  IMAD.MOV.U32 R0, RZ, RZ, 0x7f ;  /* 0x0000007fff007424 */ /* 0x000fe200078e00ff */
[----:B------:R-:W-:-:S04]  /*9720*/  ISETP.GT.U32.AND P0, PT, R2, 0x7f800000, PT ;  /* 0x7f8000000200780c */ /* 0x000fc80003f04070 */
[----:B------:R-:W-:-:S09]  /*9730*/  SEL R0, R0, 0x7c, P0 ;  /* 0x0000007c00007807 */ /* 0x000fd20000000000 */
.L_x_4879:
[----:B------:R-:W-:Y:S05]  /*9740*/  BSYNC B0 ;  /* 0x0000000000007941 */ /* 0x000fea0003800000 */
.L_x_4877:
[----:B------:R-:W-:-:S04]  /*9750*/  LOP3.LUT R2, R3, 0x80000000, RZ, 0xc0, !PT ;  /* 0x8000000003027812 */ /* 0x000fc800078ec0ff */
[----:B------:R-:W-:-:S04]  /*9760*/  SHF.R.U32.HI R3, RZ, 0x18, R2 ;  /* 0x00000018ff037819 */ /* 0x000fc80000011602 */
[----:B------:R-:W-:-:S05]  /*9770*/  LOP3.LUT R3, R0, R3, RZ, 0xfc, !PT ;  /* 0x0000000300037212 */ /* 0x000fca00078efcff */
[----:B------:R0:W-:Y:S01]  /*9780*/  STG.E.U8 desc[UR36][R16.64], R3 ;  /* 0x0000000310007986 */ /* 0x0001e2000c101124 */
[----:B------:R-:W-:Y:S05]  /*9790*/  BRA `(.L_x_4863) ;  /* 0x0000000400b87947 */ /* 0x000fea0003800000 */
.L_x_4873:
[----:B------:R-:W-:-:S05]  /*97a0*/  HADD2.F32 R0, -RZ, R2.H0_H0 ;  /* 0x20000002ff007230 */ /* 0x000fca0000004100 */
[----:B------:R-:W-:-:S05]  /*97b0*/  F2FP.BF16.F32.PACK_AB R0, RZ, R0 ;  /* 0x00000000ff00723e */ /* 0x000fca00000010ff */
[----:B------:R0:W-:Y:S01]  /*97c0*/  STG.E.U16 desc[UR36][R16.64], R0 ;  /* 0x0000000010007986 */ /* 0x0001e2000c101524 */
[----:B------:R-:W-:Y:S05]  /*97d0*/  BRA `(.L_x_4863) ;  /* 0x0000000400a87947 */ /* 0x000fea0003800000 */
.L_x_4870:
        /* <DEDUP_REMOVED lines=12> */
.L_x_4882:
        /* <DEDUP_REMOVED lines=17> */
.L_x_4885:
[----:B------:R-:W-:-:S04]  /*99b0*/  LOP3.LUT R2, R3, 0x80000000, RZ, 0xc0, !PT ;  /* 0x8000000003027812 */ /* 0x000fc800078ec0ff */
[----:B------:R-:W-:-:S04]  /*99c0*/  SHF.R.U32.HI R3, RZ, 0x18, R2 ;  /* 0x00000018ff037819 */ /* 0x000fc80000011602 */
[----:B------:R-:W-:-:S04]  /*99d0*/  LOP3.LUT R0, R0, R3, RZ, 0xfc, !PT ;  /* 0x0000000300007212 */ /* 0x000fc800078efcff */
[----:B------:R-:W-:-:S07]  /*99e0*/  PRMT R8, R0, 0x7610, R8 ;  /* 0x0000761000087816 */ /* 0x000fce0000000008 */
.L_x_4884:
[----:B------:R-:W-:Y:S05]  /*99f0*/  BSYNC B0 ;  /* 0x0000000000007941 */ /* 0x000fea0003800000 */
.L_x_4883:
[----:B------:R3:W-:Y:S01]  /*9a00*/  STG.E.U8 desc[UR36][R16.64], R8 ;  /* 0x0000000810007986 */ /* 0x0007e2000c101124 */
[----:B------:R-:W-:Y:S05]  /*9a10*/  BRA `(.L_x_4863) ;  /* 0x0000000400187947 */ /* 0x000fea0003800000 */
.L_x_4881:
        /* <DEDUP_REMOVED lines=17> */
.L_x_4888:
[----:B------:R-:W-:-:S04]  /*9b30*/  LOP3.LUT R2, R3, 0x80000000, RZ, 0xc0, !PT ;  /* 0x8000000003027812 */ /* 0x000fc800078ec0ff */
[----:B------:R-:W-:-:S04]  /*9b40*/  SHF.R.U32.HI R3, RZ, 0x18, R2 ;  /* 0x00000018ff037819 */ /* 0x000fc80000011602 */
[----:B------:R-:W-:-:S04]  /*9b50*/  LOP3.LUT R0, R0, R3, RZ, 0xfc, !PT ;  /* 0x0000000300007212 */ /* 0x000fc800078efcff */
[----:B------:R-:W-:-:S07]  /*9b60*/  PRMT R8, R0, 0x7610, R8 ;  /* 0x0000761000087816 */ /* 0x000fce0000000008 */
.L_x_4887:
[----:B------:R-:W-:Y:S05]  /*9b70*/  BSYNC B0 ;  /* 0x0000000000007941 */ /* 0x000fea0003800000 */
.L_x_4886:
[----:B------:R0:W-:Y:S01]  /*9b80*/  STG.E.U8 desc[UR36][R16.64], R8 ;  /* 0x0000000810007986 */ /* 0x0001e2000c101124 */
[----:B------:R-:W-:Y:S05]  /*9b90*/  BRA `(.L_x_4863) ;  /* 0x0000000000b87947 */ /* 0x000fea0003800000 */
.L_x_4880:
        /* <DEDUP_REMOVED lines=22> */
.L_x_4862:
        /* <DEDUP_REMOVED lines=16> */
.L_x_4891:
[----:B------:R-:W-:Y:S05]  /*9e00*/  BRA `(.L_x_4863) ;  /* 0x00000000001c7947 */ /* 0x000fea0003800000 */
.L_x_4890:
[----:B------:R-:W-:-:S06]  /*9e10*/  HADD2.F32 R2, -RZ, R2.H0_H0 ;  /* 0x20000002ff027230 */ /* 0x000fcc0000004100 */
[----:B------:R-:W0:Y:S02]  /*9e20*/  F2I.U64.TRUNC R2, R2 ;  /* 0x0000000200027311 */ /* 0x000e24000020d800 */
[----:B0-----:R0:W-:Y:S01]  /*9e30*/  STG.E.64 desc[UR36][R16.64], R2 ;  /* 0x0000000210007986 */ /* 0x0011e2000c101b24 */
[----:B------:R-:W-:Y:S05]  /*9e40*/  BRA `(.L_x_4863) ;  /* 0x00000000000c7947 */ /* 0x000fea0003800000 */
.L_x_4889:
[----:B------:R-:W-:-:S04]  /*9e50*/  HADD2.F32 R2, -RZ, R2.H0_H0 ;  /* 0x20000002ff027230 */ /* 0x000fc80000004100 */
[----:B------:R-:W0:Y:S02]  /*9e60*/  F2I.FTZ.U32.TRUNC.NTZ R3, R2 ;  /* 0x0000000200037305 */ /* 0x000e24000021f000 */
[----:B0-----:R2:W-:Y:S02]  /*9e70*/  STG.E desc[UR36][R16.64], R3 ;  /* 0x0000000310007986 */ /* 0x0015e4000c101924 */
.L_x_4863:
[----:B------:R-:W-:-:S07]  /*9e80*/  VIADD R19, R19, 0x80 ;  /* 0x0000008013137836 */ /* 0x000fce0000000000 */
.L_x_4821:
[----:B------:R-:W-:Y:S05]  /*9e90*/  BSYNC B6 ;  /* 0x0000000000067941 */ /* 0x000fea0003800000 */
.L_x_4820:
        /* <DEDUP_REMOVED lines=306> */
.L_x_4892:
        /* <DEDUP_REMOVED lines=22> */
.L_x_4896:
[----:B------:R-:W2:Y:S02]  /*b320*/  LDG.E.U8 R2, desc[UR36][R2.64] ;  /* 0x0000002402027981 */ /* 0x000ea4000c1e1100 */
[----:B--2---:R-:W-:-:S04]  /*b330*/  I2FP.F32.U32 R0, R2 ;  /* 0x0000000200007245 */ /* 0x004fc80000201000 */
[----:B------:R-:W-:Y:S01]  /*b340*/  F2FP.F16.F32.PACK_AB R0, RZ, R0 ;  /* 0x00000000ff00723e */ /* 0x000fe200000000ff */
[----:B------:R-:W-:Y:S06]  /*b350*/  BRA `(.L_x_4898) ;  /* 0x0000000c00887947 */ /* 0x000fec0003800000 */
.L_x_4895:
        /* <DEDUP_REMOVED lines=10> */
.L_x_4900:
[----:B------:R-:W2:Y:S02]  /*b400*/  LDG.E R2, desc[UR36][R2.64] ;  /* 0x0000002402027981 */ /* 0x000ea4000c1e1900 */
[----:B--2---:R-:W-:-:S04]  /*b410*/  I2FP.F32.S32 R0, R2 ;  /* 0x0000000200007245 */ /* 0x004fc80000201400 */
[----:B------:R-:W-:Y:S01]  /*b420*/  F2FP.F16.F32.PACK_AB R0, RZ, R0 ;  /* 0x00000000ff00723e */ /* 0x000fe200000000ff */
[----:B------:R-:W-:Y:S06]  /*b430*/  BRA `(.L_x_4898) ;  /* 0x0000000c00507947 */ /* 0x000fec0003800000 */
.L_x_4899:
[----:B------:R-:W2:Y:S02]  /*b440*/  LDG.E.U16 R2, desc[UR36][R2.64] ;  /* 0x0000002402027981 */ /* 0x000ea4000c1e1500 */
[----:B--2---:R-:W0:Y:S02]  /*b450*/  I2F.S16 R0, R2 ;  /* 0x0000000200007306 */ /* 0x004e240000101400 */
[----:B0-----:R-:W-:Y:S01]  /*b460*/  F2FP.F16.F32.PACK_AB R0, RZ, R0 ;  /* 0x00000000ff00723e */ /* 0x001fe200000000ff */
[----:B------:R-:W-:Y:S06]  /*b470*/  BRA `(.L_x_4898) ;  /* 0x0000000c00407947 */ /* 0x000fec0003800000 */
.L_x_4894:
        /* <DEDUP_REMOVED lines=9> */
.L_x_4902:
[----:B------:R0:W5:Y:S01]  /*b510*/  LDG.E.U16 R0, desc[UR36][R2.64] ;  /* 0x0000002402007981 */ /* 0x000162000c1e1500 */
[----:B------:R-:W-:Y:S05]  /*b520*/  BRA `(.L_x_4898) ;  /* 0x0000000c00147947 */ /* 0x000fea0003800000 */
.L_x_4901:
        /* <DEDUP_REMOVED lines=9> */
.L_x_4904:
[----:B------:R1:W5:Y:S01]  /*b5c0*/  LDG.E.U16 R0, desc[UR36][R2.64] ;  /* 0x0000002402007981 */ /* 0x000362000c1e1500 */
[----:B------:R-:W-:Y:S05]  /*b5d0*/  BRA `(.L_x_4898) ;  /* 0x0000000800e87947 */ /* 0x000fea0003800000 */
.L_x_4903:
        /* <DEDUP_REMOVED lines=8> */
.L_x_4893:
        /* <DEDUP_REMOVED lines=13> */
.L_x_4907:
        /* <DEDUP_REMOVED lines=8> */
.L_x_4906:
        /* <DEDUP_REMOVED lines=28> */
.L_x_4909:
        /* <DEDUP_REMOVED lines=15> */
.L_x_4908:
[----:B------:R-:W2:Y:S02]  /*ba60*/  LDG.E.U16 R0, desc[UR36][R2.64] ;  /* 0x0000002402007981 */ /* 0x000ea4000c1e1500 */
[----:B--2---:R-:W-:-:S05]  /*ba70*/  IMAD.U32 R0, R0, 0x10000, RZ ;  /* 0x0001000000007824 */ /* 0x004fca00078e00ff */
[----:B------:R-:W-:Y:S01]  /*ba80*/  F2FP.F16.F32.PACK_AB R0, RZ, R0 ;  /* 0x00000000ff00723e */ /* 0x000fe200000000ff */
[----:B------:R-:W-:Y:S06]  /*ba90*/  BRA `(.L_x_4898) ;  /* 0x0000000400b87947 */ /* 0x000fec0003800000 */
.L_x_4905:
        /* <DEDUP_REMOVED lines=12> */
.L_x_4912:
        /* <DEDUP_REMOVED lines=21> */
.L_x_4916:
[----:B------:R-:W-:Y:S05]  /*bcb0*/  BSYNC B1 ;  /* 0x0000000000017941 */ /* 0x000fea0003800000 */
.L_x_4915:
[----:B------:R-:W-:Y:S02]  /*bcc0*/  LEA R3, R0, 0x3b800000, 0x17 ;  /* 0x3b80000000037811 */ /* 0x000fe400078eb8ff */
[----:B------:R-:W-:-:S04]  /*bcd0*/  SHF.L.U32 R0, R2, 0x14, RZ ;  /* 0x0000001402007819 */ /* 0x000fc800000006ff */
[----:B------:R-:W-:-:S07]  /*bce0*/  LOP3.LUT R0, R3, R0, R4, 0xfe, !PT ;  /* 0x0000000003007212 */ /* 0x000fce00078efe04 */
.L_x_4914:
[----:B------:R-:W-:Y:S05]  /*bcf0*/  BSYNC B0 ;  /* 0x0000000000007941 */ /* 0x000fea0003800000 */
.L_x_4913:
[----:B------:R-:W-:Y:S01]  /*bd00*/  F2FP.F16.F32.PACK_AB R0, RZ, R0 ;  /* 0x00000000ff00723e */ /* 0x000fe200000000ff */
[----:B------:R-:W-:Y:S06]  /*bd10*/  BRA `(.L_x_4898) ;  /* 0x0000000400187947 */ /* 0x000fec0003800000 */
.L_x_4911:
        /* <DEDUP_REMOVED lines=21> */
.L_x_4920:
[----:B------:R-:W-:Y:S05]  /*be70*/  BSYNC B1 ;  /* 0x0000000000017941 */ /* 0x000fea0003800000 */
.L_x_4919:
[----:B------:R-:W-:Y:S01]  /*be80*/  LEA R3, R0, 0x37800000, 0x17 ;  /* 0x3780000000037811 */ /* 0x000fe200078eb8ff */
[----:B------:R-:W-:-:S05]  /*be90*/  IMAD.SHL.U32 R0, R2, 0x200000, RZ ;  /* 0x0020000002007824 */ /* 0x000fca00078e00ff */
[----:B------:R-:W-:-:S07]  /*bea0*/  LOP3.LUT R0, R3, R0, R4, 0xfe, !PT ;  /* 0x0000000003007212 */ /* 0x000fce00078efe04 */
.L_x_4918:
[----:B------:R-:W-:Y:S05]  /*beb0*/  BSYNC B0 ;  /* 0x0000000000007941 */ /* 0x000fea0003800000 */
.L_x_4917:
[----:B------:R-:W-:Y:S01]  /*bec0*/  F2FP.F16.F32.PACK_AB R0, RZ, R0 ;  /* 0x00000000ff00723e */ /* 0x000fe200000000ff */
[----:B------:R-:W-:Y:S06]  /*bed0*/  BRA `(.L_x_4898) ;  /* 0x0000000000a87947 */ /* 0x000fec0003800000 */
.L_x_4910:
        /* <DEDUP_REMOVED lines=14> */
.L_x_4924:
[----:B------:R-:W-:Y:S05]  /*bfc0*/  BSYNC B0 ;  /* 0x0000000000007941 */ /* 0x000fea0003800000 */
.L_x_4923:
[----:B------:R-:W-:Y:S01]  /*bfd0*/  F2FP.F16.F32.PACK_AB R0, RZ, R0 ;  /* 0x00000000ff00723e */ /* 0x000fe200000000ff */
[----:B------:R-:W-:Y:S06]  /*bfe0*/  BRA `(.L_x_4898) ;  /* 0x0000000000647947 */ /* 0x000fec0003800000 */
.L_x_4897:
        /* <DEDUP_REMOVED lines=16> */
.L_x_4925:
[----:B------:R-:W-:Y:S01]  /*c0f0*/  PRMT R0, RZ, 0x7610, R0 ;  /* 0x00007610ff007816 */ /* 0x000fe20000000000 */
[----:B------:R-:W-:Y:S06]  /*c100*/  BRA `(.L_x_4898) ;  /* 0x00000000001c7947 */ /* 0x000fec0003800000 */
.L_x_4922:
[----:B------:R-:W2:Y:S02]  /*c110*/  LDG.E.64 R2, desc[UR36][R2.64] ;  /* 0x0000002402027981 */ /* 0x000ea4000c1e1b00 */
[----:B--2---:R-:W0:Y:S02]  /*c120*/  I2F.U64 R0, R2 ;  /* 0x0000000200007312 */ /* 0x004e240000301000 */
[----:B0-----:R-:W-:Y:S01]  /*c130*/  F2FP.F16.F32.PACK_AB R0, RZ, R0 ;  /* 0x00000000ff00723e */ /* 0x001fe200000000ff */
[----:B------:R-:W-:Y:S06]  /*c140*/  BRA `(.L_x_4898) ;  /* 0x00000000000c7947 */ /* 0x000fec0003800000 */
.L_x_4921:
[----:B------:R-:W2:Y:S02]  /*c150*/  LDG.E R2, desc[UR36][R2.64] ;  /* 0x0000002402027981 */ /* 0x000ea4000c1e1900 */
[----:B--2---:R-:W-:-:S04]  /*c160*/  I2FP.F32.U32 R0, R2 ;  /* 0x0000000200007245 */ /* 0x004fc80000201000 */
[----:B------:R-:W-:-:S07]  /*c170*/  F2FP.F16.F32.PACK_AB R0, RZ, R0 ;  /* 0x00000000ff00723e */ /* 0x000fce00000000ff */
.L_x_4898:
[----:B-----5:R-:W-:Y:S01]  /*c180*/  HADD2.F32 R6, -RZ, R0.H0_H0 ;  /* 0x20000000ff067230 */ /* 0x020fe20000004100 */
[----:B------:R-:W-:Y:S01]  /*c190*/  BSSY B0, `(.L_x_4926) ;  /* 0x0000024000007945 */ /* 0x000fe20003800000 */
[----:B------:R-:W-:Y:S02]  /*c1a0*/  IMAD.MOV.U32 R5, RZ, RZ, 0x3e800000 ;  /* 0x3e800000ff057424 */ /* 0x000fe400078e00ff */
[----:B------:R-:W-:Y:S02]  /*c1b0*/  IMAD.MOV.U32 R7, RZ, RZ, 0x3d39bf78 ;  /* 0x3d39bf78ff077424 */ /* 0x000fe400078e00ff */
[----:B------:R-:W-:-:S06]  /*c1c0*/  FMUL.FTZ R0, |R6|, -1.4426950216293334961 ;  /* 0xbfb8aa3b06007820 */ /* 0x000fcc0000410200 */
        /* <DEDUP_REMOVED lines=32> */
.L_x_4927:
[----:B------:R-:W-:Y:S05]  /*c3d0*/  BSYNC B0 ;  /* 0x0000000000007941 */ /* 0x000fea0003800000 */
.L_x_4926:
        /* <DEDUP_REMOVED lines=15> */
.L_x_4931:
[----:B------:R-:W-:-:S06]  /*c4d0*/  HADD2.F32 R3, -RZ, R5.H0_H0 ;  /* 0x20000005ff037230 */ /* 0x000fcc0000004100 */
[----:B------:R-:W0:Y:S02]  /*c4e0*/  F2I.S64.TRUNC R2, R3 ;  /* 0x0000000300027311 */ /* 0x000e24000020d900 */
[----:B0-----:R-:W-:Y:S01]  /*c4f0*/  STG.E.U8 desc[UR36][R16.64], R2 ;  /* 0x0000000210007986 */ /* 0x001fe2000c101124 */
[----:B------:R-:W-:Y:S05]  /*c500*/  EXIT ;  /* 0x000000000000794d */ /* 0x000fea0003800000 */
.L_x_4930:
        /* <DEDUP_REMOVED lines=10> */
.L_x_4934:
[----:B------:R-:W-:-:S06]  /*c5b0*/  HADD2.F32 R5, -RZ, R5.H0_H0 ;  /* 0x20000005ff057230 */ /* 0x000fcc0000004100 */
[----:B------:R-:W0:Y:S02]  /*c5c0*/  F2I.FTZ.TRUNC.NTZ R5, R5 ;  /* 0x0000000500057305 */ /* 0x000e24000021f100 */
[----:B0-----:R-:W-:Y:S01]  /*c5d0*/  STG.E desc[UR36][R16.64], R5 ;  /* 0x0000000510007986 */ /* 0x001fe2000c101924 */
[----:B------:R-:W-:Y:S05]  /*c5e0*/  EXIT ;  /* 0x000000000000794d */ /* 0x000fea0003800000 */
.L_x_4933:
[----:B------:R-:W-:-:S06]  /*c5f0*/  HADD2.F32 R5, -RZ, R5.H0_H0 ;  /* 0x20000005ff057230 */ /* 0x000fcc0000004100 */
[----:B------:R-:W0:Y:S02]  /*c600*/  F2I.FTZ.TRUNC.NTZ R5, R5 ;  /* 0x0000000500057305 */ /* 0x000e24000021f100 */
[----:B0-----:R-:W-:Y:S01]  /*c610*/  STG.E.U16 desc[UR36][R16.64], R5 ;  /* 0x0000000510007986 */ /* 0x001fe2000c101524 */
[----:B------:R-:W-:Y:S05]  /*c620*/  EXIT ;  /* 0x000000000000794d */ /* 0x000fea0003800000 */
.L_x_4929:
        /* <DEDUP_REMOVED lines=9> */
.L_x_4936:
[----:B------:R-:W-:Y:S01]  /*c6c0*/  STG.E.U16 desc[UR36][R16.64], R5 ;  /* 0x0000000510007986 */ /* 0x000fe2000c101524 */
[----:B------:R-:W-:Y:S05]  /*c6d0*/  EXIT ;  /* 0x000000000000794d */ /* 0x000fea0003800000 */
.L_x_4935:
        /* <DEDUP_REMOVED lines=10> */
.L_x_4938:
[----:B------:R-:W-:-:S05]  /*c780*/  HADD2.F32 R0, -RZ, R5.H0_H0 ;  /* 0x20000005ff007230 */ /* 0x000fca0000004100 */
[----:B------:R-:W-:-:S04]  /*c790*/  F2FP.F16.F32.PACK_AB R0, RZ, R0 ;  /* 0x00000000ff00723e */ /* 0x000fc800000000ff */
[----:B------:R-:W-:-:S05]  /*c7a0*/  PRMT R0, R0, 0x5410, RZ ;  /* 0x0000541000007816 */ /* 0x000fca00000000ff */
[----:B------:R-:W-:Y:S01]  /*c7b0*/  STG.E desc[UR36][R16.64], R0 ;  /* 0x0000000010007986 */ /* 0x000fe2000c101924 */
[----:B------:R-:W-:Y:S05]  /*c7c0*/  EXIT ;  /* 0x000000000000794d */ /* 0x000fea0003800000 */
.L_x_4937:
[----:B------:R-:W-:-:S05]  /*c7d0*/  HADD2.F32 R2, -RZ, R5.H0_H0 ;  /* 0x20000005ff027230 */ /* 0x000fca0000004100 */
[----:B------:R-:W-:-:S06]  /*c7e0*/  FMUL.FTZ R2, R2, 1 ;  /* 0x3f80000002027820 */ /* 0x000fcc0000410000 */
[----:B------:R-:W0:Y:S02]  /*c7f0*/  F2F.F64.F32 R2, R2 ;  /* 0x0000000200027310 */ /* 0x000e240000201800 */
[----:B0-----:R-:W-:Y:S01]  /*c800*/  STG.E.64 desc[UR36][R16.64], R2 ;  /* 0x0000000210007986 */ /* 0x001fe2000c101b24 */
[----:B------:R-:W-:Y:S05]  /*c810*/  EXIT ;  /* 0x000000000000794d */ /* 0x000fea0003800000 */
.L_x_4928:
        /* <DEDUP_REMOVED lines=13> */
.L_x_4941:
[----:B------:R-:W-:Y:S01]  /*c8f0*/  HADD2.F32 R5, -RZ, R5.H0_H0 ;  /* 0x20000005ff057230 */ /* 0x000fe20000004100 */
[----:B------:R-:W-:-:S04]  /*c900*/  CS2R R6, SRZ ;  /* 0x0000000000067805 */ /* 0x000fc8000001ff00 */
[----:B------:R-:W-:-:S06]  /*c910*/  FMUL.FTZ R5, R5, 1 ;  /* 0x3f80000005057820 */ /* 0x000fcc0000410000 */
[----:B------:R-:W0:Y:S02]  /*c920*/  F2F.F64.F32 R4, R5 ;  /* 0x0000000500047310 */ /* 0x000e240000201800 */
[----:B0-----:R-:W-:Y:S01]  /*c930*/  STG.E.128 desc[UR36][R16.64], R4 ;  /* 0x0000000410007986 */ /* 0x001fe2000c101d24 */
[----:B------:R-:W-:Y:S05]  /*c940*/  EXIT ;  /* 0x000000000000794d */ /* 0x000fea0003800000 */
.L_x_4940:
        /* <DEDUP_REMOVED lines=21> */
.L_x_4945:
[----:B------:R-:W-:Y:S05]  /*caa0*/  BSYNC B0 ;  /* 0x0000000000007941 */ /* 0x000fea0003800000 */
.L_x_4944:
[----:B------:R-:W-:-:S05]  /*cab0*/  LOP3.LUT R3, R0, R3, RZ, 0xfc, !PT ;  /* 0x0000000300037212 */ /* 0x000fca00078efcff */
[----:B------:R-:W-:Y:S01]  /*cac0*/  STG.E.U8 desc[UR36][R16.64], R3 ;  /* 0x0000000310007986 */ /* 0x000fe2000c101124 */
[----:B------:R-:W-:Y:S05]  /*cad0*/  EXIT ;  /* 0x000000000000794d */ /* 0x000fea0003800000 */
.L_x_4943:
        /* <DEDUP_REMOVED lines=13> */
.L_x_4947:
[----:B------:R-:W-:Y:S01]  /*cbb0*/  IMAD.MOV.U32 R0, RZ, RZ, 0x7f ;  /* 0x0000007fff007424 */ /* 0x000fe200078e00ff */
[----:B------:R-:W-:-:S04]  /*cbc0*/  ISETP.GT.U32.AND P0, PT, R2, 0x7f800000, PT ;  /* 0x7f8000000200780c */ /* 0x000fc80003f04070 */
[----:B------:R-:W-:-:S09]  /*cbd0*/  SEL R0, R0, 0x7c, P0 ;  /* 0x0000007c00007807 */ /* 0x000fd20000000000 */
.L_x_4948:
[----:B------:R-:W-:Y:S05]  /*cbe0*/  BSYNC B0 ;  /* 0x0000000000007941 */ /* 0x000fea0003800000 */
.L_x_4946:
[----:B------:R-:W-:-:S04]  /*cbf0*/  LOP3.LUT R2, R5, 0x80000000, RZ, 0xc0, !PT ;  /* 0x8000000005027812 */ /* 0x000fc800078ec0ff */
[----:B------:R-:W-:-:S04]  /*cc00*/  SHF.R.U32.HI R3, RZ, 0x18, R2 ;  /* 0x00000018ff037819 */ /* 0x000fc80000011602 */
[----:B------:R-:W-:-:S05]  /*cc10*/  LOP3.LUT R3, R0, R3, RZ, 0xfc, !PT ;  /* 0x0000000300037212 */ /* 0x000fca00078efcff */
[----:B------:R-:W-:Y:S01]  /*cc20*/  STG.E.U8 desc[UR36][R16.64], R3 ;  /* 0x0000000310007986 */ /* 0x000fe2000c101124 */
[----:B------:R-:W-:Y:S05]  /*cc30*/  EXIT ;  /* 0x000000000000794d */ /* 0x000fea0003800000 */
.L_x_4942:
[----:B------:R-:W-:-:S05]  /*cc40*/  HADD2.F32 R0, -RZ, R5.H0_H0 ;  /* 0x20000005ff007230 */ /* 0x000fca0000004100 */
[----:B------:R-:W-:-:S05]  /*cc50*/  F2FP.BF16.F32.PACK_AB R0, RZ, R0 ;  /* 0x00000000ff00723e */ /* 0x000fca00000010ff */
[----:B------:R-:W-:Y:S01]  /*cc60*/  STG.E.U16 desc[UR36][R16.64], R0 ;  /* 0x0000000010007986 */ /* 0x000fe2000c101524 */
[----:B------:R-:W-:Y:S05]  /*cc70*/  EXIT ;  /* 0x000000000000794d */ /* 0x000fea0003800000 */
.L_x_4939:
        /* <DEDUP_REMOVED lines=12> */
.L_x_4951:
        /* <DEDUP_REMOVED lines=17> */
.L_x_4954:
[----:B------:R-:W-:-:S04]  /*ce50*/  LOP3.LUT R2, R5, 0x80000000, RZ, 0xc0, !PT ;  /* 0x8000000005027812 */ /* 0x000fc800078ec0ff */
[----:B------:R-:W-:-:S04]  /*ce60*/  SHF.R.U32.HI R3, RZ, 0x18, R2 ;  /* 0x00000018ff037819 */ /* 0x000fc80000011602 */
[----:B------:R-:W-:-:S04]  /*ce70*/  LOP3.LUT R0, R0, R3, RZ, 0xfc, !PT ;  /* 0x0000000300007212 */ /* 0x000fc800078efcff */
[----:B------:R-:W-:-:S07]  /*ce80*/  PRMT R8, R0, 0x7610, R8 ;  /* 0x0000761000087816 */ /* 0x000fce0000000008 */
.L_x_4953:
[----:B------:R-:W-:Y:S05]  /*ce90*/  BSYNC B0 ;  /* 0x0000000000007941 */ /* 0x000fea0003800000 */
.L_x_4952:
[----:B------:R-:W-:Y:S01]  /*cea0*/  STG.E.U8 desc[UR36][R16.64], R8 ;  /* 0x0000000810007986 */ /* 0x000fe2000c101124 */
[----:B------:R-:W-:Y:S05]  /*ceb0*/  EXIT ;  /* 0x000000000000794d */ /* 0x000fea0003800000 */
.L_x_4950:
        /* <DEDUP_REMOVED lines=17> */
.L_x_4957:
[----:B------:R-:W-:-:S04]  /*cfd0*/  LOP3.LUT R2, R5, 0x80000000, RZ, 0xc0, !PT ;  /* 0x8000000005027812 */ /* 0x000fc800078ec0ff */
[----:B------:R-:W-:-:S04]  /*cfe0*/  SHF.R.U32.HI R3, RZ, 0x18, R2 ;  /* 0x00000018ff037819 */ /* 0x000fc80000011602 */
[----:B------:R-:W-:-:S04]  /*cff0*/  LOP3.LUT R0, R0, R3, RZ, 0xfc, !PT ;  /* 0x0000000300007212 */ /* 0x000fc800078efcff */
[----:B------:R-:W-:-:S07]  /*d000*/  PRMT R8, R0, 0x7610, R8 ;  /* 0x0000761000087816 */ /* 0x000fce0000000008 */
.L_x_4956:
[----:B------:R-:W-:Y:S05]  /*d010*/  BSYNC B0 ;  /* 0x0000000000007941 */ /* 0x000fea0003800000 */
.L_x_4955:
[----:B------:R-:W-:Y:S01]  /*d020*/  STG.E.U8 desc[UR36][R16.64], R8 ;  /* 0x0000000810007986 */ /* 0x000fe2000c101124 */
[----:B------:R-:W-:Y:S05]  /*d030*/  EXIT ;  /* 0x000000000000794d */ /* 0x000fea0003800000 */
.L_x_4949:
        /* <DEDUP_REMOVED lines=22> */
.L_x_4932:
        /* <DEDUP_REMOVED lines=16> */
.L_x_4960:
[----:B------:R-:W-:Y:S05]  /*d2a0*/  EXIT ;  /* 0x000000000000794d */ /* 0x000fea0003800000 */
.L_x_4959:
[----:B------:R-:W-:-:S06]  /*d2b0*/  HADD2.F32 R2, -RZ, R5.H0_H0 ;  /* 0x20000005ff027230 */ /* 0x000fcc0000004100 */
[----:B------:R-:W0:Y:S02]  /*d2c0*/  F2I.U64.TRUNC R2, R2 ;  /* 0x0000000200027311 */ /* 0x000e24000020d800 */
[----:B0-----:R-:W-:Y:S01]  /*d2d0*/  STG.E.64 desc[UR36][R16.64], R2 ;  /* 0x0000000210007986 */ /* 0x001fe2000c101b24 */
[----:B------:R-:W-:Y:S05]  /*d2e0*/  EXIT ;  /* 0x000000000000794d */ /* 0x000fea0003800000 */
.L_x_4958:
[----:B------:R-:W-:-:S06]  /*d2f0*/  HADD2.F32 R5, -RZ, R5.H0_H0 ;  /* 0x20000005ff057230 */ /* 0x000fcc0000004100 */
[----:B------:R-:W0:Y:S02]  /*d300*/  F2I.FTZ.U32.TRUNC.NTZ R5, R5 ;  /* 0x0000000500057305 */ /* 0x000e24000021f000 */
[----:B0-----:R-:W-:Y:S01]  /*d310*/  STG.E desc[UR36][R16.64], R5 ;  /* 0x0000000510007986 */ /* 0x001fe2000c101924 */
[----:B------:R-:W-:Y:S05]  /*d320*/  EXIT ;  /* 0x000000000000794d */ /* 0x000fea0003800000 */
.L_x_4961:
        /* <DEDUP_REMOVED lines=13> */
.L_x_7376:


//--------------------- .text._ZN2at6native27unrolled_elementwise_kernelIZZZNS0_33launch_log_sigmoid_forward_kernelERNS_18TensorIteratorBaseEENKUlvE_clEvENKUlvE1_clEvEUlN3c104HalfEE_St5arrayIPcLm2EELi4E23TrivialOffsetCalculatorILi1EjESD_NS0_6memory12LoadWithCastILi1EEENSE_13StoreWithCastILi1EEEEEviT_T0_T2_T3_T4_T5_ --------------------------
	.section	.text._ZN2at6native27unrolled_elementwise_kernelIZZZNS0_33launch_log_sigmoid_forward_kernelERNS_18TensorIteratorBaseEENKUlvE_clEvENKUlvE1_clEvEUlN3c104HalfEE_St5arrayIPcLm2EELi4E23TrivialOffsetCalculatorILi1EjESD_NS0_6memory12LoadWithCastILi1EEENSE_13StoreWithCastILi1EEEEEviT_T0_T2_T3_T4_T5_,"ax",@progbits
	.align	128
        .global         _ZN2at6native27unrolled_elementwise_kernelIZZZNS0_33launch_log_sigmoid_forward_kernelERNS_18TensorIteratorBaseEENKUlvE_clEvENKUlvE1_clEvEUlN3c104HalfEE_St5arrayIPcLm2EELi4E23TrivialOffsetCalculatorILi1EjESD_NS0_6memory12LoadWithCastILi1EEENSE_13StoreWithCastILi1EEEEEviT_T0_T2_T3_T4_T5_
        .type           _ZN2at6native27unrolled_elementwise_kernelIZZZNS0_33launch_log_sigmoid_forward_kernelERNS_18TensorIteratorBaseEENKUlvE_clEvENKUlvE1_clEvEUlN3c104HalfEE_St5arrayIPcLm2EELi4E23TrivialOffsetCalculatorILi1EjESD_NS0_6memory12LoadWithCastILi1EEENSE_13StoreWithCastILi1EEEEEviT_T0_T2_T3_T4_T5_,@function
        .size           _ZN2at6native27unrolled_elementwise_kernelIZZZNS0_33launch_log_sigmoid_forward_kernelERNS_18TensorIteratorBaseEENKUlvE_clEvENKUlvE1_clEvEUlN3c104HalfEE_St5arrayIPcLm2EELi4E23TrivialOffsetCalculatorILi1EjESD_NS0_6memory12LoadWithCastILi1EEENSE_13StoreWithCastILi1EEEEEviT_T0_T2_T3_T4_T5_,(.L_x_7377 - _ZN2at6native27unrolled_elementwise_kernelIZZZNS0_33launch_log_sigmoid_forward_kernelERNS_18TensorIteratorBaseEENKUlvE_clEvENKUlvE1_clEvEUlN3c104HalfEE_St5arrayIPcLm2EELi4E23TrivialOffsetCalculatorILi1EjESD_NS0_6memory12LoadWithCastILi1EEENSE_13StoreWithCastILi1EEEEEviT_T0_T2_T3_T4_T5_)
        .other          _ZN2at6native27unrolled_elementwise_kernelIZZZNS0_33launch_log_sigmoid_forward_kernelERNS_18TensorIteratorBaseEENKUlvE_clEvENKUlvE1_clEvEUlN3c104HalfEE_St5arrayIPcLm2EELi4E23TrivialOffsetCalculatorILi1EjESD_NS0_6memory12LoadWithCastILi1EEENSE_13StoreWithCastILi1EEEEEviT_T0_T2_T3_T4_T5_,@"STO_CUDA_ENTRY STV_DEFAULT"
_ZN2at6native27unrolled_elementwise_kernelIZZZNS0_33launch_log_sigmoid_forward_kernelERNS_18TensorIteratorBaseEENKUlvE_clEvENKUlvE1_clEvEUlN3c104HalfEE_St5arrayIPcLm2EELi4E23TrivialOffsetCalculatorILi1EjESD_NS0_6memory12LoadWithCastILi1EEENSE_13StoreWithCastILi1EEEEEviT_T0_T2_T3_T4_T5_:
.text._ZN2at6native27unrolled_elementwise_kernelIZZZNS0_33launch_log_sigmoid_forward_kernelERNS_18TensorIteratorBaseEENKUlvE_clEvENKUlvE1_clEvEUlN3c104HalfEE_St5arrayIPcLm2EELi4E23TrivialOffsetCalculatorILi1EjESD_NS0_6memory12LoadWithCastILi1EEENSE_13StoreWithCastILi1EEEEEviT_T0_T2_T3_T4_T5_:
        /* <DEDUP_REMOVED lines=34> */
.L_x_4967:
[----:B------:R-:W2:Y:S02]  /*0220*/  LDG.E.U8 R2, desc[UR36][R2.64] ;  /* 0x0000002402027981 */ /* 0x000ea4000c1e1100 */
[----:B--2---:R-:W-:-:S04]  /*0230*/  I2FP.F32.U32 R0, R2 ;  /* 0x0000000200007245 */ /* 0x004fc80000201000 */
[----:B------:R-:W-:-:S04]  /*0240*/  F2FP.F16.F32.PACK_AB R0, RZ, R0 ;  /* 0x00000000ff00723e */ /* 0x000fc800000000ff */
[----:B------:R-:W-:Y:S01]  /*0250*/  PRMT R23, R0, 0x7610, R23 ;  /* 0x0000761000177816 */ /* 0x000fe20000000017 */
[----:B------:R-:W-:Y:S06]  /*0260*/  BRA `(.L_x_4969) ;  /* 0x0000000c00c07947 */ /* 0x000fec0003800000 */
.L_x_4966:
        /* <DEDUP_REMOVED lines=11> */
.L_x_4971:
[----:B------:R-:W2:Y:S02]  /*0320*/  LDG.E R2, desc[UR36][R2.64] ;  /* 0x0000002402027981 */ /* 0x000ea4000c1e1900 */
[----:B--2---:R-:W-:-:S04]  /*0330*/  I2FP.F32.S32 R0, R2 ;  /* 0x0000000200007245 */ /* 0x004fc80000201400 */
[----:B------:R-:W-:-:S04]  /*0340*/  F2FP.F16.F32.PACK_AB R0, RZ, R0 ;  /* 0x00000000ff00723e */ /* 0x000fc800000000ff */
[----:B------:R-:W-:Y:S01]  /*0350*/  PRMT R23, R0, 0x7610, R23 ;  /* 0x0000761000177816 */ /* 0x000fe20000000017 */
[----:B------:R-:W-:Y:S06]  /*0360*/  BRA `(.L_x_4969) ;  /* 0x0000000c00807947 */ /* 0x000fec0003800000 */
.L_x_4970:
[----:B------:R-:W2:Y:S02]  /*0370*/  LDG.E.U16 R2, desc[UR36][R2.64] ;  /* 0x0000002402027981 */ /* 0x000ea4000c1e1500 */
[----:B--2---:R-:W0:Y:S02]  /*0380*/  I2F.S16 R0, R2 ;  /* 0x0000000200007306 */ /* 0x004e240000101400 */
[----:B0-----:R-:W-:-:S04]  /*0390*/  F2FP.F16.F32.PACK_AB R0, RZ, R0 ;  /* 0x00000000ff00723e */ /* 0x001fc800000000ff */
[----:B------:R-:W-:Y:S01]  /*03a0*/  PRMT R23, R0, 0x7610, R23 ;  /* 0x0000761000177816 */ /* 0x000fe20000000017 */
[----:B------:R-:W-:Y:S06]  /*03b0*/  BRA `(.L_x_4969) ;  /* 0x0000000c006c7947 */ /* 0x000fec0003800000 */
.L_x_4965:
        /* <DEDUP_REMOVED lines=9> */
.L_x_4973:
[----:B------:R1:W5:Y:S01]  /*0450*/  LDG.E.U16 R23, desc[UR36][R2.64] ;  /* 0x0000002402177981 */ /* 0x000362000c1e1500 */
[----:B------:R-:W-:Y:S05]  /*0460*/  BRA `(.L_x_4969) ;  /* 0x0000000c00407947 */ /* 0x000fea0003800000 */
.L_x_4972:
        /* <DEDUP_REMOVED lines=9> */
.L_x_4975:
[----:B------:R0:W5:Y:S01]  /*0500*/  LDG.E.U16 R23, desc[UR36][R2.64] ;  /* 0x0000002402177981 */ /* 0x000162000c1e1500 */
[----:B------:R-:W-:Y:S05]  /*0510*/  BRA `(.L_x_4969) ;  /* 0x0000000c00147947 */ /* 0x000fea0003800000 */
.L_x_4974:
        /* <DEDUP_REMOVED lines=9> */
.L_x_4964:
        /* <DEDUP_REMOVED lines=14> */
.L_x_4978:
        /* <DEDUP_REMOVED lines=9> */
.L_x_4977:
        /* <DEDUP_REMOVED lines=28> */
.L_x_4980:
        /* <DEDUP_REMOVED lines=16> */
.L_x_4979:
[----:B------:R-:W2:Y:S02]  /*09e0*/  LDG.E.U16 R0, desc[UR36][R2.64] ;  /* 0x0000002402007981 */ /* 0x000ea4000c1e1500 */
[----:B--2---:R-:W-:-:S05]  /*09f0*/  IMAD.U32 R0, R0, 0x10000, RZ ;  /* 0x0001000000007824 */ /* 0x004fca00078e00ff */
[----:B------:R-:W-:-:S04]  /*0a00*/  F2FP.F16.F32.PACK_AB R0, RZ, R0 ;  /* 0x00000000ff00723e */ /* 0x000fc800000000ff */
[----:B------:R-:W-:Y:S01]  /*0a10*/  PRMT R23, R0, 0x7610, R23 ;  /* 0x0000761000177816 */ /* 0x000fe20000000017 */
[----:B------:R-:W-:Y:S06]  /*0a20*/  BRA `(.L_x_4969) ;  /* 0x0000000400d07947 */ /* 0x000fec0003800000 */
.L_x_4976:
        /* <DEDUP_REMOVED lines=13> */
.L_x_4983:
        /* <DEDUP_REMOVED lines=21> */
.L_x_4987:
[----:B------:R-:W-:Y:S05]  /*0c50*/  BSYNC B1 ;  /* 0x0000000000017941 */ /* 0x000fea0003800000 */
.L_x_4986:
[----:B------:R-:W-:Y:S01]  /*0c60*/  LEA R3, R0, 0x3b800000, 0x17 ;  /* 0x3b80000000037811 */ /* 0x000fe200078eb8ff */
[----:B------:R-:W-:-:S05]  /*0c70*/  IMAD.SHL.U32 R0, R2, 0x100000, RZ ;  /* 0x0010000002007824 */ /* 0x000fca00078e00ff */
[----:B------:R-:W-:-:S07]  /*0c80*/  LOP3.LUT R0, R3, R0, R4, 0xfe, !PT ;  /* 0x0000000003007212 */ /* 0x000fce00078efe04 */
.L_x_4985:
[----:B------:R-:W-:Y:S05]  /*0c90*/  BSYNC B0 ;  /* 0x0000000000007941 */ /* 0x000fea0003800000 */
.L_x_4984:
[----:B------:R-:W-:-:S04]  /*0ca0*/  F2FP.F16.F32.PACK_AB R0, RZ, R0 ;  /* 0x00000000ff00723e */ /* 0x000fc800000000ff */
[----:B------:R-:W-:Y:S01]  /*0cb0*/  PRMT R23, R0, 0x7610, R23 ;  /* 0x0000761000177816 */ /* 0x000fe20000000017 */
[----:B------:R-:W-:Y:S06]  /*0cc0*/  BRA `(.L_x_4969) ;  /* 0x0000000400287947 */ /* 0x000fec0003800000 */
.L_x_4982:
        /* <DEDUP_REMOVED lines=21> */
.L_x_4991:
[----:B------:R-:W-:Y:S05]  /*0e20*/  BSYNC B1 ;  /* 0x0000000000017941 */ /* 0x000fea0003800000 */
.L_x_4990:
[----:B------:R-:W-:Y:S01]  /*0e30*/  LEA R3, R0, 0x37800000, 0x17 ;  /* 0x3780000000037811 */ /* 0x000fe200078eb8ff */
[----:B------:R-:W-:-:S05]  /*0e40*/  IMAD.SHL.U32 R0, R2, 0x200000, RZ ;  /* 0x0020000002007824 */ /* 0x000fca00078e00ff */
[----:B------:R-:W-:-:S07]  /*0e50*/  LOP3.LUT R0, R3, R0, R4, 0xfe, !PT ;  /* 0x0000000003007212 */ /* 0x000fce00078efe04 */
.L_x_4989:
[----:B------:R-:W-:Y:S05]  /*0e60*/  BSYNC B0 ;  /* 0x0000000000007941 */ /* 0x000fea0003800000 */
.L_x_4988:
[----:B------:R-:W-:-:S04]  /*0e70*/  F2FP.F16.F32.PACK_AB R0, RZ, R0 ;  /* 0x00000000ff00723e */ /* 0x000fc800000000ff */
[----:B------:R-:W-:Y:S01]  /*0e80*/  PRMT R23, R0, 0x7610, R23 ;  /* 0x0000761000177816 */ /* 0x000fe20000000017 */
[----:B------:R-:W-:Y:S06]  /*0e90*/  BRA `(.L_x_4969) ;  /* 0x0000000000b47947 */ /* 0x000fec0003800000 */
.L_x_4981:
        /* <DEDUP_REMOVED lines=14> */
.L_x_4995:
[----:B------:R-:W-:Y:S05]  /*0f80*/  BSYNC B0 ;  /* 0x0000000000007941 */ /* 0x000fea0003800000 */
.L_x_4994:
[----:B------:R-:W-:-:S04]  /*0f90*/  F2FP.F16.F32.PACK_AB R0, RZ, R0 ;  /* 0x00000000ff00723e */ /* 0x000fc800000000ff */
[----:B------:R-:W-:Y:S01]  /*0fa0*/  PRMT R23, R0, 0x7610, R23 ;  /* 0x0000761000177816 */ /* 0x000fe20000000017 */
[----:B------:R-:W-:Y:S06]  /*0fb0*/  BRA `(.L_x_4969) ;  /* 0x00000000006c7947 */ /* 0x000fec0003800000 */
.L_x_4968:
        /* <DEDUP_REMOVED lines=16> */
.L_x_4996:
[----:B------:R-:W-:Y:S01]  /*10c0*/  PRMT R23, RZ, 0x7610, R23 ;  /* 0x00007610ff177816 */ /* 0x000fe20000000017 */
[----:B------:R-:W-:Y:S06]  /*10d0*/  BRA `(.L_x_4969) ;  /* 0x0000000000247947 */ /* 0x000fec0003800000 */
.L_x_4993:
[----:B------:R-:W2:Y:S02]  /*10e0*/  LDG.E.64 R2, desc[UR36][R2.64] ;  /* 0x0000002402027981 */ /* 0x000ea4000c1e1b00 */
[----:B--2---:R-:W0:Y:S02]  /*10f0*/  I2F.U64 R0, R2 ;  /* 0x0000000200007312 */ /* 0x004e240000301000 */
[----:B0-----:R-:W-:-:S04]  /*1100*/  F2FP.F16.F32.PACK_AB R0, RZ, R0 ;  /* 0x00000000ff00723e */ /* 0x001fc800000000ff */
[----:B------:R-:W-:Y:S01]  /*1110*/  PRMT R23, R0, 0x7610, R23 ;  /* 0x0000761000177816 */ /* 0x000fe20000000017 */
[----:B------:R-:W-:Y:S06]  /*1120*/  BRA `(.L_x_4969) ;  /* 0x0000000000107947 */ /* 0x000fec0003800000 */
.L_x_4992:
[----:B------:R-:W2:Y:S02]  /*1130*/  LDG.E R2, desc[UR36][R2.64] ;  /* 0x0000002402027981 */ /* 0x000ea4000c1e1900 */
[----:B--2---:R-:W-:-:S04]  /*1140*/  I2FP.F32.U32 R0, R2 ;  /* 0x0000000200007245 */ /* 0x004fc80000201000 */
[----:B------:R-:W-:-:S04]  /*1150*/  F2FP.F16.F32.PACK_AB R0, RZ, R0 ;  /* 0x00000000ff00723e */ /* 0x000fc800000000ff */
[----:B------:R-:W-:-:S07]  /*1160*/  PRMT R23, R0, 0x7610, R23 ;  /* 0x0000761000177816 */ /* 0x000fce0000000017 */
.L_x_4969:
[----:B------:R-:W2:Y:S02]  /*1170*/  S2R R24, SR_TID.X ;  /* 0x0000000000187919 */ /* 0x000ea40000002100 */
[----:B--2---:R-:W-:-:S07]  /*1180*/  VIADD R24, R24, 0x80 ;  /* 0x0000008018187836 */ /* 0x004fce0000000000 */
.L_x_4963:
[----:B------:R-:W-:Y:S05]  /*1190*/  BSYNC B6 ;  /* 0x0000000000067941 */ /* 0x000fea0003800000 */
.L_x_4962:
[----:B------:R-:W-:Y:S01]  /*11a0*/  ISETP.GE.AND P0, PT, R24, R16, PT ;  /* 0x000000101800720c */ /* 0x000fe20003f06270 */
[----:B------:R-:W-:-:S12]  /*11b0*/  BSSY B6, `(.L_x_4997) ;  /* 0x000010e000067945 */ /* 0x000fd80003800000 */
[----:B------:R-:W-:Y:S05]  /*11c0*/  @P0 BRA `(.L_x_4998) ;  /* 0x0000001000300947 */ /* 0x000fea0003800000 */
[----:B01----:R-:W0:Y:S01]  /*11d0*/  LDC.64 R2, c[0x0][0x220] ;  /* 0x00008800ff027b82 */ /* 0x003e220000000a00 */
        /* <DEDUP_REMOVED lines=22> */
.L_x_5002:
[----:B------:R-:W2:Y:S02]  /*1340*/  LDG.E.U8 R2, desc[UR36][R2.64] ;  /* 0x0000002402027981 */ /* 0x000ea4000c1e1100 */
[----:B--2---:R-:W-:-:S04]  /*1350*/  I2FP.F32.U32 R0, R2 ;  /* 0x0000000200007245 */ /* 0x004fc80000201000 */
[----:B------:R-:W-:-:S04]  /*1360*/  F2FP.F16.F32.PACK_AB R0, RZ, R0 ;  /* 0x00000000ff00723e */ /* 0x000fc800000000ff */
[----:B------:R-:W-:Y:S01]  /*1370*/  PRMT R22, R0, 0x7610, R22 ;  /* 0x0000761000167816 */ /* 0x000fe20000000016 */
[----:B------:R-:W-:Y:S06]  /*1380*/  BRA `(.L_x_5004) ;  /* 0x0000000c00bc7947 */ /* 0x000fec0003800000 */
.L_x_5001:
        /* <DEDUP_REMOVED lines=11> */
.L_x_5006:
[----:B------:R-:W2:Y:S02]  /*1440*/  LDG.E R2, desc[UR36][R2.64] ;  /* 0x0000002402027981 */ /* 0x000ea4000c1e1900 */
[----:B--2---:R-:W-:-:S04]  /*1450*/  I2FP.F32.S32 R0, R2 ;  /* 0x0000000200007245 */ /* 0x004fc80000201400 */
[----:B------:R-:W-:-:S04]  /*1460*/  F2FP.F16.F32.PACK_AB R0, RZ, R0 ;  /* 0x00000000ff00723e */ /* 0x000fc800000000ff */
[----:B------:R-:W-:Y:S01]  /*1470*/  PRMT R22, R0, 0x7610, R22 ;  /* 0x0000761000167816 */ /* 0x000fe20000000016 */
[----:B------:R-:W-:Y:S06]  /*1480*/  BRA `(.L_x_5004) ;  /* 0x0000000c007c7947 */ /* 0x000fec0003800000 */
.L_x_5005:
[----:B------:R-:W2:Y:S02]  /*1490*/  LDG.E.U16 R2, desc[UR36][R2.64] ;  /* 0x0000002402027981 */ /* 0x000ea4000c1e1500 */
[----:B--2---:R-:W0:Y:S02]  /*14a0*/  I2F.S16 R0, R2 ;  /* 0x0000000200007306 */ /* 0x004e240000101400 */
[----:B0-----:R-:W-:-:S04]  /*14b0*/  F2FP.F16.F32.PACK_AB R0, RZ, R0 ;  /* 0x00000000ff00723e */ /* 0x001fc800000000ff */
[----:B------:R-:W-:Y:S01]  /*14c0*/  PRMT R22, R0, 0x7610, R22 ;  /* 0x0000761000167816 */ /* 0x000fe20000000016 */
[----:B------:R-:W-:Y:S06]  /*14d0*/  BRA `(.L_x_5004) ;  /* 0x0000000c00687947 */ /* 0x000fec0003800000 */
.L_x_5000:
        /* <DEDUP_REMOVED lines=9> */
.L_x_5008:
[----:B------:R0:W5:Y:S01]  /*1570*/  LDG.E.U16 R22, desc[UR36][R2.64] ;  /* 0x0000002402167981 */ /* 0x000162000c1e1500 */
[----:B------:R-:W-:Y:S05]  /*1580*/  BRA `(.L_x_5004) ;  /* 0x0000000c003c7947 */ /* 0x000fea0003800000 */
.L_x_5007:
        /* <DEDUP_REMOVED lines=9> */
.L_x_5010:
[----:B------:R1:W5:Y:S01]  /*1620*/  LDG.E.U16 R22, desc[UR36][R2.64] ;  /* 0x0000002402167981 */ /* 0x000362000c1e1500 */
[----:B------:R-:W-:Y:S05]  /*1630*/  BRA `(.L_x_5004) ;  /* 0x0000000c00107947 */ /* 0x000fea0003800000 */
.L_x_5009:
        /* <DEDUP_REMOVED lines=9> */
.L_x_4999:
        /* <DEDUP_REMOVED lines=14> */
.L_x_5013:
        /* <DEDUP_REMOVED lines=9> */
.L_x_5012:
        /* <DEDUP_REMOVED lines=28> */
.L_x_5015:
        /* <DEDUP_REMOVED lines=15> */
.L_x_5014:
[----:B------:R-:W2:Y:S02]  /*1af0*/  LDG.E.U16 R0, desc[UR36][R2.64] ;  /* 0x0000002402007981 */ /* 0x000ea4000c1e1500 */
[----:B--2---:R-:W-:-:S05]  /*1b00*/  IMAD.U32 R0, R0, 0x10000, RZ ;  /* 0x0001000000007824 */ /* 0x004fca00078e00ff */
[----:B------:R-:W-:-:S04]  /*1b10*/  F2FP.F16.F32.PACK_AB R0, RZ, R0 ;  /* 0x00000000ff00723e */ /* 0x000fc800000000ff */
[----:B------:R-:W-:Y:S01]  /*1b20*/  PRMT R22, R0, 0x7610, R22 ;  /* 0x0000761000167816 */ /* 0x000fe20000000016 */
[----:B------:R-:W-:Y:S06]  /*1b30*/  BRA `(.L_x_5004) ;  /* 0x0000000400d07947 */ /* 0x000fec0003800000 */
.L_x_5011:
        /* <DEDUP_REMOVED lines=13> */
.L_x_5018:
        /* <DEDUP_REMOVED lines=21> */
.L_x_5022:
[----:B------:R-:W-:Y:S05]  /*1d60*/  BSYNC B1 ;  /* 0x0000000000017941 */ /* 0x000fea0003800000 */
.L_x_5021:
[----:B------:R-:W-:Y:S01]  /*1d70*/  LEA R3, R0, 0x3b800000, 0x17 ;  /* 0x3b80000000037811 */ /* 0x000fe200078eb8ff */
[----:B------:R-:W-:-:S05]  /*1d80*/  IMAD.SHL.U32 R0, R2, 0x100000, RZ ;  /* 0x0010000002007824 */ /* 0x000fca00078e00ff */
[----:B------:R-:W-:-:S07]  /*1d90*/  LOP3.LUT R0, R3, R0, R4, 0xfe, !PT ;  /* 0x0000000003007212 */ /* 0x000fce00078efe04 */
.L_x_5020:
[----:B------:R-:W-:Y:S05]  /*1da0*/  BSYNC B0 ;  /* 0x0000000000007941 */ /* 0x000fea0003800000 */
.L_x_5019:
[----:B------:R-:W-:-:S04]  /*1db0*/  F2FP.F16.F32.PACK_AB R0, RZ, R0 ;  /* 0x00000000ff00723e */ /* 0x000fc800000000ff */
[----:B------:R-:W-:Y:S01]  /*1dc0*/  PRMT R22, R0, 0x7610, R22 ;  /* 0x0000761000167816 */ /* 0x000fe20000000016 */
[----:B------:R-:W-:Y:S06]  /*1dd0*/  BRA `(.L_x_5004) ;  /* 0x0000000400287947 */ /* 0x000fec0003800000 */
.L_x_5017:
        /* <DEDUP_REMOVED lines=21> */
.L_x_5026:
[----:B------:R-:W-:Y:S05]  /*1f30*/  BSYNC B1 ;  /* 0x0000000000017941 */ /* 0x000fea0003800000 */
.L_x_5025:
[----:B------:R-:W-:Y:S01]  /*1f40*/  LEA R3, R0, 0x37800000, 0x17 ;  /* 0x3780000000037811 */ /* 0x000fe200078eb8ff */
[----:B------:R-:W-:-:S05]  /*1f50*/  IMAD.SHL.U32 R0, R2, 0x200000, RZ ;  /* 0x0020000002007824 */ /* 0x000fca00078e00ff */
[----:B------:R-:W-:-:S07]  /*1f60*/  LOP3.LUT R0, R3, R0, R4, 0xfe, !PT ;  /* 0x0000000003007212 */ /* 0x000fce00078efe04 */
.L_x_5024:
[----:B------:R-:W-:Y:S05]  /*1f70*/  BSYNC B0 ;  /* 0x0000000000007941 */ /* 0x000fea0003800000 */
.L_x_5023:
[----:B------:R-:W-:-:S04]  /*1f80*/  F2FP.F16.F32.PACK_AB R0, RZ, R0 ;  /* 0x00000000ff00723e */ /* 0x000fc800000000ff */
[----:B------:R-:W-:Y:S01]  /*1f90*/  PRMT R22, R0, 0x7610, R22 ;  /* 0x0000761000167816 */ /* 0x000fe20000000016 */
[----:B------:R-:W-:Y:S06]  /*1fa0*/  BRA `(.L_x_5004) ;  /* 0x0000000000b47947 */ /* 0x000fec0003800000 */
.L_x_5016:
        /* <DEDUP_REMOVED lines=14> */
.L_x_5030:
[----:B------:R-:W-:Y:S05]  /*2090*/  BSYNC B0 ;  /* 0x0000000000007941 */ /* 0x000fea0003800000 */
.L_x_5029:
[----:B------:R-:W-:-:S04]  /*20a0*/  F2FP.F16.F32.PACK_AB R0, RZ, R0 ;  /* 0x00000000ff00723e */ /* 0x000fc800000000ff */
[----:B------:R-:W-:Y:S01]  /*20b0*/  PRMT R22, R0, 0x7610, R22 ;  /* 0x0000761000167816 */ /* 0x000fe20000000016 */
[----:B------:R-:W-:Y:S06]  /*20c0*/  BRA `(.L_x_5004) ;  /* 0x00000000006c7947 */ /* 0x000fec0003800000 */
.L_x_5003:
        /* <DEDUP_REMOVED lines=16> */
.L_x_5031:
[----:B------:R-:W-:Y:S01]  /*21d0*/  PRMT R22, RZ, 0x7610, R22 ;  /* 0x00007610ff167816 */ /* 0x000fe20000000016 */
[----:B------:R-:W-:Y:S06]  /*21e0*/  BRA `(.L_x_5004) ;  /* 0x0000000000247947 */ /* 0x000fec0003800000 */
.L_x_5028:
[----:B------:R-:W2:Y:S02]  /*21f0*/  LDG.E.64 R2, desc[UR36][R2.64] ;  /* 0x0000002402027981 */ /* 0x000ea4000c1e1b00 */
[----:B--2---:R-:W0:Y:S02]  /*2200*/  I2F.U64 R0, R2 ;  /* 0x0000000200007312 */ /* 0x004e240000301000 */
[----:B0-----:R-:W-:-:S04]  /*2210*/  F2FP.F16.F32.PACK_AB R0, RZ, R0 ;  /* 0x00000000ff00723e */ /* 0x001fc800000000ff */
[----:B------:R-:W-:Y:S01]  /*2220*/  PRMT R22, R0, 0x7610, R22 ;  /* 0x0000761000167816 */ /* 0x000fe20000000016 */
[----:B------:R-:W-:Y:S06]  /*2230*/  BRA `(.L_x_5004) ;  /* 0x0000000000107947 */ /* 0x000fec0003800000 */
.L_x_5027:
[----:B------:R-:W2:Y:S02]  /*2240*/  LDG.E R2, desc[UR36][R2.64] ;  /* 0x0000002402027981 */ /* 0x000ea4000c1e1900 */
[----:B--2---:R-:W-:-:S04]  /*2250*/  I2FP.F32.U32 R0, R2 ;  /* 0x0000000200007245 */ /* 0x004fc80000201000 */
[----:B------:R-:W-:-:S04]  /*2260*/  F2FP.F16.F32.PACK_AB R0, RZ, R0 ;  /* 0x00000000ff00723e */ /* 0x000fc800000000ff */
[----:B------:R-:W-:-:S07]  /*2270*/  PRMT R22, R0, 0x7610, R22 ;  /* 0x0000761000167816 */ /* 0x000fce0000000016 */
.L_x_5004:
[----:B------:R-:W-:-:S07]  /*2280*/  VIADD R24, R24, 0x80 ;  /* 0x0000008018187836 */ /* 0x000fce0000000000 */
.L_x_4998:
[----:B------:R-:W-:Y:S05]  /*2290*/  BSYNC B6 ;  /* 0x0000000000067941 */ /* 0x000fea0003800000 */
.L_x_4997:
[----:B------:R-:W-:Y:S01]  /*22a0*/  ISETP.GE.AND P0, PT, R24, R16, PT ;  /* 0x000000101800720c */ /* 0x000fe20003f06270 */
[----:B------:R-:W-:Y:S01]  /*22b0*/  BSSY B6, `(.L_x_5032) ;  /* 0x000010f000067945 */ /* 0x000fe20003800000 */
[----:B------:R-:W-:Y:S02]  /*22c0*/  PRMT R18, RZ, 0x7610, R18 ;  /* 0x00007610ff127816 */ /* 0x000fe40000000012 */
[----:B01----:R-:W-:-:S09]  /*22d0*/  PRMT R2, RZ, 0x7610, R2 ;  /* 0x00007610ff027816 */ /* 0x003fd20000000002 */
[----:B------:R-:W-:Y:S05]  /*22e0*/  @P0 BRA `(.L_x_5033) ;  /* 0x00000010002c0947 */ /* 0x000fea0003800000 */
        /* <DEDUP_REMOVED lines=23> */
.L_x_5037:
[----:B------:R-:W2:Y:S02]  /*2460*/  LDG.E.U8 R4, desc[UR36][R4.64] ;  /* 0x0000002404047981 */ /* 0x000ea4000c1e1100 */
[----:B--2---:R-:W-:-:S04]  /*2470*/  I2FP.F32.U32 R0, R4 ;  /* 0x0000000400007245 */ /* 0x004fc80000201000 */
[----:B------:R-:W-:-:S04]  /*2480*/  F2FP.F16.F32.PACK_AB R0, RZ, R0 ;  /* 0x00000000ff00723e */ /* 0x000fc800000000ff */
[----:B------:R-:W-:Y:S01]  /*2490*/  PRMT R2, R0, 0x7610, R2 ;  /* 0x0000761000027816 */ /* 0x000fe20000000002 */
[----:B------:R-:W-:Y:S06]  /*24a0*/  BRA `(.L_x_5039) ;  /* 0x0000000c00b87947 */ /* 0x000fec0003800000 */
.L_x_5036:
        /* <DEDUP_REMOVED lines=11> */
.L_x_5041:
[----:B------:R-:W2:Y:S02]  /*2560*/  LDG.E R4, desc[UR36][R4.64] ;  /* 0x0000002404047981 */ /* 0x000ea4000c1e1900 */
[----:B--2---:R-:W-:-:S04]  /*2570*/  I2FP.F32.S32 R0, R4 ;  /* 0x0000000400007245 */ /* 0x004fc80000201400 */
[----:B------:R-:W-:-:S04]  /*2580*/  F2FP.F16.F32.PACK_AB R0, RZ, R0 ;  /* 0x00000000ff00723e */ /* 0x000fc800000000ff */
[----:B------:R-:W-:Y:S01]  /*2590*/  PRMT R2, R0, 0x7610, R2 ;  /* 0x0000761000027816 */ /* 0x000fe20000000002 */
[----:B------:R-:W-:Y:S06]  /*25a0*/  BRA `(.L_x_5039) ;  /* 0x0000000c00787947 */ /* 0x000fec0003800000 */
.L_x_5040:
[----:B------:R-:W2:Y:S02]  /*25b0*/  LDG.E.U16 R4, desc[UR36][R4.64] ;  /* 0x0000002404047981 */ /* 0x000ea4000c1e1500 */
[----:B--2---:R-:W0:Y:S02]  /*25c0*/  I2F.S16 R0, R4 ;  /* 0x0000000400007306 */ /* 0x004e240000101400 */
[----:B0-----:R-:W-:-:S04]  /*25d0*/  F2FP.F16.F32.PACK_AB R0, RZ, R0 ;  /* 0x00000000ff00723e */ /* 0x001fc800000000ff */
[----:B------:R-:W-:Y:S01]  /*25e0*/  PRMT R2, R0, 0x7610, R2 ;  /* 0x0000761000027816 */ /* 0x000fe20000000002 */
[----:B------:R-:W-:Y:S06]  /*25f0*/  BRA `(.L_x_5039) ;  /* 0x0000000c00647947 */ /* 0x000fec0003800000 */
.L_x_5035:
        /* <DEDUP_REMOVED lines=9> */
.L_x_5043:
[----:B------:R0:W5:Y:S01]  /*2690*/  LDG.E.U16 R2, desc[UR36][R4.64] ;  /* 0x0000002404027981 */ /* 0x000162000c1e1500 */
[----:B------:R-:W-:Y:S05]  /*26a0*/  BRA `(.L_x_5039) ;  /* 0x0000000c00387947 */ /* 0x000fea0003800000 */
.L_x_5042:
        /* <DEDUP_REMOVED lines=9> */
.L_x_5045:
[----:B------:R1:W5:Y:S01]  /*2740*/  LDG.E.U16 R2, desc[UR36][R4.64] ;  /* 0x0000002404027981 */ /* 0x000362000c1e1500 */
[----:B------:R-:W-:Y:S05]  /*2750*/  BRA `(.L_x_5039) ;  /* 0x0000000c000c7947 */ /* 0x000fea0003800000 */
.L_x_5044:
        /* <DEDUP_REMOVED lines=9> */
.L_x_5034:
        /* <DEDUP_REMOVED lines=14> */
.L_x_5048:
        /* <DEDUP_REMOVED lines=9> */
.L_x_5047:
        /* <DEDUP_REMOVED lines=24> */
[----:B------:R-:W-:-:S04]  /*2ae0*/  LOP3.LUT R3, R3, 0x80000000, R0, 0xf8, !PT ;  /* 0x8000000003037812 */ /* 0x000fc800078ef800 */
[----:B------:R-:W-:-:S04]  /*2af0*/  F2FP.F16.F32.PACK_AB R3, RZ, R3 ;  /* 0x00000003ff03723e */ /* 0x000fc800000000ff */
[----:B------:R-:W-:Y:S01]  /*2b00*/  PRMT R2, R3, 0x7610, R2 ;  /* 0x0000761003027816 */ /* 0x000fe20000000002 */
[----:B------:R-:W-:Y:S06]  /*2b10*/  BRA `(.L_x_5039) ;  /* 0x00000008001c7947 */ /* 0x000fec0003800000 */
.L_x_5050:
[----:B------:R-:W2:Y:S02]  /*2b20*/  LDG.E.U8 R3, desc[UR36][R4.64] ;  /* 0x0000002404037981 */ /* 0x000ea4000c1e1100 */
[----:B--2---:R-:W-:-:S05]  /*2b30*/  IMAD.SHL.U32 R0, R3, 0x2000000, RZ ;  /* 0x0200000003007824 */ /* 0x004fca00078e00ff */
[----:B------:R-:W-:-:S13]  /*2b40*/  ISETP.GE.U32.AND P0, PT, R0, 0x8000000, PT ;  /* 0x080000000000780c */ /* 0x000fda0003f06070 */
[C---:B------:R-:W-:Y:S02]  /*2b50*/  @!P0 IMAD.SHL.U32 R0, R3.reuse, 0x100, RZ ;  /* 0x0000010003008824 */ /* 0x040fe400078e00ff */
[C---:B------:R-:W-:Y:S02]  /*2b60*/  @P0 IMAD.SHL.U32 R2, R3.reuse, 0x200000, RZ ;  /* 0x0020000003020824 */ /* 0x040fe400078e00ff */
[----:B------:R-:W-:Y:S01]  /*2b70*/  IMAD.SHL.U32 R3, R3, 0x1000000, RZ ;  /* 0x0100000003037824 */ /* 0x000fe200078e00ff */
[----:B------:R-:W-:Y:S02]  /*2b80*/  @!P0 LOP3.LUT R0, R0, 0x7f00, RZ, 0xc0, !PT ;  /* 0x00007f0000008812 */ /* 0x000fe400078ec0ff */
[----:B------:R-:W-:Y:S02]  /*2b90*/  @P0 LOP3.LUT R2, R2, 0x70000000, RZ, 0xfc, !PT ;  /* 0x7000000002020812 */ /* 0x000fe400078efcff */
[----:B------:R-:W-:-:S03]  /*2ba0*/  @!P0 LOP3.LUT R0, R0, 0x3f000000, RZ, 0xfc, !PT ;  /* 0x3f00000000008812 */ /* 0x000fc600078efcff */
[----:B------:R-:W-:Y:S02]  /*2bb0*/  @P0 FMUL.FTZ R2, R2, 1.9259299443872358531e-34 ;  /* 0x0780000002020820 */ /* 0x000fe40000410000 */
[----:B------:R-:W-:-:S05]  /*2bc0*/  @!P0 FADD.FTZ R2, R0, -0.5 ;  /* 0xbf00000000028421 */ /* 0x000fca0000010000 */
[----:B------:R-:W-:-:S04]  /*2bd0*/  LOP3.LUT R2, R2, 0x80000000, R3, 0xf8, !PT ;  /* 0x8000000002027812 */ /* 0x000fc800078ef803 */
[----:B------:R-:W-:Y:S01]  /*2be0*/  F2FP.F16.F32.PACK_AB R2, RZ, R2 ;  /* 0x00000002ff02723e */ /* 0x000fe200000000ff */
[----:B------:R-:W-:Y:S06]  /*2bf0*/  BRA `(.L_x_5039) ;  /* 0x0000000400e47947 */ /* 0x000fec0003800000 */
.L_x_5049:
[----:B------:R-:W2:Y:S02]  /*2c00*/  LDG.E.U16 R0, desc[UR36][R4.64] ;  /* 0x0000002404007981 */ /* 0x000ea4000c1e1500 */
[----:B--2---:R-:W-:-:S05]  /*2c10*/  IMAD.U32 R0, R0, 0x10000, RZ ;  /* 0x0001000000007824 */ /* 0x004fca00078e00ff */
[----:B------:R-:W-:-:S04]  /*2c20*/  F2FP.F16.F32.PACK_AB R0, RZ, R0 ;  /* 0x00000000ff00723e */ /* 0x000fc800000000ff */
[----:B------:R-:W-:Y:S01]  /*2c30*/  PRMT R2, R0, 0x7610, R2 ;  /* 0x0000761000027816 */ /* 0x000fe20000000002 */
[----:B------:R-:W-:Y:S06]  /*2c40*/  BRA `(.L_x_5039) ;  /* 0x0000000400d07947 */ /* 0x000fec0003800000 */
.L_x_5046:
        /* <DEDUP_REMOVED lines=13> */
.L_x_5053:
        /* <DEDUP_REMOVED lines=21> */
.L_x_5057:
[----:B------:R-:W-:Y:S05]  /*2e70*/  BSYNC B1 ;  /* 0x0000000000017941 */ /* 0x000fea0003800000 */
.L_x_5056:
[----:B------:R-:W-:Y:S01]  /*2e80*/  LEA R3, R0, 0x3b800000, 0x17 ;  /* 0x3b80000000037811 */ /* 0x000fe200078eb8ff */
[----:B------:R-:W-:-:S05]  /*2e90*/  IMAD.SHL.U32 R0, R2, 0x100000, RZ ;  /* 0x0010000002007824 */ /* 0x000fca00078e00ff */
[----:B------:R-:W-:-:S07]  /*2ea0*/  LOP3.LUT R0, R3, R0, R4, 0xfe, !PT ;  /* 0x0000000003007212 */ /* 0x000fce00078efe04 */
.L_x_5055:
[----:B------:R-:W-:Y:S05]  /*2eb0*/  BSYNC B0 ;  /* 0x0000000000007941 */ /* 0x000fea0003800000 */
.L_x_5054:
[----:B------:R-:W-:-:S04]  /*2ec0*/  F2FP.F16.F32.PACK_AB R0, RZ, R0 ;  /* 0x00000000ff00723e */ /* 0x000fc800000000ff */
[----:B------:R-:W-:Y:S01]  /*2ed0*/  PRMT R2, R0, 0x7610, R2 ;  /* 0x0000761000027816 */ /* 0x000fe20000000002 */
[----:B------:R-:W-:Y:S06]  /*2ee0*/  BRA `(.L_x_5039) ;  /* 0x0000000400287947 */ /* 0x000fec0003800000 */
.L_x_5052:
        /* <DEDUP_REMOVED lines=21> */
.L_x_5061:
[----:B------:R-:W-:Y:S05]  /*3040*/  BSYNC B1 ;  /* 0x0000000000017941 */ /* 0x000fea0003800000 */
.L_x_5060:
[----:B------:R-:W-:Y:S01]  /*3050*/  LEA R3, R0, 0x37800000, 0x17 ;  /* 0x3780000000037811 */ /* 0x000fe200078eb8ff */
[----:B------:R-:W-:-:S05]  /*3060*/  IMAD.SHL.U32 R0, R2, 0x200000, RZ ;  /* 0x0020000002007824 */ /* 0x000fca00078e00ff */
[----:B------:R-:W-:-:S07]  /*3070*/  LOP3.LUT R0, R3, R0, R4, 0xfe, !PT ;  /* 0x0000000003007212 */ /* 0x000fce00078efe04 */
.L_x_5059:
[----:B------:R-:W-:Y:S05]  /*3080*/  BSYNC B0 ;  /* 0x0000000000007941 */ /* 0x000fea0003800000 */
.L_x_5058:
[----:B------:R-:W-:-:S04]  /*3090*/  F2FP.F16.F32.PACK_AB R0, RZ, R0 ;  /* 0x00000000ff00723e */ /* 0x000fc800000000ff */
[----:B------:R-:W-:Y:S01]  /*30a0*/  PRMT R2, R0, 0x7610, R2 ;  /* 0x0000761000027816 */ /* 0x000fe20000000002 */
[----:B------:R-:W-:Y:S06]  /*30b0*/  BRA `(.L_x_5039) ;  /* 0x0000000000b47947 */ /* 0x000fec0003800000 */
.L_x_5051:
        /* <DEDUP_REMOVED lines=14> */
.L_x_5065:
[----:B------:R-:W-:Y:S05]  /*31a0*/  BSYNC B0 ;  /* 0x0000000000007941 */ /* 0x000fea0003800000 */
.L_x_5064:
[----:B------:R-:W-:-:S04]  /*31b0*/  F2FP.F16.F32.PACK_AB R0, RZ, R0 ;  /* 0x00000000ff00723e */ /* 0x000fc800000000ff */
[----:B------:R-:W-:Y:S01]  /*31c0*/  PRMT R2, R0, 0x7610, R2 ;  /* 0x0000761000027816 */ /* 0x000fe20000000002 */
[----:B------:R-:W-:Y:S06]  /*31d0*/  BRA `(.L_x_5039) ;  /* 0x00000000006c7947 */ /* 0x000fec0003800000 */
.L_x_5038:
        /* <DEDUP_REMOVED lines=16> */
.L_x_5066:
[----:B------:R-:W-:Y:S01]  /*32e0*/  PRMT R2, RZ, 0x7610, R2 ;  /* 0x00007610ff027816 */ /* 0x000fe20000000002 */
[----:B------:R-:W-:Y:S06]  /*32f0*/  BRA `(.L_x_5039) ;  /* 0x0000000000247947 */ /* 0x000fec0003800000 */
.L_x_5063:
[----:B------:R-:W2:Y:S02]  /*3300*/  LDG.E.64 R4, desc[UR36][R4.64] ;  /* 0x0000002404047981 */ /* 0x000ea4000c1e1b00 */
[----:B--2---:R-:W0:Y:S02]  /*3310*/  I2F.U64 R0, R4 ;  /* 0x0000000400007312 */ /* 0x004e240000301000 */
[----:B0-----:R-:W-:-:S04]  /*3320*/  F2FP.F16.F32.PACK_AB R0, RZ, R0 ;  /* 0x00000000ff00723e */ /* 0x001fc800000000ff */
[----:B------:R-:W-:Y:S01]  /*3330*/  PRMT R2, R0, 0x7610, R2 ;  /* 0x0000761000027816 */ /* 0x000fe20000000002 */
[----:B------:R-:W-:Y:S06]  /*3340*/  BRA `(.L_x_5039) ;  /* 0x0000000000107947 */ /* 0x000fec0003800000 */
.L_x_5062:
[----:B------:R-:W2:Y:S02]  /*3350*/  LDG.E R4, desc[UR36][R4.64] ;  /* 0x0000002404047981 */ /* 0x000ea4000c1e1900 */
[----:B--2---:R-:W-:-:S04]  /*3360*/  I2FP.F32.U32 R0, R4 ;  /* 0x0000000400007245 */ /* 0x004fc80000201000 */
[----:B------:R-:W-:-:S04]  /*3370*/  F2FP.F16.F32.PACK_AB R0, RZ, R0 ;  /* 0x00000000ff00723e */ /* 0x000fc800000000ff */
[----:B------:R-:W-:-:S07]  /*3380*/  PRMT R2, R0, 0x7610, R2 ;  /* 0x0000761000027816 */ /* 0x000fce0000000002 */
.L_x_5039:
[----:B------:R-:W-:-:S07]  /*3390*/  VIADD R24, R24, 0x80 ;  /* 0x0000008018187836 */ /* 0x000fce0000000000 */
.L_x_5033:
[----:B------:R-:W-:Y:S05]  /*33a0*/  BSYNC B6 ;  /* 0x0000000000067941 */ /* 0x000fea0003800000 */
.L_x_5032:
[----:B------:R-:W-:Y:S01]  /*33b0*/  ISETP.GE.AND P0, PT, R24, R16, PT ;  /* 0x000000101800720c */ /* 0x000fe20003f06270 */
[----:B------:R-:W-:-:S12]  /*33c0*/  BSSY B6, `(.L_x_5067) ;  /* 0x000010c000067945 */ /* 0x000fd80003800000 */
        /* <DEDUP_REMOVED lines=23> */
.L_x_5072:
[----:B------:R-:W2:Y:S02]  /*3540*/  LDG.E.U8 R4, desc[UR36][R4.64] ;  /* 0x0000002404047981 */ /* 0x000ea4000c1e1100 */
[----:B--2---:R-:W-:-:S04]  /*3550*/  I2FP.F32.U32 R0, R4 ;  /* 0x0000000400007245 */ /* 0x004fc80000201000 */
[----:B------:R-:W-:-:S04]  /*3560*/  F2FP.F16.F32.PACK_AB R0, RZ, R0 ;  /* 0x00000000ff00723e */ /* 0x000fc800000000ff */
[----:B------:R-:W-:Y:S01]  /*3570*/  PRMT R18, R0, 0x7610, R18 ;  /* 0x0000761000127816 */ /* 0x000fe20000000012 */
[----:B------:R-:W-:Y:S06]  /*3580*/  BRA `(.L_x_5068) ;  /* 0x0000000c00bc7947 */ /* 0x000fec0003800000 */
.L_x_5071:
        /* <DEDUP_REMOVED lines=11> */
.L_x_5075:
[----:B------:R-:W2:Y:S02]  /*3640*/  LDG.E R4, desc[UR36][R4.64] ;  /* 0x0000002404047981 */ /* 0x000ea4000c1e1900 */
[----:B--2---:R-:W-:-:S04]  /*3650*/  I2FP.F32.S32 R0, R4 ;  /* 0x0000000400007245 */ /* 0x004fc80000201400 */
[----:B------:R-:W-:-:S04]  /*3660*/  F2FP.F16.F32.PACK_AB R0, RZ, R0 ;  /* 0x00000000ff00723e */ /* 0x000fc800000000ff */
[----:B------:R-:W-:Y:S01]  /*3670*/  PRMT R18, R0, 0x7610, R18 ;  /* 0x0000761000127816 */ /* 0x000fe20000000012 */
[----:B------:R-:W-:Y:S06]  /*3680*/  BRA `(.L_x_5068) ;  /* 0x0000000c007c7947 */ /* 0x000fec0003800000 */
.L_x_5074:
[----:B------:R-:W2:Y:S02]  /*3690*/  LDG.E.U16 R4, desc[UR36][R4.64] ;  /* 0x0000002404047981 */ /* 0x000ea4000c1e1500 */
[----:B--2---:R-:W0:Y:S02]  /*36a0*/  I2F.S16 R0, R4 ;  /* 0x0000000400007306 */ /* 0x004e240000101400 */
[----:B0-----:R-:W-:-:S04]  /*36b0*/  F2FP.F16.F32.PACK_AB R0, RZ, R0 ;  /* 0x00000000ff00723e */ /* 0x001fc800000000ff */
[----:B------:R-:W-:Y:S01]  /*36c0*/  PRMT R18, R0, 0x7610, R18 ;  /* 0x0000761000127816 */ /* 0x000fe20000000012 */
[----:B------:R-:W-:Y:S06]  /*36d0*/  BRA `(.L_x_5068) ;  /* 0x0000000c00687947 */ /* 0x000fec0003800000 */
.L_x_5070:
        /* <DEDUP_REMOVED lines=9> */
.L_x_5077:
[----:B------:R2:W5:Y:S01]  /*3770*/  LDG.E.U16 R18, desc[UR36][R4.64] ;  /* 0x0000002404127981 */ /* 0x000562000c1e1500 */
[----:B------:R-:W-:Y:S05]  /*3780*/  BRA `(.L_x_5068) ;  /* 0x0000000c003c7947 */ /* 0x000fea0003800000 */
.L_x_5076:
        /* <DEDUP_REMOVED lines=9> */
.L_x_5079:
[----:B------:R3:W5:Y:S01]  /*3820*/  LDG.E.U16 R18, desc[UR36][R4.64] ;  /* 0x0000002404127981 */ /* 0x000762000c1e1500 */
[----:B------:R-:W-:Y:S05]  /*3830*/  BRA `(.L_x_5068) ;  /* 0x0000000c00107947 */ /* 0x000fea0003800000 */
.L_x_5078:
        /* <DEDUP_REMOVED lines=9> */
.L_x_5069:
        /* <DEDUP_REMOVED lines=14> */
.L_x_5082:
        /* <DEDUP_REMOVED lines=9> */
.L_x_5081:
        /* <DEDUP_REMOVED lines=28> */
.L_x_5084:
        /* <DEDUP_REMOVED lines=15> */
.L_x_5083:
[----:B------:R-:W2:Y:S02]  /*3cf0*/  LDG.E.U16 R0, desc[UR36][R4.64] ;  /* 0x0000002404007981 */ /* 0x000ea4000c1e1500 */
[----:B--2---:R-:W-:-:S05]  /*3d00*/  IMAD.U32 R0, R0, 0x10000, RZ ;  /* 0x0001000000007824 */ /* 0x004fca00078e00ff */
[----:B------:R-:W-:-:S04]  /*3d10*/  F2FP.F16.F32.PACK_AB R0, RZ, R0 ;  /* 0x00000000ff00723e */ /* 0x000fc800000000ff */
[----:B------:R-:W-:Y:S01]  /*3d20*/  PRMT R18, R0, 0x7610, R18 ;  /* 0x0000761000127816 */ /* 0x000fe20000000012 */
[----:B------:R-:W-:Y:S06]  /*3d30*/  BRA `(.L_x_5068) ;  /* 0x0000000400d07947 */ /* 0x000fec0003800000 */
.L_x_5080:
        /* <DEDUP_REMOVED lines=13> */
.L_x_5087:
        /* <DEDUP_REMOVED lines=21> */
.L_x_5091:
[----:B------:R-:W-:Y:S05]  /*3f60*/  BSYNC B1 ;  /* 0x0000000000017941 */ /* 0x000fea0003800000 */
.L_x_5090:
[----:B------:R-:W-:Y:S01]  /*3f70*/  LEA R5, R0, 0x3b800000, 0x17 ;  /* 0x3b80000000057811 */ /* 0x000fe200078eb8ff */
[----:B------:R-:W-:-:S05]  /*3f80*/  IMAD.SHL.U32 R0, R3, 0x100000, RZ ;  /* 0x0010000003007824 */ /* 0x000fca00078e00ff */
[----:B------:R-:W-:-:S07]  /*3f90*/  LOP3.LUT R0, R5, R0, R6, 0xfe, !PT ;  /* 0x0000000005007212 */ /* 0x000fce00078efe06 */
.L_x_5089:
[----:B------:R-:W-:Y:S05]  /*3fa0*/  BSYNC B0 ;  /* 0x0000000000007941 */ /* 0x000fea0003800000 */
.L_x_5088:
[----:B------:R-:W-:-:S04]  /*3fb0*/  F2FP.F16.F32.PACK_AB R0, RZ, R0 ;  /* 0x00000000ff00723e */ /* 0x000fc800000000ff */
[----:B------:R-:W-:Y:S01]  /*3fc0*/  PRMT R18, R0, 0x7610, R18 ;  /* 0x0000761000127816 */ /* 0x000fe20000000012 */
[----:B------:R-:W-:Y:S06]  /*3fd0*/  BRA `(.L_x_5068) ;  /* 0x0000000400287947 */ /* 0x000fec0003800000 */
.L_x_5086:
        /* <DEDUP_REMOVED lines=21> */
.L_x_5095:
[----:B------:R-:W-:Y:S05]  /*4130*/  BSYNC B1 ;  /* 0x0000000000017941 */ /* 0x000fea0003800000 */
.L_x_5094:
[----:B------:R-:W-:Y:S01]  /*4140*/  LEA R5, R0, 0x37800000, 0x17 ;  /* 0x3780000000057811 */ /* 0x000fe200078eb8ff */
[----:B------:R-:W-:-:S05]  /*4150*/  IMAD.SHL.U32 R0, R3, 0x200000, RZ ;  /* 0x0020000003007824 */ /* 0x000fca00078e00ff */
[----:B------:R-:W-:-:S07]  /*4160*/  LOP3.LUT R0, R5, R0, R6, 0xfe, !PT ;  /* 0x0000000005007212 */ /* 0x000fce00078efe06 */
.L_x_5093:
[----:B------:R-:W-:Y:S05]  /*4170*/  BSYNC B0 ;  /* 0x0000000000007941 */ /* 0x000fea0003800000 */
.L_x_5092:
[----:B------:R-:W-:-:S04]  /*4180*/  F2FP.F16.F32.PACK_AB R0, RZ, R0 ;  /* 0x00000000ff00723e */ /* 0x000fc800000000ff */
[----:B------:R-:W-:Y:S01]  /*4190*/  PRMT R18, R0, 0x7610, R18 ;  /* 0x0000761000127816 */ /* 0x000fe20000000012 */
[----:B------:R-:W-:Y:S06]  /*41a0*/  BRA `(.L_x_5068) ;  /* 0x0000000000b47947 */ /* 0x000fec0003800000 */
.L_x_5085:
        /* <DEDUP_REMOVED lines=14> */
.L_x_5099:
[----:B------:R-:W-:Y:S05]  /*4290*/  BSYNC B0 ;  /* 0x0000000000007941 */ /* 0x000fea0003800000 */
.L_x_5098:
[----:B------:R-:W-:-:S04]  /*42a0*/  F2FP.F16.F32.PACK_AB R0, RZ, R0 ;  /* 0x00000000ff00723e */ /* 0x000fc800000000ff */
[----:B------:R-:W-:Y:S01]  /*42b0*/  PRMT R18, R0, 0x7610, R18 ;  /* 0x0000761000127816 */ /* 0x000fe20000000012 */
[----:B------:R-:W-:Y:S06]  /*42c0*/  BRA `(.L_x_5068) ;  /* 0x00000000006c7947 */ /* 0x000fec0003800000 */
.L_x_5073:
        /* <DEDUP_REMOVED lines=16> */
.L_x_5100:
[----:B------:R-:W-:Y:S01]  /*43d0*/  PRMT R18, RZ, 0x7610, R18 ;  /* 0x00007610ff127816 */ /* 0x000fe20000000012 */
[----:B------:R-:W-:Y:S06]  /*43e0*/  BRA `(.L_x_5068) ;  /* 0x0000000000247947 */ /* 0x000fec0003800000 */
.L_x_5097:
[----:B------:R-:W2:Y:S02]  /*43f0*/  LDG.E.64 R4, desc[UR36][R4.64] ;  /* 0x0000002404047981 */ /* 0x000ea4000c1e1b00 */
[----:B--2---:R-:W0:Y:S02]  /*4400*/  I2F.U64 R0, R4 ;  /* 0x0000000400007312 */ /* 0x004e240000301000 */
[----:B0-----:R-:W-:-:S04]  /*4410*/  F2FP.F16.F32.PACK_AB R0, RZ, R0 ;  /* 0x00000000ff00723e */ /* 0x001fc800000000ff */
[----:B------:R-:W-:Y:S01]  /*4420*/  PRMT R18, R0, 0x7610, R18 ;  /* 0x0000761000127816 */ /* 0x000fe20000000012 */
[----:B------:R-:W-:Y:S06]  /*4430*/  BRA `(.L_x_5068) ;  /* 0x0000000000107947 */ /* 0x000fec0003800000 */
.L_x_5096:
[----:B------:R-:W2:Y:S02]  /*4440*/  LDG.E R4, desc[UR36][R4.64] ;  /* 0x0000002404047981 */ /* 0x000ea4000c1e1900 */
[----:B--2---:R-:W-:-:S04]  /*4450*/  I2FP.F32.U32 R0, R4 ;  /* 0x0000000400007245 */ /* 0x004fc80000201000 */
[----:B------:R-:W-:-:S04]  /*4460*/  F2FP.F16.F32.PACK_AB R0, RZ, R0 ;  /* 0x00000000ff00723e */ /* 0x000fc800000000ff */
[----:B------:R-:W-:-:S07]  /*4470*/  PRMT R18, R0, 0x7610, R18 ;  /* 0x0000761000127816 */ /* 0x000fce0000000012 */
.L_x_5068:
[----:B------:R-:W-:Y:S05]  /*4480*/  BSYNC B6 ;  /* 0x0000000000067941 */ /* 0x000fea0003800000 */
.L_x_5067:
[----:B------:R-:W4:Y:S01]  /*4490*/  S2R R19, SR_TID.X ;  /* 0x0000000000137919 */ /* 0x000f220000002100 */
[----:B------:R-:W-:Y:S01]  /*44a0*/  BSSY B0, `(.L_x_5101) ;  /* 0x0000028000007945 */ /* 0x000fe20003800000 */
[----:B----4-:R-:W-:-:S13]  /*44b0*/  ISETP.GE.AND P0, PT, R19, R16, PT ;  /* 0x000000101300720c */ /* 0x010fda0003f06270 */
[----:B------:R-:W-:Y:S05]  /*44c0*/  @P0 BRA `(.L_x_5102) ;  /* 0x0000000000940947 */ /* 0x000fea0003800000 */
[----:B-----5:R-:W-:Y:S01]  /*44d0*/  HADD2.F32 R23, -RZ, R23.H0_H0 ;  /* 0x20000017ff177230 */ /* 0x020fe20000004100 */
[----:B------:R-:W-:Y:S01]  /*44e0*/  BSSY B1, `(.L_x_5103) ;  /* 0x0000021000017945 */ /* 0x000fe20003800000 */
[----:B------:R-:W-:Y:S02]  /*44f0*/  IMAD.MOV.U32 R6, RZ, RZ, 0x3e800000 ;  /* 0x3e800000ff067424 */ /* 0x000fe400078e00ff */
[----:B------:R-:W-:Y:S02]  /*4500*/  IMAD.MOV.U32 R7, RZ, RZ, 0x3d39bf78 ;  /* 0x3d39bf78ff077424 */ /* 0x000fe400078e00ff */
[----:B------:R-:W-:-:S06]  /*4510*/  FMUL.FTZ R0, |R23|, -1.4426950216293334961 ;  /* 0xbfb8aa3b17007820 */ /* 0x000fcc0000410200 */
[----:B------:R-:W4:Y:S02]  /*4520*/  MUFU.EX2 R0, R0 ;  /* 0x0000000000007308 */ /* 0x000f240000000800 */
[C---:B----4-:R-:W-:Y:S01]  /*4530*/  FADD.FTZ.RZ R3, R0.reuse, 1 ;  /* 0x3f80000000037421 */ /* 0x050fe2000001c000 */
[----:B------:R-:W-:-:S03]  /*4540*/  ISETP.GE.U32.AND P1, PT, R0, 0x7f800000, PT ;  /* 0x7f8000000000780c */ /* 0x000fc60003f26070 */
[----:B------:R-:W-:-:S05]  /*4550*/  VIADD R3, R3, 0xc0c00000 ;  /* 0xc0c0000003037836 */ /* 0x000fca0000000000 */
[----:B------:R-:W-:-:S04]  /*4560*/  LOP3.LUT R3, R3, 0xff800000, RZ, 0xc0, !PT ;  /* 0xff80000003037812 */ /* 0x000fc800078ec0ff */
[----:B0123--:R-:W-:Y:S01]  /*4570*/  IADD3 R5, -R3, 0x40800000, RZ ;  /* 0x4080000003057810 */ /* 0x00ffe20007ffe1ff */
        /* <DEDUP_REMOVED lines=23> */
.L_x_5104:
[----:B------:R-:W-:Y:S05]  /*46f0*/  BSYNC B1 ;  /* 0x0000000000017941 */ /* 0x000fea0003800000 */
.L_x_5103:
[----:B------:R-:W-:-:S05]  /*4700*/  FADD.FTZ R0, R6, -R3 ;  /* 0x8000000306007221 */ /* 0x000fca0000010000 */
[----:B------:R-:W-:-:S07]  /*4710*/  F2FP.F16.F32.PACK_AB R0, RZ, R0 ;  /* 0x00000000ff00723e */ /* 0x000fce00000000ff */
.L_x_5102:
[----:B------:R-:W-:Y:S05]  /*4720*/  BSYNC B0 ;  /* 0x0000000000007941 */ /* 0x000fea0003800000 */
.L_x_5101:
[----:B-----5:R-:W-:Y:S01]  /*4730*/  VIADD R23, R19, 0x80 ;  /* 0x0000008013177836 */ /* 0x020fe20000000000 */
[----:B------:R-:W-:Y:S04]  /*4740*/  BSSY B0, `(.L_x_5105) ;  /* 0x0000028000007945 */ /* 0x000fe80003800000 */
[----:B------:R-:W-:-:S13]  /*4750*/  ISETP.GE.AND P1, PT, R23, R16, PT ;  /* 0x000000101700720c */ /* 0x000fda0003f26270 */
[----:B------:R-:W-:Y:S05]  /*4760*/  @P1 BRA `(.L_x_5106) ;  /* 0x0000000000941947 */ /* 0x000fea0003800000 */
[----:B------:R-:W-:Y:S01]  /*4770*/  HADD2.F32 R22, -RZ, R22.H0_H0 ;  /* 0x20000016ff167230 */ /* 0x000fe20000004100 */
[----:B------:R-:W-:Y:S01]  /*4780*/  BSSY B1, `(.L_x_5107) ;  /* 0x0000021000017945 */ /* 0x000fe20003800000 */
[----:B------:R-:W-:Y:S02]  /*4790*/  IMAD.MOV.U32 R7, RZ, RZ, 0x3e800000 ;  /* 0x3e800000ff077424 */ /* 0x000fe400078e00ff */
[----:B------:R-:W-:Y:S02]  /*47a0*/  IMAD.MOV.U32 R8, RZ, RZ, 0x3d39bf78 ;  /* 0x3d39bf78ff087424 */ /* 0x000fe400078e00ff */
[----:B------:R-:W-:-:S06]  /*47b0*/  FMUL.FTZ R3, |R22|, -1.4426950216293334961 ;  /* 0xbfb8aa3b16037820 */ /* 0x000fcc0000410200 */
[----:B------:R-:W0:Y:S02]  /*47c0*/  MUFU.EX2 R3, R3 ;  /* 0x0000000300037308 */ /* 0x000e240000000800 */
[C---:B0123--:R-:W-:Y:S01]  /*47d0*/  FADD.FTZ.RZ R4, R3.reuse, 1 ;  /* 0x3f80000003047421 */ /* 0x04ffe2000001c000 */
[----:B------:R-:W-:-:S03]  /*47e0*/  ISETP.GE.U32.AND P1, PT, R3, 0x7f800000, PT ;  /* 0x7f8000000300780c */ /* 0x000fc60003f26070 */
[----:B------:R-:W-:-:S05]  /*47f0*/  VIADD R4, R4, 0xc0c00000 ;  /* 0xc0c0000004047836 */ /* 0x000fca0000000000 */
[----:B------:R-:W-:-:S04]  /*4800*/  LOP3.LUT R4, R4, 0xff800000, RZ, 0xc0, !PT ;  /* 0xff80000004047812 */ /* 0x000fc800078ec0ff */
[----:B------:R-:W-:Y:S01]  /*4810*/  IADD3 R6, -R4, 0x40800000, RZ ;  /* 0x4080000004067810 */ /* 0x000fe20007ffe1ff */
        /* <DEDUP_REMOVED lines=23> */
.L_x_5108:
[----:B------:R-:W-:Y:S05]  /*4990*/  BSYNC B1 ;  /* 0x0000000000017941 */ /* 0x000fea0003800000 */
.L_x_5107:
[----:B------:R-:W-:-:S05]  /*49a0*/  FADD.FTZ R25, R7, -R4 ;  /* 0x8000000407197221 */ /* 0x000fca0000010000 */
[----:B------:R-:W-:-:S07]  /*49b0*/  F2FP.F16.F32.PACK_AB R25, RZ, R25 ;  /* 0x00000019ff19723e */ /* 0x000fce00000000ff */
.L_x_5106:
[----:B------:R-:W-:Y:S05]  /*49c0*/  BSYNC B0 ;  /* 0x0000000000007941 */ /* 0x000fea0003800000 */
.L_x_5105:
[----:B------:R-:W-:Y:S01]  /*49d0*/  VIADD R3, R19, 0x100 ;  /* 0x0000010013037836 */ /* 0x000fe20000000000 */
        /* <DEDUP_REMOVED lines=37> */
.L_x_5112:
[----:B------:R-:W-:Y:S05]  /*4c30*/  BSYNC B1 ;  /* 0x0000000000017941 */ /* 0x000fea0003800000 */
.L_x_5111:
[----:B------:R-:W-:-:S05]  /*4c40*/  FADD.FTZ R24, R7, -R4 ;  /* 0x8000000407187221 */ /* 0x000fca0000010000 */
[----:B------:R-:W-:-:S07]  /*4c50*/  F2FP.F16.F32.PACK_AB R24, RZ, R24 ;  /* 0x00000018ff18723e */ /* 0x000fce00000000ff */
.L_x_5110:
[----:B------:R-:W-:Y:S05]  /*4c60*/  BSYNC B0 ;  /* 0x0000000000007941 */ /* 0x000fea0003800000 */
.L_x_5109:
        /* <DEDUP_REMOVED lines=8> */
[----:B------:R-:W-:Y:S01]  /*4cf0*/  FMUL.FTZ R2, |R18|, -1.4426950216293334961 ;  /* 0xbfb8aa3b12027820 */ /* 0x000fe20000410200 */
[----:B------:R-:W-:-:S05]  /*4d00*/  FMNMX.FTZ R18, RZ, R18, PT ;  /* 0x00000012ff127209 */ /* 0x000fca0003810000 */
        /* <DEDUP_REMOVED lines=28> */
.L_x_5116:
[----:B------:R-:W-:Y:S05]  /*4ed0*/  BSYNC B1 ;  /* 0x0000000000017941 */ /* 0x000fea0003800000 */
.L_x_5115:
[----:B------:R-:W-:-:S05]  /*4ee0*/  FADD.FTZ R22, R18, -R3 ;  /* 0x8000000312167221 */ /* 0x000fca0000010000 */
[----:B------:R-:W-:-:S07]  /*4ef0*/  F2FP.F16.F32.PACK_AB R22, RZ, R22 ;  /* 0x00000016ff16723e */ /* 0x000fce00000000ff */
.L_x_5114:
[----:B------:R-:W-:Y:S05]  /*4f00*/  BSYNC B0 ;  /* 0x0000000000007941 */ /* 0x000fea0003800000 */
.L_x_5113:
[----:B------:R-:W4:Y:S01]  /*4f10*/  LDC.U8 R18, c[0x0][0x234] ;  /* 0x00008d00ff127b82 */ /* 0x000f220000000000 */
[----:B------:R-:W-:Y:S04]  /*4f20*/  BSSY B6, `(.L_x_5117) ;  /* 0x0000112000067945 */ /* 0x000fe80003800000 */
[----:B------:R-:W-:Y:S05]  /*4f30*/  @P0 BRA `(.L_x_5118) ;  /* 0x0000001000400947 */ /* 0x000fea0003800000 */
[----:B------:R-:W5:Y:S01]  /*4f40*/  LDC.64 R2, c[0x0][0x218] ;  /* 0x00008600ff027b82 */ /* 0x000f620000000a00 */
[----:B01234-:R-:W-:Y:S01]  /*4f50*/  PRMT R4, R18, 0x9910, RZ ;  /* 0x0000991012047816 */ /* 0x01ffe200000000ff */
        /* <DEDUP_REMOVED lines=16> */
[----:B------:R-:W-:Y:S02]  /*5060*/  IMAD.MOV.U32 R19, RZ, RZ, R23 ;  /* 0x000000ffff137224 */ /* 0x000fe400078e0017 */
[----:B------:R-:W0:Y:S02]  /*5070*/  F2I.FTZ.TRUNC.NTZ R5, R0 ;  /* 0x0000000000057305 */ /* 0x000e24000021f100 */
[----:B0-----:R0:W-:Y:S01]  /*5080*/  STG.E.U8 desc[UR36][R2.64], R5 ;  /* 0x0000000502007986 */ /* 0x0011e2000c101124 */
[----:B------:R-:W-:Y:S05]  /*5090*/  BRA `(.L_x_5118) ;  /* 0x0000000c00e87947 */ /* 0x000fea0003800000 */
.L_x_5122:
[----:B------:R-:W-:Y:S02]  /*50a0*/  HADD2.F32 R5, -RZ, R0.H0_H0 ;  /* 0x20000000ff057230 */ /* 0x000fe40000004100 */
[----:B------:R-:W-:-:S04]  /*50b0*/  IMAD.MOV.U32 R19, RZ, RZ, R23 ;  /* 0x000000ffff137224 */ /* 0x000fc800078e0017 */
[----:B------:R-:W0:Y:S02]  /*50c0*/  F2I.S64.TRUNC R4, R5 ;  /* 0x0000000500047311 */ /* 0x000e24000020d900 */
[----:B0-----:R0:W-:Y:S01]  /*50d0*/  STG.E.U8 desc[UR36][R2.64], R4 ;  /* 0x0000000402007986 */ /* 0x0011e2000c101124 */
[----:B------:R-:W-:Y:S05]  /*50e0*/  BRA `(.L_x_5118) ;  /* 0x0000000c00d47947 */ /* 0x000fea0003800000 */
.L_x_5121:
        /* <DEDUP_REMOVED lines=11> */
.L_x_5125:
[----:B------:R-:W-:Y:S02]  /*51a0*/  HADD2.F32 R0, -RZ, R0.H0_H0 ;  /* 0x20000000ff007230 */ /* 0x000fe40000004100 */
[----:B------:R-:W-:Y:S02]  /*51b0*/  IMAD.MOV.U32 R19, RZ, RZ, R23 ;  /* 0x000000ffff137224 */ /* 0x000fe400078e0017 */
[----:B------:R-:W0:Y:S02]  /*51c0*/  F2I.FTZ.TRUNC.NTZ R5, R0 ;  /* 0x0000000000057305 */ /* 0x000e24000021f100 */
[----:B0-----:R0:W-:Y:S01]  /*51d0*/  STG.E desc[UR36][R2.64], R5 ;  /* 0x0000000502007986 */ /* 0x0011e2000c101924 */
[----:B------:R-:W-:Y:S05]  /*51e0*/  BRA `(.L_x_5118) ;  /* 0x0000000c00947947 */ /* 0x000fea0003800000 */
.L_x_5124:
[----:B------:R-:W-:Y:S02]  /*51f0*/  HADD2.F32 R0, -RZ, R0.H0_H0 ;  /* 0x20000000ff007230 */ /* 0x000fe40000004100 */
[----:B------:R-:W-:Y:S02]  /*5200*/  IMAD.MOV.U32 R19, RZ, RZ, R23 ;  /* 0x000000ffff137224 */ /* 0x000fe400078e0017 */
[----:B------:R-:W0:Y:S02]  /*5210*/  F2I.FTZ.TRUNC.NTZ R5, R0 ;  /* 0x0000000000057305 */ /* 0x000e24000021f100 */
[----:B0-----:R0:W-:Y:S01]  /*5220*/  STG.E.U16 desc[UR36][R2.64], R5 ;  /* 0x0000000502007986 */ /* 0x0011e2000c101524 */
[----:B------:R-:W-:Y:S05]  /*5230*/  BRA `(.L_x_5118) ;  /* 0x0000000c00807947 */ /* 0x000fea0003800000 */
.L_x_5120:
        /* <DEDUP_REMOVED lines=10> */
.L_x_5127:
[----:B------:R0:W-:Y:S01]  /*52e0*/  STG.E.U16 desc[UR36][R2.64], R0 ;  /* 0x0000000002007986 */ /* 0x0001e2000c101524 */
[----:B------:R-:W-:Y:S01]  /*52f0*/  IMAD.MOV.U32 R19, RZ, RZ, R23 ;  /* 0x000000ffff137224 */ /* 0x000fe200078e0017 */
[----:B------:R-:W-:Y:S06]  /*5300*/  BRA `(.L_x_5118) ;  /* 0x0000000c004c7947 */ /* 0x000fec0003800000 */
.L_x_5126:
        /* <DEDUP_REMOVED lines=11> */
.L_x_5129:
[----:B------:R-:W-:Y:S02]  /*53c0*/  HADD2.F32 R0, -RZ, R0.H0_H0 ;  /* 0x20000000ff007230 */ /* 0x000fe40000004100 */
[----:B------:R-:W-:-:S03]  /*53d0*/  IMAD.MOV.U32 R19, RZ, RZ, R23 ;  /* 0x000000ffff137224 */ /* 0x000fc600078e0017 */
[----:B------:R-:W-:-:S04]  /*53e0*/  F2FP.F16.F32.PACK_AB R0, RZ, R0 ;  /* 0x00000000ff00723e */ /* 0x000fc800000000ff */
[----:B------:R-:W-:-:S05]  /*53f0*/  PRMT R0, R0, 0x5410, RZ ;  /* 0x0000541000007816 */ /* 0x000fca00000000ff */
[----:B------:R0:W-:Y:S01]  /*5400*/  STG.E desc[UR36][R2.64], R0 ;  /* 0x0000000002007986 */ /* 0x0001e2000c101924 */
[----:B------:R-:W-:Y:S05]  /*5410*/  BRA `(.L_x_5118) ;  /* 0x0000000c00087947 */ /* 0x000fea0003800000 */
.L_x_5128:
[----:B------:R-:W-:Y:S02]  /*5420*/  HADD2.F32 R4, -RZ, R0.H0_H0 ;  /* 0x20000000ff047230 */ /* 0x000fe40000004100 */
[----:B------:R-:W-:-:S03]  /*5430*/  IMAD.MOV.U32 R19, RZ, RZ, R23 ;  /* 0x000000ffff137224 */ /* 0x000fc600078e0017 */
[----:B------:R-:W-:-:S06]  /*5440*/  FMUL.FTZ R4, R4, 1 ;  /* 0x3f80000004047820 */ /* 0x000fcc0000410000 */
[----:B------:R-:W0:Y:S02]  /*5450*/  F2F.F64.F32 R4, R4 ;  /* 0x0000000400047310 */ /* 0x000e240000201800 */
[----:B0-----:R0:W-:Y:S01]  /*5460*/  STG.E.64 desc[UR36][R2.64], R4 ;  /* 0x0000000402007986 */ /* 0x0011e2000c101b24 */
[----:B------:R-:W-:Y:S05]  /*5470*/  BRA `(.L_x_5118) ;  /* 0x0000000800f07947 */ /* 0x000fea0003800000 */
.L_x_5119:
        /* <DEDUP_REMOVED lines=14> */
.L_x_5132:
[----:B------:R-:W-:Y:S01]  /*5560*/  HADD2.F32 R0, -RZ, R0.H0_H0 ;  /* 0x20000000ff007230 */ /* 0x000fe20000004100 */
[----:B------:R-:W-:Y:S01]  /*5570*/  CS2R R6, SRZ ;  /* 0x0000000000067805 */ /* 0x000fe2000001ff00 */
[----:B------:R-:W-:-:S03]  /*5580*/  IMAD.MOV.U32 R19, RZ, RZ, R23 ;  /* 0x000000ffff137224 */ /* 0x000fc600078e0017 */
[----:B------:R-:W-:-:S04]  /*5590*/  FMUL.FTZ R0, R0, 1 ;  /* 0x3f80000000007820 */ /* 0x000fc80000410000 */
[----:B------:R-:W0:Y:S02]  /*55a0*/  F2F.F64.F32 R4, R0 ;  /* 0x0000000000047310 */ /* 0x000e240000201800 */
[----:B0-----:R0:W-:Y:S01]  /*55b0*/  STG.E.128 desc[UR36][R2.64], R4 ;  /* 0x0000000402007986 */ /* 0x0011e2000c101d24 */
[----:B------:R-:W-:Y:S05]  /*55c0*/  BRA `(.L_x_5118) ;  /* 0x00000008009c7947 */ /* 0x000fea0003800000 */
.L_x_5131:
        /* <DEDUP_REMOVED lines=21> */
.L_x_5136:
[----:B------:R-:W-:Y:S05]  /*5720*/  BSYNC B0 ;  /* 0x0000000000007941 */ /* 0x000fea0003800000 */
.L_x_5135:
[----:B------:R-:W-:Y:S01]  /*5730*/  LOP3.LUT R5, R0, R5, RZ, 0xfc, !PT ;  /* 0x0000000500057212 */ /* 0x000fe200078efcff */
[----:B------:R-:W-:-:S04]  /*5740*/  IMAD.MOV.U32 R19, RZ, RZ, R23 ;  /* 0x000000ffff137224 */ /* 0x000fc800078e0017 */
[----:B------:R0:W-:Y:S01]  /*5750*/  STG.E.U8 desc[UR36][R2.64], R5 ;  /* 0x0000000502007986 */ /* 0x0001e2000c101124 */
[----:B------:R-:W-:Y:S05]  /*5760*/  BRA `(.L_x_5118) ;  /* 0x0000000800347947 */ /* 0x000fea0003800000 */
.L_x_5134:
        /* <DEDUP_REMOVED lines=13> */
.L_x_5138:
[----:B------:R-:W-:Y:S01]  /*5840*/  IMAD.MOV.U32 R0, RZ, RZ, 0x7f ;  /* 0x0000007fff007424 */ /* 0x000fe200078e00ff */
[----:B------:R-:W-:-:S04]  /*5850*/  ISETP.GT.U32.AND P0, PT, R4, 0x7f800000, PT ;  /* 0x7f8000000400780c */ /* 0x000fc80003f04070 */
[----:B------:R-:W-:-:S09]  /*5860*/  SEL R0, R0, 0x7c, P0 ;  /* 0x0000007c00007807 */ /* 0x000fd20000000000 */
.L_x_5139:
[----:B------:R-:W-:Y:S05]  /*5870*/  BSYNC B0 ;  /* 0x0000000000007941 */ /* 0x000fea0003800000 */
.L_x_5137:
[----:B------:R-:W-:Y:S01]  /*5880*/  LOP3.LUT R4, R5, 0x80000000, RZ, 0xc0, !PT ;  /* 0x8000000005047812 */ /* 0x000fe200078ec0ff */
[----:B------:R-:W-:-:S03]  /*5890*/  IMAD.MOV.U32 R19, RZ, RZ, R23 ;  /* 0x000000ffff137224 */ /* 0x000fc600078e0017 */
[----:B------:R-:W-:-:S04]  /*58a0*/  SHF.R.U32.HI R5, RZ, 0x18, R4 ;  /* 0x00000018ff057819 */ /* 0x000fc80000011604 */
[----:B------:R-:W-:-:S05]  /*58b0*/  LOP3.LUT R5, R0, R5, RZ, 0xfc, !PT ;  /* 0x0000000500057212 */ /* 0x000fca00078efcff */
[----:B------:R0:W-:Y:S01]  /*58c0*/  STG.E.U8 desc[UR36][R2.64], R5 ;  /* 0x0000000502007986 */ /* 0x0001e2000c101124 */
[----:B------:R-:W-:Y:S05]  /*58d0*/  BRA `(.L_x_5118) ;  /* 0x0000000400d87947 */ /* 0x000fea0003800000 */
.L_x_5133:
[----:B------:R-:W-:Y:S02]  /*58e0*/  HADD2.F32 R0, -RZ, R0.H0_H0 ;  /* 0x20000000ff007230 */ /* 0x000fe40000004100 */
[----:B------:R-:W-:-:S03]  /*58f0*/  IMAD.MOV.U32 R19, RZ, RZ, R23 ;  /* 0x000000ffff137224 */ /* 0x000fc600078e0017 */
[----:B------:R-:W-:-:S05]  /*5900*/  F2FP.BF16.F32.PACK_AB R0, RZ, R0 ;  /* 0x00000000ff00723e */ /* 0x000fca00000010ff */
[----:B------:R0:W-:Y:S01]  /*5910*/  STG.E.U16 desc[UR36][R2.64], R0 ;  /* 0x0000000002007986 */ /* 0x0001e2000c101524 */
[----:B------:R-:W-:Y:S05]  /*5920*/  BRA `(.L_x_5118) ;  /* 0x0000000400c47947 */ /* 0x000fea0003800000 */
.L_x_5130:
        /* <DEDUP_REMOVED lines=13> */
.L_x_5142:
        /* <DEDUP_REMOVED lines=17> */
.L_x_5145:
[----:B------:R-:W-:-:S04]  /*5b10*/  LOP3.LUT R0, R7, 0x80000000, RZ, 0xc0, !PT ;  /* 0x8000000007007812 */ /* 0x000fc800078ec0ff */
[----:B------:R-:W-:-:S04]  /*5b20*/  SHF.R.U32.HI R5, RZ, 0x18, R0 ;  /* 0x00000018ff057819 */ /* 0x000fc80000011600 */
[----:B------:R-:W-:-:S04]  /*5b30*/  LOP3.LUT R4, R4, R5, RZ, 0xfc, !PT ;  /* 0x0000000504047212 */ /* 0x000fc800078efcff */
[----:B------:R-:W-:-:S07]  /*5b40*/  PRMT R0, R4, 0x7610, R0 ;  /* 0x0000761004007816 */ /* 0x000fce0000000000 */
.L_x_5144:
[----:B------:R-:W-:Y:S05]  /*5b50*/  BSYNC B0 ;  /* 0x0000000000007941 */ /* 0x000fea0003800000 */
.L_x_5143:
[----:B------:R0:W-:Y:S01]  /*5b60*/  STG.E.U8 desc[UR36][R2.64], R0 ;  /* 0x0000000002007986 */ /* 0x0001e2000c101124 */
[----:B------:R-:W-:Y:S01]  /*5b70*/  IMAD.MOV.U32 R19, RZ, RZ, R23 ;  /* 0x000000ffff137224 */ /* 0x000fe200078e0017 */
[----:B------:R-:W-:Y:S06]  /*5b80*/  BRA `(.L_x_5118) ;  /* 0x00000004002c7947 */ /* 0x000fec0003800000 */
.L_x_5141:
        /* <DEDUP_REMOVED lines=17> */
.L_x_5148:
[----:B------:R-:W-:-:S04]  /*5ca0*/  LOP3.LUT R0, R7, 0x80000000, RZ, 0xc0, !PT ;  /* 0x8000000007007812 */ /* 0x000fc800078ec0ff */
[----:B------:R-:W-:-:S04]  /*5cb0*/  SHF.R.U32.HI R5, RZ, 0x18, R0 ;  /* 0x00000018ff057819 */ /* 0x000fc80000011600 */
[----:B------:R-:W-:-:S04]  /*5cc0*/  LOP3.LUT R4, R4, R5, RZ, 0xfc, !PT ;  /* 0x0000000504047212 */ /* 0x000fc800078efcff */
[----:B------:R-:W-:-:S07]  /*5cd0*/  PRMT R0, R4, 0x7610, R0 ;  /* 0x0000761004007816 */ /* 0x000fce0000000000 */
.L_x_5147:
[----:B------:R-:W-:Y:S05]  /*5ce0*/  BSYNC B0 ;  /* 0x0000000000007941 */ /* 0x000fea0003800000 */
.L_x_5146:
[----:B------:R0:W-:Y:S01]  /*5cf0*/  STG.E.U8 desc[UR36][R2.64], R0 ;  /* 0x0000000002007986 */ /* 0x0001e2000c101124 */
[----:B------:R-:W-:Y:S01]  /*5d00*/  IMAD.MOV.U32 R19, RZ, RZ, R23 ;  /* 0x000000ffff137224 */ /* 0x000fe200078e0017 */
[----:B------:R-:W-:Y:S06]  /*5d10*/  BRA `(.L_x_5118) ;  /* 0x0000000000c87947 */ /* 0x000fec0003800000 */
.L_x_5140:
        /* <DEDUP_REMOVED lines=23> */
.L_x_5123:
        /* <DEDUP_REMOVED lines=16> */
.L_x_5151:
[----:B------:R-:W-:Y:S01]  /*5f90*/  IMAD.MOV.U32 R19, RZ, RZ, R23 ;  /* 0x000000ffff137224 */ /* 0x000fe200078e0017 */
[----:B------:R-:W-:Y:S06]  /*5fa0*/  BRA `(.L_x_5118) ;  /* 0x0000000000247947 */ /* 0x000fec0003800000 */
.L_x_5150:
[----:B------:R-:W-:Y:S02]  /*5fb0*/  HADD2.F32 R4, -RZ, R0.H0_H0 ;  /* 0x20000000ff047230 */ /* 0x000fe40000004100 */
[----:B------:R-:W-:-:S04]  /*5fc0*/  IMAD.MOV.U32 R19, RZ, RZ, R23 ;  /* 0x000000ffff137224 */ /* 0x000fc800078e0017 */
[----:B------:R-:W0:Y:S02]  /*5fd0*/  F2I.U64.TRUNC R4, R4 ;  /* 0x0000000400047311 */ /* 0x000e24000020d800 */
[----:B0-----:R0:W-:Y:S01]  /*5fe0*/  STG.E.64 desc[UR36][R2.64], R4 ;  /* 0x0000000402007986 */ /* 0x0011e2000c101b24 */
[----:B------:R-:W-:Y:S05]  /*5ff0*/  BRA `(.L_x_5118) ;  /* 0x0000000000107947 */ /* 0x000fea0003800000 */
.L_x_5149:
[----:B------:R-:W-:Y:S02]  /*6000*/  HADD2.F32 R0, -RZ, R0.H0_H0 ;  /* 0x20000000ff007230 */ /* 0x000fe40000004100 */
[----:B------:R-:W-:Y:S02]  /*6010*/  IMAD.MOV.U32 R19, RZ, RZ, R23 ;  /* 0x000000ffff137224 */ /* 0x000fe400078e0017 */
[----:B------:R-:W0:Y:S02]  /*6020*/  F2I.FTZ.U32.TRUNC.NTZ R5, R0 ;  /* 0x0000000000057305 */ /* 0x000e24000021f000 */
[----:B0-----:R0:W-:Y:S03]  /*6030*/  STG.E desc[UR36][R2.64], R5 ;  /* 0x0000000502007986 */ /* 0x0011e6000c101924 */
.L_x_5118:
[----:B------:R-:W-:Y:S05]  /*6040*/  BSYNC B6 ;  /* 0x0000000000067941 */ /* 0x000fea0003800000 */
.L_x_5117:
[----:B------:R-:W-:Y:S01]  /*6050*/  ISETP.GE.AND P0, PT, R19, R16, PT ;  /* 0x000000101300720c */ /* 0x000fe20003f06270 */
[----:B------:R-:W-:-:S12]  /*6060*/  BSSY B6, `(.L_x_5152) ;  /* 0x00001fc000067945 */ /* 0x000fd80003800000 */
[----:B------:R-:W-:Y:S05]  /*6070*/  @P0 BRA `(.L_x_5153) ;  /* 0x0000001c00e80947 */ /* 0x000fea0003800000 */
[----:B0-----:R-:W0:Y:S01]  /*6080*/  LDC.64 R2, c[0x0][0x218] ;  /* 0x00008600ff027b82 */ /* 0x001e220000000a00 */
[----:B------:R-:W-:Y:S01]  /*6090*/  IMAD R0, R17, 0x200, R19 ;  /* 0x0000020011007824 */ /* 0x000fe200078e0213 */
[----:B-1234-:R-:W-:Y:S01]  /*60a0*/  PRMT R4, R18, 0x9910, RZ ;  /* 0x0000991012047816 */ /* 0x01efe200000000ff */
        /* <DEDUP_REMOVED lines=17> */
[----:B0-----:R0:W-:Y:S01]  /*61c0*/  STG.E.U8 desc[UR36][R2.64], R25 ;  /* 0x0000001902007986 */ /* 0x0011e2000c101124 */
[----:B------:R-:W-:Y:S05]  /*61d0*/  BRA `(.L_x_5159) ;  /* 0x0000000c00947947 */ /* 0x000fea0003800000 */
.L_x_5157:
[----:B------:R-:W-:-:S06]  /*61e0*/  HADD2.F32 R5, -RZ, R25.H0_H0 ;  /* 0x20000019ff057230 */ /* 0x000fcc0000004100 */
[----:B------:R-:W0:Y:S02]  /*61f0*/  F2I.S64.TRUNC R4, R5 ;  /* 0x0000000500047311 */ /* 0x000e24000020d900 */
[----:B0-----:R0:W-:Y:S01]  /*6200*/  STG.E.U8 desc[UR36][R2.64], R4 ;  /* 0x0000000402007986 */ /* 0x0011e2000c101124 */
[----:B------:R-:W-:Y:S05]  /*6210*/  BRA `(.L_x_5159) ;  /* 0x0000000c00847947 */ /* 0x000fea0003800000 */
.L_x_5156:
        /* <DEDUP_REMOVED lines=10> */
.L_x_5161:
[----:B------:R-:W-:-:S06]  /*62c0*/  HADD2.F32 R25, -RZ, R25.H0_H0 ;  /* 0x20000019ff197230 */ /* 0x000fcc0000004100 */
[----:B------:R-:W0:Y:S02]  /*62d0*/  F2I.FTZ.TRUNC.NTZ R25, R25 ;  /* 0x0000001900197305 */ /* 0x000e24000021f100 */
[----:B0-----:R0:W-:Y:S01]  /*62e0*/  STG.E desc[UR36][R2.64], R25 ;  /* 0x0000001902007986 */ /* 0x0011e2000c101924 */
[----:B------:R-:W-:Y:S05]  /*62f0*/  BRA `(.L_x_5159) ;  /* 0x0000000c004c7947 */ /* 0x000fea0003800000 */
.L_x_5160:
[----:B------:R-:W-:-:S06]  /*6300*/  HADD2.F32 R25, -RZ, R25.H0_H0 ;  /* 0x20000019ff197230 */ /* 0x000fcc0000004100 */
[----:B------:R-:W0:Y:S02]  /*6310*/  F2I.FTZ.TRUNC.NTZ R25, R25 ;  /* 0x0000001900197305 */ /* 0x000e24000021f100 */
[----:B0-----:R0:W-:Y:S01]  /*6320*/  STG.E.U16 desc[UR36][R2.64], R25 ;  /* 0x0000001902007986 */ /* 0x0011e2000c101524 */
[----:B------:R-:W-:Y:S05]  /*6330*/  BRA `(.L_x_5159) ;  /* 0x0000000c003c7947 */ /* 0x000fea0003800000 */
.L_x_5155:
        /* <DEDUP_REMOVED lines=9> */
.L_x_5163:
[----:B------:R0:W-:Y:S01]  /*63d0*/  STG.E.U16 desc[UR36][R2.64], R25 ;  /* 0x0000001902007986 */ /* 0x0001e2000c101524 */
[----:B------:R-:W-:Y:S05]  /*63e0*/  BRA `(.L_x_5159) ;  /* 0x0000000c00107947 */ /* 0x000fea0003800000 */
.L_x_5162:
        /* <DEDUP_REMOVED lines=10> */
.L_x_5165:
[----:B------:R-:W-:-:S05]  /*6490*/  HADD2.F32 R0, -RZ, R25.H0_H0 ;  /* 0x20000019ff007230 */ /* 0x000fca0000004100 */
[----:B------:R-:W-:-:S04]  /*64a0*/  F2FP.F16.F32.PACK_AB R0, RZ, R0 ;  /* 0x00000000ff00723e */ /* 0x000fc800000000ff */
[----:B------:R-:W-:-:S05]  /*64b0*/  PRMT R0, R0, 0x5410, RZ ;  /* 0x0000541000007816 */ /* 0x000fca00000000ff */
[----:B------:R0:W-:Y:S01]  /*64c0*/  STG.E desc[UR36][R2.64], R0 ;  /* 0x0000000002007986 */ /* 0x0001e2000c101924 */
[----:B------:R-:W-:Y:S05]  /*64d0*/  BRA `(.L_x_5159) ;  /* 0x0000000800d47947 */ /* 0x000fea0003800000 */
.L_x_5164:
[----:B------:R-:W-:-:S05]  /*64e0*/  HADD2.F32 R4, -RZ, R25.H0_H0 ;  /* 0x20000019ff047230 */ /* 0x000fca0000004100 */
[----:B------:R-:W-:-:S06]  /*64f0*/  FMUL.FTZ R4, R4, 1 ;  /* 0x3f80000004047820 */ /* 0x000fcc0000410000 */
[----:B------:R-:W0:Y:S02]  /*6500*/  F2F.F64.F32 R4, R4 ;  /* 0x0000000400047310 */ /* 0x000e240000201800 */
[----:B0-----:R0:W-:Y:S01]  /*6510*/  STG.E.64 desc[UR36][R2.64], R4 ;  /* 0x0000000402007986 */ /* 0x0011e2000c101b24 */
[----:B------:R-:W-:Y:S05]  /*6520*/  BRA `(.L_x_5159) ;  /* 0x0000000800c07947 */ /* 0x000fea0003800000 */
.L_x_5154:
        /* <DEDUP_REMOVED lines=13> */
.L_x_5168:
[----:B------:R-:W-:Y:S01]  /*6600*/  HADD2.F32 R25, -RZ, R25.H0_H0 ;  /* 0x20000019ff197230 */ /* 0x000fe20000004100 */
[----:B------:R-:W-:-:S04]  /*6610*/  CS2R R6, SRZ ;  /* 0x0000000000067805 */ /* 0x000fc8000001ff00 */
[----:B------:R-:W-:-:S06]  /*6620*/  FMUL.FTZ R4, R25, 1 ;  /* 0x3f80000019047820 */ /* 0x000fcc0000410000 */
[----:B------:R-:W0:Y:S02]  /*6630*/  F2F.F64.F32 R4, R4 ;  /* 0x0000000400047310 */ /* 0x000e240000201800 */
[----:B0-----:R0:W-:Y:S01]  /*6640*/  STG.E.128 desc[UR36][R2.64], R4 ;  /* 0x0000000402007986 */ /* 0x0011e2000c101d24 */
[----:B------:R-:W-:Y:S05]  /*6650*/  BRA `(.L_x_5159) ;  /* 0x0000000800747947 */ /* 0x000fea0003800000 */
.L_x_5167:
        /* <DEDUP_REMOVED lines=21> */
.L_x_5172:
[----:B------:R-:W-:Y:S05]  /*67b0*/  BSYNC B0 ;  /* 0x0000000000007941 */ /* 0x000fea0003800000 */
.L_x_5171:
[----:B------:R-:W-:-:S05]  /*67c0*/  LOP3.LUT R5, R0, R5, RZ, 0xfc, !PT ;  /* 0x0000000500057212 */ /* 0x000fca00078efcff */
[----:B------:R0:W-:Y:S01]  /*67d0*/  STG.E.U8 desc[UR36][R2.64], R5 ;  /* 0x0000000502007986 */ /* 0x0001e2000c101124 */
[----:B------:R-:W-:Y:S05]  /*67e0*/  BRA `(.L_x_5159) ;  /* 0x0000000800107947 */ /* 0x000fea0003800000 */
.L_x_5170:
        /* <DEDUP_REMOVED lines=13> */
.L_x_5174:
[----:B------:R-:W-:Y:S01]  /*68c0*/  IMAD.MOV.U32 R0, RZ, RZ, 0x7f ;  /* 0x0000007fff007424 */ /* 0x000fe200078e00ff */
[----:B------:R-:W-:-:S04]  /*68d0*/  ISETP.GT.U32.AND P0, PT, R4, 0x7f800000, PT ;  /* 0x7f8000000400780c */ /* 0x000fc80003f04070 */
[----:B------:R-:W-:-:S09]  /*68e0*/  SEL R0, R0, 0x7c, P0 ;  /* 0x0000007c00007807 */ /* 0x000fd20000000000 */
.L_x_5175:
[----:B------:R-:W-:Y:S05]  /*68f0*/  BSYNC B0 ;  /* 0x0000000000007941 */ /* 0x000fea0003800000 */
.L_x_5173:
[----:B------:R-:W-:-:S04]  /*6900*/  LOP3.LUT R4, R25, 0x80000000, RZ, 0xc0, !PT ;  /* 0x8000000019047812 */ /* 0x000fc800078ec0ff */
[----:B------:R-:W-:-:S04]  /*6910*/  SHF.R.U32.HI R5, RZ, 0x18, R4 ;  /* 0x00000018ff057819 */ /* 0x000fc80000011604 */
[----:B------:R-:W-:-:S05]  /*6920*/  LOP3.LUT R5, R0, R5, RZ, 0xfc, !PT ;  /* 0x0000000500057212 */ /* 0x000fca00078efcff */
[----:B------:R0:W-:Y:S01]  /*6930*/  STG.E.U8 desc[UR36][R2.64], R5 ;  /* 0x0000000502007986 */ /* 0x0001e2000c101124 */
[----:B------:R-:W-:Y:S05]  /*6940*/  BRA `(.L_x_5159) ;  /* 0x0000000400b87947 */ /* 0x000fea0003800000 */
.L_x_5169:
[----:B------:R-:W-:-:S05]  /*6950*/  HADD2.F32 R0, -RZ, R25.H0_H0 ;  /* 0x20000019ff007230 */ /* 0x000fca0000004100 */
[----:B------:R-:W-:-:S05]  /*6960*/  F2FP.BF16.F32.PACK_AB R0, RZ, R0 ;  /* 0x00000000ff00723e */ /* 0x000fca00000010ff */
[----:B------:R0:W-:Y:S01]  /*6970*/  STG.E.U16 desc[UR36][R2.64], R0 ;  /* 0x0000000002007986 */ /* 0x0001e2000c101524 */
[----:B------:R-:W-:Y:S05]  /*6980*/  BRA `(.L_x_5159) ;  /* 0x0000000400a87947 */ /* 0x000fea0003800000 */
.L_x_5166:
        /* <DEDUP_REMOVED lines=12> */
.L_x_5178:
        /* <DEDUP_REMOVED lines=17> */
.L_x_5181:
[----:B------:R-:W-:-:S04]  /*6b60*/  LOP3.LUT R0, R25, 0x80000000, RZ, 0xc0, !PT ;  /* 0x8000000019007812 */ /* 0x000fc800078ec0ff */
[----:B------:R-:W-:-:S04]  /*6b70*/  SHF.R.U32.HI R5, RZ, 0x18, R0 ;  /* 0x00000018ff057819 */ /* 0x000fc80000011600 */
[----:B------:R-:W-:-:S04]  /*6b80*/  LOP3.LUT R4, R4, R5, RZ, 0xfc, !PT ;  /* 0x0000000504047212 */ /* 0x000fc800078efcff */
[----:B------:R-:W-:-:S07]  /*6b90*/  PRMT R0, R4, 0x7610, R0 ;  /* 0x0000761004007816 */ /* 0x000fce0000000000 */
.L_x_5180:
[----:B------:R-:W-:Y:S05]  /*6ba0*/  BSYNC B0 ;  /* 0x0000000000007941 */ /* 0x000fea0003800000 */
.L_x_5179:
[----:B------:R3:W-:Y:S01]  /*6bb0*/  STG.E.U8 desc[UR36][R2.64], R0 ;  /* 0x0000000002007986 */ /* 0x0007e2000c101124 */
[----:B------:R-:W-:Y:S05]  /*6bc0*/  BRA `(.L_x_5159) ;  /* 0x0000000400187947 */ /* 0x000fea0003800000 */
.L_x_5177:
        /* <DEDUP_REMOVED lines=17> */
.L_x_5184:
[----:B------:R-:W-:-:S04]  /*6ce0*/  LOP3.LUT R0, R25, 0x80000000, RZ, 0xc0, !PT ;  /* 0x8000000019007812 */ /* 0x000fc800078ec0ff */
[----:B------:R-:W-:-:S04]  /*6cf0*/  SHF.R.U32.HI R5, RZ, 0x18, R0 ;  /* 0x00000018ff057819 */ /* 0x000fc80000011600 */
[----:B------:R-:W-:-:S04]  /*6d00*/  LOP3.LUT R4, R4, R5, RZ, 0xfc, !PT ;  /* 0x0000000504047212 */ /* 0x000fc800078efcff */
[----:B------:R-:W-:-:S07]  /*6d10*/  PRMT R0, R4, 0x7610, R0 ;  /* 0x0000761004007816 */ /* 0x000fce0000000000 */
.L_x_5183:
[----:B------:R-:W-:Y:S05]  /*6d20*/  BSYNC B0 ;  /* 0x0000000000007941 */ /* 0x000fea0003800000 */
.L_x_5182:
[----:B------:R0:W-:Y:S01]  /*6d30*/  STG.E.U8 desc[UR36][R2.64], R0 ;  /* 0x0000000002007986 */ /* 0x0001e2000c101124 */
[----:B------:R-:W-:Y:S05]  /*6d40*/  BRA `(.L_x_5159) ;  /* 0x0000000000b87947 */ /* 0x000fea0003800000 */
.L_x_5176:
        /* <DEDUP_REMOVED lines=22> */
.L_x_5158:
        /* <DEDUP_REMOVED lines=16> */
.L_x_5187:
[----:B------:R-:W-:Y:S05]  /*6fb0*/  BRA `(.L_x_5159) ;  /* 0x00000000001c7947 */ /* 0x000fea0003800000 */
.L_x_5186:
[----:B------:R-:W-:-:S06]  /*6fc0*/  HADD2.F32 R4, -RZ, R25.H0_H0 ;  /* 0x20000019ff047230 */ /* 0x000fcc0000004100 */
[----:B------:R-:W0:Y:S02]  /*6fd0*/  F2I.U64.TRUNC R4, R4 ;  /* 0x0000000400047311 */ /* 0x000e24000020d800 */
[----:B0-----:R2:W-:Y:S01]  /*6fe0*/  STG.E.64 desc[UR36][R2.64], R4 ;  /* 0x0000000402007986 */ /* 0x0015e2000c101b24 */
[----:B------:R-:W-:Y:S05]  /*6ff0*/  BRA `(.L_x_5159) ;  /* 0x00000000000c7947 */ /* 0x000fea0003800000 */
.L_x_5185:
[----:B------:R-:W-:-:S06]  /*7000*/  HADD2.F32 R25, -RZ, R25.H0_H0 ;  /* 0x20000019ff197230 */ /* 0x000fcc0000004100 */
[----:B------:R-:W0:Y:S02]  /*7010*/  F2I.FTZ.U32.TRUNC.NTZ R25, R25 ;  /* 0x0000001900197305 */ /* 0x000e24000021f000 */
[----:B0-----:R0:W-:Y:S02]  /*7020*/  STG.E desc[UR36][R2.64], R25 ;  /* 0x0000001902007986 */ /* 0x0011e4000c101924 */
.L_x_5159:
        /* <DEDUP_REMOVED lines=25> */
.L_x_5191:
[----:B------:R-:W-:-:S06]  /*71c0*/  HADD2.F32 R5, -RZ, R24.H0_H0 ;  /* 0x20000018ff057230 */ /* 0x000fcc0000004100 */
[----:B------:R-:W0:Y:S02]  /*71d0*/  F2I.S64.TRUNC R4, R5 ;  /* 0x0000000500047311 */ /* 0x000e24000020d900 */
[----:B0-----:R3:W-:Y:S01]  /*71e0*/  STG.E.U8 desc[UR36][R2.64], R4 ;  /* 0x0000000402007986 */ /* 0x0017e2000c101124 */
[----:B------:R-:W-:Y:S05]  /*71f0*/  BRA `(.L_x_5193) ;  /* 0x0000000c00847947 */ /* 0x000fea0003800000 */
.L_x_5190:
        /* <DEDUP_REMOVED lines=10> */
.L_x_5195:
[----:B------:R-:W-:-:S04]  /*72a0*/  HADD2.F32 R24, -RZ, R24.H0_H0 ;  /* 0x20000018ff187230 */ /* 0x000fc80000004100 */
[----:B------:R-:W0:Y:S02]  /*72b0*/  F2I.FTZ.TRUNC.NTZ R5, R24 ;  /* 0x0000001800057305 */ /* 0x000e24000021f100 */
[----:B0-----:R2:W-:Y:S01]  /*72c0*/  STG.E desc[UR36][R2.64], R5 ;  /* 0x0000000502007986 */ /* 0x0015e2000c101924 */
[----:B------:R-:W-:Y:S05]  /*72d0*/  BRA `(.L_x_5193) ;  /* 0x0000000c004c7947 */ /* 0x000fea0003800000 */
.L_x_5194:
[----:B------:R-:W-:-:S04]  /*72e0*/  HADD2.F32 R24, -RZ, R24.H0_H0 ;  /* 0x20000018ff187230 */ /* 0x000fc80000004100 */
[----:B------:R-:W0:Y:S02]  /*72f0*/  F2I.FTZ.TRUNC.NTZ R5, R24 ;  /* 0x0000001800057305 */ /* 0x000e24000021f100 */
[----:B0-----:R0:W-:Y:S01]  /*7300*/  STG.E.U16 desc[UR36][R2.64], R5 ;  /* 0x0000000502007986 */ /* 0x0011e2000c101524 */
[----:B------:R-:W-:Y:S05]  /*7310*/  BRA `(.L_x_5193) ;  /* 0x0000000c003c7947 */ /* 0x000fea0003800000 */
.L_x_5189:
        /* <DEDUP_REMOVED lines=9> */
.L_x_5197:
[----:B------:R0:W-:Y:S01]  /*73b0*/  STG.E.U16 desc[UR36][R2.64], R24 ;  /* 0x0000001802007986 */ /* 0x0001e2000c101524 */
[----:B------:R-:W-:Y:S05]  /*73c0*/  BRA `(.L_x_5193) ;  /* 0x0000000c00107947 */ /* 0x000fea0003800000 */
.L_x_5196:
        /* <DEDUP_REMOVED lines=10> */
.L_x_5199:
[----:B------:R-:W-:-:S05]  /*7470*/  HADD2.F32 R0, -RZ, R24.H0_H0 ;  /* 0x20000018ff007230 */ /* 0x000fca0000004100 */
[----:B------:R-:W-:-:S04]  /*7480*/  F2FP.F16.F32.PACK_AB R0, RZ, R0 ;  /* 0x00000000ff00723e */ /* 0x000fc800000000ff */
[----:B------:R-:W-:-:S05]  /*7490*/  PRMT R0, R0, 0x5410, RZ ;  /* 0x0000541000007816 */ /* 0x000fca00000000ff */
[----:B------:R0:W-:Y:S01]  /*74a0*/  STG.E desc[UR36][R2.64], R0 ;  /* 0x0000000002007986 */ /* 0x0001e2000c101924 */
[----:B------:R-:W-:Y:S05]  /*74b0*/  BRA `(.L_x_5193) ;  /* 0x0000000800d47947 */ /* 0x000fea0003800000 */
.L_x_5198:
[----:B------:R-:W-:-:S05]  /*74c0*/  HADD2.F32 R4, -RZ, R24.H0_H0 ;  /* 0x20000018ff047230 */ /* 0x000fca0000004100 */
[----:B------:R-:W-:-:S06]  /*74d0*/  FMUL.FTZ R4, R4, 1 ;  /* 0x3f80000004047820 */ /* 0x000fcc0000410000 */
[----:B------:R-:W0:Y:S02]  /*74e0*/  F2F.F64.F32 R4, R4 ;  /* 0x0000000400047310 */ /* 0x000e240000201800 */
[----:B0-----:R0:W-:Y:S01]  /*74f0*/  STG.E.64 desc[UR36][R2.64], R4 ;  /* 0x0000000402007986 */ /* 0x0011e2000c101b24 */
[----:B------:R-:W-:Y:S05]  /*7500*/  BRA `(.L_x_5193) ;  /* 0x0000000800c07947 */ /* 0x000fea0003800000 */
.L_x_5188:
        /* <DEDUP_REMOVED lines=13> */
.L_x_5202:
[----:B------:R-:W-:Y:S01]  /*75e0*/  HADD2.F32 R24, -RZ, R24.H0_H0 ;  /* 0x20000018ff187230 */ /* 0x000fe20000004100 */
[----:B------:R-:W-:-:S04]  /*75f0*/  CS2R R6, SRZ ;  /* 0x0000000000067805 */ /* 0x000fc8000001ff00 */
[----:B------:R-:W-:-:S06]  /*7600*/  FMUL.FTZ R4, R24, 1 ;  /* 0x3f80000018047820 */ /* 0x000fcc0000410000 */
[----:B------:R-:W0:Y:S02]  /*7610*/  F2F.F64.F32 R4, R4 ;  /* 0x0000000400047310 */ /* 0x000e240000201800 */
[----:B0-----:R0:W-:Y:S01]  /*7620*/  STG.E.128 desc[UR36][R2.64], R4 ;  /* 0x0000000402007986 */ /* 0x0011e2000c101d24 */
[----:B------:R-:W-:Y:S05]  /*7630*/  BRA `(.L_x_5193) ;  /* 0x0000000800747947 */ /* 0x000fea0003800000 */
.L_x_5201:
        /* <DEDUP_REMOVED lines=21> */
.L_x_5206:
[----:B------:R-:W-:Y:S05]  /*7790*/  BSYNC B0 ;  /* 0x0000000000007941 */ /* 0x000fea0003800000 */
.L_x_5205:
[----:B------:R-:W-:-:S05]  /*77a0*/  LOP3.LUT R5, R0, R5, RZ, 0xfc, !PT ;  /* 0x0000000500057212 */ /* 0x000fca00078efcff */
[----:B------:R0:W-:Y:S01]  /*77b0*/  STG.E.U8 desc[UR36][R2.64], R5 ;  /* 0x0000000502007986 */ /* 0x0001e2000c101124 */
[----:B------:R-:W-:Y:S05]  /*77c0*/  BRA `(.L_x_5193) ;  /* 0x0000000800107947 */ /* 0x000fea0003800000 */
.L_x_5204:
        /* <DEDUP_REMOVED lines=13> */
.L_x_5208:
[----:B------:R-:W-:Y:S01]  /*78a0*/  IMAD.MOV.U32 R0, RZ, RZ, 0x7f ;  /* 0x0000007fff007424 */ /* 0x000fe200078e00ff */
[----:B------:R-:W-:-:S04]  /*78b0*/  ISETP.GT.U32.AND P0, PT, R4, 0x7f800000, PT ;  /* 0x7f8000000400780c */ /* 0x000fc80003f04070 */
[----:B------:R-:W-:-:S09]  /*78c0*/  SEL R0, R0, 0x7c, P0 ;  /* 0x0000007c00007807 */ /* 0x000fd20000000000 */
.L_x_5209:
[----:B------:R-:W-:Y:S05]  /*78d0*/  BSYNC B0 ;  /* 0x0000000000007941 */ /* 0x000fea0003800000 */
.L_x_5207:
[----:B------:R-:W-:-:S04]  /*78e0*/  LOP3.LUT R4, R5, 0x80000000, RZ, 0xc0, !PT ;  /* 0x8000000005047812 */ /* 0x000fc800078ec0ff */
[----:B------:R-:W-:-:S04]  /*78f0*/  SHF.R.U32.HI R5, RZ, 0x18, R4 ;  /* 0x00000018ff057819 */ /* 0x000fc80000011604 */
[----:B------:R-:W-:-:S05]  /*7900*/  LOP3.LUT R5, R0, R5, RZ, 0xfc, !PT ;  /* 0x0000000500057212 */ /* 0x000fca00078efcff */
[----:B------:R0:W-:Y:S01]  /*7910*/  STG.E.U8 desc[UR36][R2.64], R5 ;  /* 0x0000000502007986 */ /* 0x0001e2000c101124 */
[----:B------:R-:W-:Y:S05]  /*7920*/  BRA `(.L_x_5193) ;  /* 0x0000000400b87947 */ /* 0x000fea0003800000 */
.L_x_5203:
[----:B------:R-:W-:-:S05]  /*7930*/  HADD2.F32 R0, -RZ, R24.H0_H0 ;  /* 0x20000018ff007230 */ /* 0x000fca0000004100 */
[----:B------:R-:W-:-:S05]  /*7940*/  F2FP.BF16.F32.PACK_AB R0, RZ, R0 ;  /* 0x00000000ff00723e */ /* 0x000fca00000010ff */
[----:B------:R0:W-:Y:S01]  /*7950*/  STG.E.U16 desc[UR36][R2.64], R0 ;  /* 0x0000000002007986 */ /* 0x0001e2000c101524 */
[----:B------:R-:W-:Y:S05]  /*7960*/  BRA `(.L_x_5193) ;  /* 0x0000000400a87947 */ /* 0x000fea0003800000 */
.L_x_5200:
        /* <DEDUP_REMOVED lines=12> */
.L_x_5212:
        /* <DEDUP_REMOVED lines=17> */
.L_x_5215:
[----:B------:R-:W-:-:S04]  /*7b40*/  LOP3.LUT R0, R7, 0x80000000, RZ, 0xc0, !PT ;  /* 0x8000000007007812 */ /* 0x000fc800078ec0ff */
[----:B------:R-:W-:-:S04]  /*7b50*/  SHF.R.U32.HI R5, RZ, 0x18, R0 ;  /* 0x00000018ff057819 */ /* 0x000fc80000011600 */
[----:B------:R-:W-:-:S04]  /*7b60*/  LOP3.LUT R4, R4, R5, RZ, 0xfc, !PT ;  /* 0x0000000504047212 */ /* 0x000fc800078efcff */
[----:B------:R-:W-:-:S07]  /*7b70*/  PRMT R0, R4, 0x7610, R0 ;  /* 0x0000761004007816 */ /* 0x000fce0000000000 */
.L_x_5214:
[----:B------:R-:W-:Y:S05]  /*7b80*/  BSYNC B0 ;  /* 0x0000000000007941 */ /* 0x000fea0003800000 */
.L_x_5213:
[----:B------:R0:W-:Y:S01]  /*7b90*/  STG.E.U8 desc[UR36][R2.64], R0 ;  /* 0x0000000002007986 */ /* 0x0001e2000c101124 */
[----:B------:R-:W-:Y:S05]  /*7ba0*/  BRA `(.L_x_5193) ;  /* 0x0000000400187947 */ /* 0x000fea0003800000 */
.L_x_5211:
        /* <DEDUP_REMOVED lines=17> */
.L_x_5218:
[----:B------:R-:W-:-:S04]  /*7cc0*/  LOP3.LUT R0, R7, 0x80000000, RZ, 0xc0, !PT ;  /* 0x8000000007007812 */ /* 0x000fc800078ec0ff */
[----:B------:R-:W-:-:S04]  /*7cd0*/  SHF.R.U32.HI R5, RZ, 0x18, R0 ;  /* 0x00000018ff057819 */ /* 0x000fc80000011600 */
[----:B------:R-:W-:-:S04]  /*7ce0*/  LOP3.LUT R4, R4, R5, RZ, 0xfc, !PT ;  /* 0x0000000504047212 */ /* 0x000fc800078efcff */
[----:B------:R-:W-:-:S07]  /*7cf0*/  PRMT R0, R4, 0x7610, R0 ;  /* 0x0000761004007816 */ /* 0x000fce0000000000 */
.L_x_5217:
[----:B------:R-:W-:Y:S05]  /*7d00*/  BSYNC B0 ;  /* 0x0000000000007941 */ /* 0x000fea0003800000 */
.L_x_5216:
[----:B------:R0:W-:Y:S01]  /*7d10*/  STG.E.U8 desc[UR36][R2.64], R0 ;  /* 0x0000000002007986 */ /* 0x0001e2000c101124 */
[----:B------:R-:W-:Y:S05]  /*7d20*/  BRA `(.L_x_5193) ;  /* 0x0000000000b87947 */ /* 0x000fea0003800000 */
.L_x_5210:
        /* <DEDUP_REMOVED lines=22> */
.L_x_5192:
        /* <DEDUP_REMOVED lines=16> */
.L_x_5221:
[----:B------:R-:W-:Y:S05]  /*7f90*/  BRA `(.L_x_5193) ;  /* 0x00000000001c7947 */ /* 0x000fea0003800000 */
.L_x_5220:
[----:B------:R-:W-:-:S06]  /*7fa0*/  HADD2.F32 R4, -RZ, R24.H0_H0 ;  /* 0x20000018ff047230 */ /* 0x000fcc0000004100 */
[----:B------:R-:W0:Y:S02]  /*7fb0*/  F2I.U64.TRUNC R4, R4 ;  /* 0x0000000400047311 */ /* 0x000e24000020d800 */
[----:B0-----:R0:W-:Y:S01]  /*7fc0*/  STG.E.64 desc[UR36][R2.64], R4 ;  /* 0x0000000402007986 */ /* 0x0011e2000c101b24 */
[----:B------:R-:W-:Y:S05]  /*7fd0*/  BRA `(.L_x_5193) ;  /* 0x00000000000c7947 */ /* 0x000fea0003800000 */
.L_x_5219:
[----:B------:R-:W-:-:S04]  /*7fe0*/  HADD2.F32 R24, -RZ, R24.H0_H0 ;  /* 0x20000018ff187230 */ /* 0x000fc80000004100 */
[----:B------:R-:W0:Y:S02]  /*7ff0*/  F2I.FTZ.U32.TRUNC.NTZ R5, R24 ;  /* 0x0000001800057305 */ /* 0x000e24000021f000 */
[----:B0-----:R0:W-:Y:S02]  /*8000*/  STG.E desc[UR36][R2.64], R5 ;  /* 0x0000000502007986 */ /* 0x0011e4000c101924 */
.L_x_5193:
[----:B------:R-:W-:-:S07]  /*8010*/  VIADD R19, R19, 0x80 ;  /* 0x0000008013137836 */ /* 0x000fce0000000000 */
.L_x_5153:
[----:B------:R-:W-:Y:S05]  /*8020*/  BSYNC B6 ;  /* 0x0000000000067941 */ /* 0x000fea0003800000 */
.L_x_5152:
[----:B------:R-:W-:-:S13]  /*8030*/  ISETP.GE.AND P0, PT, R19, R16, PT ;  /* 0x000000101300720c */ /* 0x000fda0003f06270 */
[----:B------:R-:W-:Y:S05]  /*8040*/  @P0 EXIT ;  /* 0x000000000000094d */ /* 0x000fea0003800000 */
[----:B01234-:R-:W0:Y:S01]  /*8050*/  LDC.64 R2, c[0x0][0x218] ;  /* 0x00008600ff027b82 */ /* 0x01fe220000000a00 */
        /* <DEDUP_REMOVED lines=20> */
.L_x_5225:
[----:B------:R-:W-:-:S06]  /*81a0*/  HADD2.F32 R5, -RZ, R22.H0_H0 ;  /* 0x20000016ff057230 */ /* 0x000fcc0000004100 */
[----:B------:R-:W0:Y:S02]  /*81b0*/  F2I.S64.TRUNC R4, R5 ;  /* 0x0000000500047311 */ /* 0x000e24000020d900 */
[----:B0-----:R-:W-:Y:S01]  /*81c0*/  STG.E.U8 desc[UR36][R2.64], R4 ;  /* 0x0000000402007986 */ /* 0x001fe2000c101124 */
[----:B------:R-:W-:Y:S05]  /*81d0*/  EXIT ;  /* 0x000000000000794d */ /* 0x000fea0003800000 */
.L_x_5224:
        /* <DEDUP_REMOVED lines=10> */
.L_x_5228:
[----:B------:R-:W-:-:S04]  /*8280*/  HADD2.F32 R22, -RZ, R22.H0_H0 ;  /* 0x20000016ff167230 */ /* 0x000fc80000004100 */
[----:B------:R-:W0:Y:S02]  /*8290*/  F2I.FTZ.TRUNC.NTZ R5, R22 ;  /* 0x0000001600057305 */ /* 0x000e24000021f100 */
[----:B0-----:R-:W-:Y:S01]  /*82a0*/  STG.E desc[UR36][R2.64], R5 ;  /* 0x0000000502007986 */ /* 0x001fe2000c101924 */
[----:B------:R-:W-:Y:S05]  /*82b0*/  EXIT ;  /* 0x000000000000794d */ /* 0x000fea0003800000 */
.L_x_5227:
[----:B------:R-:W-:-:S04]  /*82c0*/  HADD2.F32 R22, -RZ, R22.H0_H0 ;  /* 0x20000016ff167230 */ /* 0x000fc80000004100 */
[----:B------:R-:W0:Y:S02]  /*82d0*/  F2I.FTZ.TRUNC.NTZ R5, R22 ;  /* 0x0000001600057305 */ /* 0x000e24000021f100 */
[----:B0-----:R-:W-:Y:S01]  /*82e0*/  STG.E.U16 desc[UR36][R2.64], R5 ;  /* 0x0000000502007986 */ /* 0x001fe2000c101524 */
[----:B------:R-:W-:Y:S05]  /*82f0*/  EXIT ;  /* 0x000000000000794d */ /* 0x000fea0003800000 */
.L_x_5223:
        /* <DEDUP_REMOVED lines=9> */
.L_x_5230:
[----:B------:R-:W-:Y:S01]  /*8390*/  STG.E.U16 desc[UR36][R2.64], R22 ;  /* 0x0000001602007986 */ /* 0x000fe2000c101524 */
[----:B------:R-:W-:Y:S05]  /*83a0*/  EXIT ;  /* 0x000000000000794d */ /* 0x000fea0003800000 */
.L_x_5229:
        /* <DEDUP_REMOVED lines=10> */
.L_x_5232:
[----:B------:R-:W-:-:S05]  /*8450*/  HADD2.F32 R0, -RZ, R22.H0_H0 ;  /* 0x20000016ff007230 */ /* 0x000fca0000004100 */
[----:B------:R-:W-:-:S04]  /*8460*/  F2FP.F16.F32.PACK_AB R0, RZ, R0 ;  /* 0x00000000ff00723e */ /* 0x000fc800000000ff */
[----:B------:R-:W-:-:S05]  /*8470*/  PRMT R0, R0, 0x5410, RZ ;  /* 0x0000541000007816 */ /* 0x000fca00000000ff */
[----:B------:R-:W-:Y:S01]  /*8480*/  STG.E desc[UR36][R2.64], R0 ;  /* 0x0000000002007986 */ /* 0x000fe2000c101924 */
[----:B------:R-:W-:Y:S05]  /*8490*/  EXIT ;  /* 0x000000000000794d */ /* 0x000fea0003800000 */
.L_x_5231:
[----:B------:R-:W-:-:S05]  /*84a0*/  HADD2.F32 R4, -RZ, R22.H0_H0 ;  /* 0x20000016ff047230 */ /* 0x000fca0000004100 */
[----:B------:R-:W-:-:S06]  /*84b0*/  FMUL.FTZ R4, R4, 1 ;  /* 0x3f80000004047820 */ /* 0x000fcc0000410000 */
[----:B------:R-:W0:Y:S02]  /*84c0*/  F2F.F64.F32 R4, R4 ;  /* 0x0000000400047310 */ /* 0x000e240000201800 */
[----:B0-----:R-:W-:Y:S01]  /*84d0*/  STG.E.64 desc[UR36][R2.64], R4 ;  /* 0x0000000402007986 */ /* 0x001fe2000c101b24 */
[----:B------:R-:W-:Y:S05]  /*84e0*/  EXIT ;  /* 0x000000000000794d */ /* 0x000fea0003800000 */
.L_x_5222:
        /* <DEDUP_REMOVED lines=13> */
.L_x_5235:
[----:B------:R-:W-:Y:S01]  /*85c0*/  HADD2.F32 R22, -RZ, R22.H0_H0 ;  /* 0x20000016ff167230 */ /* 0x000fe20000004100 */
[----:B------:R-:W-:-:S04]  /*85d0*/  CS2R R6, SRZ ;  /* 0x0000000000067805 */ /* 0x000fc8000001ff00 */
[----:B------:R-:W-:-:S06]  /*85e0*/  FMUL.FTZ R4, R22, 1 ;  /* 0x3f80000016047820 */ /* 0x000fcc0000410000 */
[----:B------:R-:W0:Y:S02]  /*85f0*/  F2F.F64.F32 R4, R4 ;  /* 0x0000000400047310 */ /* 0x000e240000201800 */
[----:B0-----:R-:W-:Y:S01]  /*8600*/  STG.E.128 desc[UR36][R2.64], R4 ;  /* 0x0000000402007986 */ /* 0x001fe2000c101d24 */
[----:B------:R-:W-:Y:S05]  /*8610*/  EXIT ;  /* 0x000000000000794d */ /* 0x000fea0003800000 */
.L_x_5234:
        /* <DEDUP_REMOVED lines=21> */
.L_x_5239:
[----:B------:R-:W-:Y:S05]  /*8770*/  BSYNC B0 ;  /* 0x0000000000007941 */ /* 0x000fea0003800000 */
.L_x_5238:
[----:B------:R-:W-:-:S05]  /*8780*/  LOP3.LUT R5, R0, R5, RZ, 0xfc, !PT ;  /* 0x0000000500057212 */ /* 0x000fca00078efcff */
[----:B------:R-:W-:Y:S01]  /*8790*/  STG.E.U8 desc[UR36][R2.64], R5 ;  /* 0x0000000502007986 */ /* 0x000fe2000c101124 */
[----:B------:R-:W-:Y:S05]  /*87a0*/  EXIT ;  /* 0x000000000000794d */ /* 0x000fea0003800000 */
.L_x_5237:
        /* <DEDUP_REMOVED lines=13> */
.L_x_5241:
[----:B------:R-:W-:Y:S01]  /*8880*/  IMAD.MOV.U32 R0, RZ, RZ, 0x7f ;  /* 0x0000007fff007424 */ /* 0x000fe200078e00ff */
[----:B------:R-:W-:-:S04]  /*8890*/  ISETP.GT.U32.AND P0, PT, R4, 0x7f800000, PT ;  /* 0x7f8000000400780c */ /* 0x000fc80003f04070 */
[----:B------:R-:W-:-:S09]  /*88a0*/  SEL R0, R0, 0x7c, P0 ;  /* 0x0000007c00007807 */ /* 0x000fd20000000000 */
.L_x_5242:
[----:B------:R-:W-:Y:S05]  /*88b0*/  BSYNC B0 ;  /* 0x0000000000007941 */ /* 0x000fea0003800000 */
.L_x_5240:
[----:B------:R-:W-:-:S04]  /*88c0*/  LOP3.LUT R4, R5, 0x80000000, RZ, 0xc0, !PT ;  /* 0x8000000005047812 */ /* 0x000fc800078ec0ff */
[----:B------:R-:W-:-:S04]  /*88d0*/  SHF.R.U32.HI R5, RZ, 0x18, R4 ;  /* 0x00000018ff057819 */ /* 0x000fc80000011604 */
[----:B------:R-:W-:-:S05]  /*88e0*/  LOP3.LUT R5, R0, R5, RZ, 0xfc, !PT ;  /* 0x0000000500057212 */ /* 0x000fca00078efcff */
[----:B------:R-:W-:Y:S01]  /*88f0*/  STG.E.U8 desc[UR36][R2.64], R5 ;  /* 0x0000000502007986 */ /* 0x000fe2000c101124 */
[----:B------:R-:W-:Y:S05]  /*8900*/  EXIT ;  /* 0x000000000000794d */ /* 0x000fea0003800000 */
.L_x_5236:
[----:B------:R-:W-:-:S05]  /*8910*/  HADD2.F32 R0, -RZ, R22.H0_H0 ;  /* 0x20000016ff007230 */ /* 0x000fca0000004100 */
[----:B------:R-:W-:-:S05]  /*8920*/  F2FP.BF16.F32.PACK_AB R0, RZ, R0 ;  /* 0x00000000ff00723e */ /* 0x000fca00000010ff */
[----:B------:R-:W-:Y:S01]  /*8930*/  STG.E.U16 desc[UR36][R2.64], R0 ;  /* 0x0000000002007986 */ /* 0x000fe2000c101524 */
[----:B------:R-:W-:Y:S05]  /*8940*/  EXIT ;  /* 0x000000000000794d */ /* 0x000fea0003800000 */
.L_x_5233:
        /* <DEDUP_REMOVED lines=12> */
.L_x_5245:
        /* <DEDUP_REMOVED lines=17> */
.L_x_5248:
[----:B------:R-:W-:-:S04]  /*8b20*/  LOP3.LUT R0, R7, 0x80000000, RZ, 0xc0, !PT ;  /* 0x8000000007007812 */ /* 0x000fc800078ec0ff */
[----:B------:R-:W-:-:S04]  /*8b30*/  SHF.R.U32.HI R5, RZ, 0x18, R0 ;  /* 0x00000018ff057819 */ /* 0x000fc80000011600 */
[----:B------:R-:W-:-:S04]  /*8b40*/  LOP3.LUT R4, R4, R5, RZ, 0xfc, !PT ;  /* 0x0000000504047212 */ /* 0x000fc800078efcff */
[----:B------:R-:W-:-:S07]  /*8b50*/  PRMT R0, R4, 0x7610, R0 ;  /* 0x0000761004007816 */ /* 0x000fce0000000000 */
.L_x_5247:
[----:B------:R-:W-:Y:S05]  /*8b60*/  BSYNC B0 ;  /* 0x0000000000007941 */ /* 0x000fea0003800000 */
.L_x_5246:
[----:B------:R-:W-:Y:S01]  /*8b70*/  STG.E.U8 desc[UR36][R2.64], R0 ;  /* 0x0000000002007986 */ /* 0x000fe2000c101124 */
[----:B------:R-:W-:Y:S05]  /*8b80*/  EXIT ;  /* 0x000000000000794d */ /* 0x000fea0003800000 */
.L_x_5244:
        /* <DEDUP_REMOVED lines=17> */
.L_x_5251:
[----:B------:R-:W-:-:S04]  /*8ca0*/  LOP3.LUT R0, R7, 0x80000000, RZ, 0xc0, !PT ;  /* 0x8000000007007812 */ /* 0x000fc800078ec0ff */
[----:B------:R-:W-:-:S04]  /*8cb0*/  SHF.R.U32.HI R5, RZ, 0x18, R0 ;  /* 0x00000018ff057819 */ /* 0x000fc80000011600 */
[----:B------:R-:W-:-:S04]  /*8cc0*/  LOP3.LUT R4, R4, R5, RZ, 0xfc, !PT ;  /* 0x0000000504047212 */ /* 0x000fc800078efcff */
[----:B------:R-:W-:-:S07]  /*8cd0*/  PRMT R0, R4, 0x7610, R0 ;  /* 0x0000761004007816 */ /* 0x000fce0000000000 */
.L_x_5250:
[----:B------:R-:W-:Y:S05]  /*8ce0*/  BSYNC B0 ;  /* 0x0000000000007941 */ /* 0x000fea0003800000 */
.L_x_5249:
[----:B------:R-:W-:Y:S01]  /*8cf0*/  STG.E.U8 desc[UR36][R2.64], R0 ;  /* 0x0000000002007986 */ /* 0x000fe2000c101124 */
[----:B------:R-:W-:Y:S05]  /*8d00*/  EXIT ;  /* 0x000000000000794d */ /* 0x000fea0003800000 */
.L_x_5243:
        /* <DEDUP_REMOVED lines=22> */
.L_x_5226:
        /* <DEDUP_REMOVED lines=16> */
.L_x_5254:
[----:B------:R-:W-:Y:S05]  /*8f70*/  EXIT ;  /* 0x000000000000794d */ /* 0x000fea0003800000 */
.L_x_5253:
[----:B------:R-:W-:-:S06]  /*8f80*/  HADD2.F32 R4, -RZ, R22.H0_H0 ;  /* 0x20000016ff047230 */ /* 0x000fcc0000004100 */
[----:B------:R-:W0:Y:S02]  /*8f90*/  F2I.U64.TRUNC R4, R4 ;  /* 0x0000000400047311 */ /* 0x000e24000020d800 */
[----:B0-----:R-:W-:Y:S01]  /*8fa0*/  STG.E.64 desc[UR36][R2.64], R4 ;  /* 0x0000000402007986 */ /* 0x001fe2000c101b24 */
[----:B------:R-:W-:Y:S05]  /*8fb0*/  EXIT ;  /* 0x000000000000794d */ /* 0x000fea0003800000 */
.L_x_5252:
[----:B------:R-:W-:-:S04]  /*8fc0*/  HADD2.F32 R22, -RZ, R22.H0_H0 ;  /* 0x20000016ff167230 */ /* 0x000fc80000004100 */
[----:B------:R-:W0:Y:S02]  /*8fd0*/  F2I.FTZ.U32.TRUNC.NTZ R5, R22 ;  /* 0x0000001600057305 */ /* 0x000e24000021f000 */
[----:B0-----:R-:W-:Y:S01]  /*8fe0*/  STG.E desc[UR36][R2.64], R5 ;  /* 0x0000000502007986 */ /* 0x001fe2000c101924 */
[----:B------:R-:W-:Y:S05]  /*8ff0*/  EXIT ;  /* 0x000000000000794d */ /* 0x000fea0003800000 */
.L_x_5255:
        /* <DEDUP_REMOVED lines=16> */
.L_x_7377:


//--------------------- .text._ZN2at6native18elementwise_kernelILi128ELi4EZNS0_22gpu_kernel_impl_nocastIZZZNS0_33launch_log_sigmoid_forward_kernelERNS_18TensorIteratorBaseEENKUlvE_clEvENKUlvE1_clEvEUlN3c104HalfEE_EEvS4_RKT_EUliE_EEviT1_ --------------------------
	.section	.text._ZN2at6native18elementwise_kernelILi128ELi4EZNS0_22gpu_kernel_impl_nocastIZZZNS0_33launch_log_sigmoid_forward_kernelERNS_18TensorIteratorBaseEENKUlvE_clEvENKUlvE1_clEvEUlN3c104HalfEE_EEvS4_RKT_EUliE_EEviT1_,"ax",@progbits
	.align	128
        .global         _ZN2at6native18elementwise_kernelILi128ELi4EZNS0_22gpu_kernel_impl_nocastIZZZNS0_33launch_log_sigmoid_forward_kernelERNS_18TensorIteratorBaseEENKUlvE_clEvENKUlvE1_clEvEUlN3c104HalfEE_EEvS4_RKT_EUliE_EEviT1_
        .type           _ZN2at6native18elementwise_kernelILi128ELi4EZNS0_22gpu_kernel_impl_nocastIZZZNS0_33launch_log_sigmoid_forward_kernelERNS_18TensorIteratorBaseEENKUlvE_clEvENKUlvE1_clEvEUlN3c104HalfEE_EEvS4_RKT_EUliE_EEviT1_,@function
        .size           _ZN2at6native18elementwise_kernelILi128ELi4EZNS0_22gpu_kernel_impl_nocastIZZZNS0_33launch_log_sigmoid_forward_kernelERNS_18TensorIteratorBaseEENKUlvE_clEvENKUlvE1_clEvEUlN3c104HalfEE_EEvS4_RKT_EUliE_EEviT1_,(.L_x_7378 - _ZN2at6native18elementwise_kernelILi128ELi4EZNS0_22gpu_kernel_impl_nocastIZZZNS0_33launch_log_sigmoid_forward_kernelERNS_18TensorIteratorBaseEENKUlvE_clEvENKUlvE1_clEvEUlN3c104HalfEE_EEvS4_RKT_EUliE_EEviT1_)
        .other          _ZN2at6native18elementwise_kernelILi128ELi4EZNS0_22gpu_kernel_impl_nocastIZZZNS0_33launch_log_sigmoid_forward_kernelERNS_18TensorIteratorBaseEENKUlvE_clEvENKUlvE1_clEvEUlN3c104HalfEE_EEvS4_RKT_EUliE_EEviT1_,@"STO_CUDA_ENTRY STV_DEFAULT"
_ZN2at6native18elementwise_kernelILi128ELi4EZNS0_22gpu_kernel_impl_nocastIZZZNS0_33launch_log_sigmoid_forward_kernelERNS_18TensorIteratorBaseEENKUlvE_clEvENKUlvE1_clEvEUlN3c104HalfEE_EEvS4_RKT_EUliE_EEviT1_:
.text._ZN2at6native18elementwise_kernelILi128ELi4EZNS0_22gpu_kernel_impl_nocastIZZZNS0_33launch_log_sigmoid_forward_kernelERNS_18TensorIteratorBaseEENKUlvE_clEvENKUlvE1_clEvEUlN3c104HalfEE_EEvS4_RKT_EUliE_EEviT1_:
        /* <DEDUP_REMOVED lines=312> */
.L_x_5258:
        /* <DEDUP_REMOVED lines=8> */
[----:B--2---:R-:W-:-:S05]  /*1400*/  HADD2.F32 R8, -RZ, R6.H0_H0 ;  /* 0x20000006ff087230 */ /* 0x004fca0000004100 */
        /* <DEDUP_REMOVED lines=32> */
.L_x_5260:
[----:B------:R-:W-:Y:S05]  /*1610*/  BSYNC B1 ;  /* 0x0000000000017941 */ /* 0x000fea0003800000 */
.L_x_5259:
[----:B------:R-:W-:Y:S01]  /*1620*/  FADD.FTZ R7, R7, -R2 ;  /* 0x8000000207077221 */ /* 0x000fe20000010000 */
[----:B------:R-:W-:-:S04]  /*1630*/  IADD3 R3, R3, 0x80, RZ ;  /* 0x0000008003037810 */ /* 0x000fc80007ffe0ff */
[----:B------:R-:W-:-:S05]  /*1640*/  F2FP.F16.F32.PACK_AB R7, RZ, R7 ;  /* 0x00000007ff07723e */ /* 0x000fca00000000ff */
[----:B------:R0:W-:Y:S02]  /*1650*/  STG.E.U16 desc[UR4][R4.64], R7 ;  /* 0x0000000704007986 */ /* 0x0001e4000c101504 */
.L_x_5257:
[----:B------:R-:W-:Y:S05]  /*1660*/  BSYNC B0 ;  /* 0x0000000000007941 */ /* 0x000fea0003800000 */
.L_x_5256:
        /* <DEDUP_REMOVED lines=290> */
[----:B------:R-:W-:Y:S02]  /*2890*/  SHF.R.U32.HI R11, RZ, UR7, R10 ;  /* 0x00000007ff0b7c19 */ /* 0x000fe4000801160a */
[----:B------:R-:W-:Y:S02]  /*28a0*/  @P0 MOV R10, RZ ;  /* 0x000000ff000a0202 */ /* 0x000fe40000000f00 */
[----:B------:R-:W-:Y:S01]  /*28b0*/  IADD3 R6, -R11, RZ, RZ ;  /* 0x000000ff0b067210 */ /* 0x000fe20007ffe1ff */
[----:B------:R-:W1:Y:S04]  /*28c0*/  @P0 LDC R15, c[0x0][0x33c] ;  /* 0x0000cf00ff0f0b82 */ /* 0x000e680000000800 */
[----:B------:R-:W-:Y:S01]  /*28d0*/  IMAD R6, R6, UR8, R7 ;  /* 0x0000000806067c24 */ /* 0x000fe2000f8e0207 */
[----:B------:R-:W-:-:S03]  /*28e0*/  ULDC.64 UR8, c[0x0][0x400] ;  /* 0x0001000000087ab9 */ /* 0x000fc60000000a00 */
[----:B------:R-:W2:Y:S01]  /*28f0*/  @P0 LDC.64 R8, c[0x0][0x408] ;  /* 0x00010200ff080b82 */ /* 0x000ea20000000a00 */
[C---:B------:R-:W-:Y:S02]  /*2900*/  IMAD R5, R6.reuse, UR8, R5 ;  /* 0x0000000806057c24 */ /* 0x040fe4000f8e0205 */
[----:B------:R-:W-:Y:S02]  /*2910*/  IMAD R0, R6, UR9, R0 ;  /* 0x0000000906007c24 */ /* 0x000fe4000f8e0200 */
[----:B0-----:R-:W-:-:S05]  /*2920*/  @P0 IMAD.HI.U32 R2, R11, R12, R10 ;  /* 0x0000000c0b020227 */ /* 0x001fca00078e000a */
[----:B------:R-:W-:-:S04]  /*2930*/  @P0 SHF.R.U32.HI R2, RZ, R13, R2 ;  /* 0x0000000dff020219 */ /* 0x000fc80000011602 */
[----:B------:R-:W-:-:S05]  /*2940*/  @P0 IADD3 R10, -R2, RZ, RZ ;  /* 0x000000ff020a0210 */ /* 0x000fca0007ffe1ff */
[----:B-1----:R-:W-:-:S04]  /*2950*/  @P0 IMAD R10, R15, R10, R11 ;  /* 0x0000000a0f0a0224 */ /* 0x002fc800078e020b */
[C---:B--2---:R-:W-:Y:S02]  /*2960*/  @P0 IMAD R5, R10.reuse, R8, R5 ;  /* 0x000000080a050224 */ /* 0x044fe400078e0205 */
[----:B------:R-:W-:-:S07]  /*2970*/  @P0 IMAD R0, R10, R9, R0 ;  /* 0x000000090a000224 */ /* 0x000fce00078e0200 */
.L_x_5263:
        /* <DEDUP_REMOVED lines=41> */
.L_x_5265:
[----:B------:R-:W-:Y:S05]  /*2c10*/  BSYNC B1 ;  /* 0x0000000000017941 */ /* 0x000fea0003800000 */
.L_x_5264:
[----:B------:R-:W-:Y:S01]  /*2c20*/  FADD.FTZ R7, R7, -R2 ;  /* 0x8000000207077221 */ /* 0x000fe20000010000 */
[----:B------:R-:W-:-:S04]  /*2c30*/  IADD3 R3, R3, 0x80, RZ ;  /* 0x0000008003037810 */ /* 0x000fc80007ffe0ff */
[----:B------:R-:W-:Y:S02]  /*2c40*/  F2FP.F16.F32.PACK_AB R7, RZ, R7 ;  /* 0x00000007ff07723e */ /* 0x000fe400000000ff */
        /* <DEDUP_REMOVED lines=300> */
[----:B------:R-:W-:-:S05]  /*3f10*/  @P0 SHF.R.U32.HI R2, RZ, R13, R2 ;  /* 0x0000000dff020219 */ /* 0x000fca0000011602 */
[----:B------:R-:W-:-:S04]  /*3f20*/  @P0 IMAD.MOV R10, RZ, RZ, -R2 ;  /* 0x000000ffff0a0224 */ /* 0x000fc800078e0a02 */
[----:B-1----:R-:W-:-:S04]  /*3f30*/  @P0 IMAD R10, R15, R10, R11 ;  /* 0x0000000a0f0a0224 */ /* 0x002fc800078e020b */
[C---:B--2---:R-:W-:Y:S02]  /*3f40*/  @P0 IMAD R5, R10.reuse, R8, R5 ;  /* 0x000000080a050224 */ /* 0x044fe400078e0205 */
[----:B------:R-:W-:-:S07]  /*3f50*/  @P0 IMAD R0, R10, R9, R0 ;  /* 0x000000090a000224 */ /* 0x000fce00078e0200 */
.L_x_5266:
        /* <DEDUP_REMOVED lines=41> */
.L_x_5268:
[----:B------:R-:W-:Y:S05]  /*41f0*/  BSYNC B1 ;  /* 0x0000000000017941 */ /* 0x000fea0003800000 */
.L_x_5267:
[----:B------:R-:W-:Y:S01]  /*4200*/  FADD.FTZ R7, R7, -R2 ;  /* 0x8000000207077221 */ /* 0x000fe20000010000 */
[----:B------:R-:W-:-:S04]  /*4210*/  IADD3 R3, R3, 0x80, RZ ;  /* 0x0000008003037810 */ /* 0x000fc80007ffe0ff */
[----:B------:R-:W-:-:S05]  /*4220*/  F2FP.F16.F32.PACK_AB R7, RZ, R7 ;  /* 0x00000007ff07723e */ /* 0x000fca00000000ff */
[----:B------:R2:W-:Y:S02]  /*4230*/  STG.E.U16 desc[UR4][R4.64], R7 ;  /* 0x0000000704007986 */ /* 0x0005e4000c101504 */
.L_x_5262:
[----:B------:R-:W-:Y:S05]  /*4240*/  BSYNC B0 ;  /* 0x0000000000007941 */ /* 0x000fea0003800000 */
.L_x_5261:
        /* <DEDUP_REMOVED lines=291> */
[----:B------:R-:W-:Y:S01]  /*5480*/  ULDC.64 UR6, c[0x0][0x400] ;  /* 0x0001000000067ab9 */ /* 0x000fe20000000a00 */
[----:B------:R-:W-:-:S05]  /*5490*/  IADD3 R9, -R7, RZ, RZ ;  /* 0x000000ff07097210 */ /* 0x000fca0007ffe1ff */
        /* <DEDUP_REMOVED lines=11> */
.L_x_5269:
        /* <DEDUP_REMOVED lines=8> */
[----:B--2---:R-:W-:Y:S01]  /*55d0*/  HADD2.F32 R8, -RZ, R2.H0_H0 ;  /* 0x20000002ff087230 */ /* 0x004fe20000004100 */
[----:B------:R-:W-:-:S04]  /*55e0*/  IADD3 R2, P1, R5, UR6, RZ ;  /* 0x0000000605027c10 */ /* 0x000fc8000ff3e0ff */
[----:B------:R-:W-:Y:S01]  /*55f0*/  FMUL.FTZ R0, |R8|, -1.4426950216293334961 ;  /* 0xbfb8aa3b08007820 */ /* 0x000fe20000410200 */
[----:B------:R-:W-:-:S03]  /*5600*/  FMNMX.FTZ R5, RZ, R8, PT ;  /* 0x00000008ff057209 */ /* 0x000fc60003810000 */
        /* <DEDUP_REMOVED lines=29> */
.L_x_5271:
[----:B------:R-:W-:Y:S05]  /*57e0*/  BSYNC B0 ;  /* 0x0000000000007941 */ /* 0x000fea0003800000 */
.L_x_5270:
[----:B------:R-:W-:-:S05]  /*57f0*/  FADD.FTZ R5, R5, -R4 ;  /* 0x8000000405057221 */ /* 0x000fca0000010000 */
[----:B------:R-:W-:-:S05]  /*5800*/  F2FP.F16.F32.PACK_AB R5, RZ, R5 ;  /* 0x00000005ff05723e */ /* 0x000fca00000000ff */
[----:B------:R-:W-:Y:S01]  /*5810*/  STG.E.U16 desc[UR4][R2.64], R5 ;  /* 0x0000000502007986 */ /* 0x000fe2000c101504 */
[----:B------:R-:W-:Y:S05]  /*5820*/  EXIT ;  /* 0x000000000000794d */ /* 0x000fea0003800000 */
.L_x_5272:
        /* <DEDUP_REMOVED lines=13> */
.L_x_7378:


//--------------------- .text._ZN2at6native27unrolled_elementwise_kernelIZZZNS0_33launch_log_sigmoid_forward_kernelERNS_18TensorIteratorBaseEENKUlvE_clEvENKUlvE1_clEvEUlN3c104HalfEE_St5arrayIPcLm2EELi4E23TrivialOffsetCalculatorILi1EjESD_NS0_6memory15LoadWithoutCastENSE_16StoreWithoutCastEEEviT_T0_T2_T3_T4_T5_ --------------------------
	.section	.text._ZN2at6native27unrolled_elementwise_kernelIZZZNS0_33launch_log_sigmoid_forward_kernelERNS_18TensorIteratorBaseEENKUlvE_clEvENKUlvE1_clEvEUlN3c104HalfEE_St5arrayIPcLm2EELi4E23TrivialOffsetCalculatorILi1EjESD_NS0_6memory15LoadWithoutCastENSE_16StoreWithoutCastEEEviT_T0_T2_T3_T4_T5_,"ax",@progbits
	.align	128
        .global         _ZN2at6native27unrolled_elementwise_kernelIZZZNS0_33launch_log_sigmoid_forward_kernelERNS_18TensorIteratorBaseEENKUlvE_clEvENKUlvE1_clEvEUlN3c104HalfEE_St5arrayIPcLm2EELi4E23TrivialOffsetCalculatorILi1EjESD_NS0_6memory15LoadWithoutCastENSE_16StoreWithoutCastEEEviT_T0_T2_T3_T4_T5_
        .type           _ZN2at6native27unrolled_elementwise_kernelIZZZNS0_33launch_log_sigmoid_forward_kernelERNS_18TensorIteratorBaseEENKUlvE_clEvENKUlvE1_clEvEUlN3c104HalfEE_St5arrayIPcLm2EELi4E23TrivialOffsetCalculatorILi1EjESD_NS0_6memory15LoadWithoutCastENSE_16StoreWithoutCastEEEviT_T0_T2_T3_T4_T5_,@function
        .size           _ZN2at6native27unrolled_elementwise_kernelIZZZNS0_33launch_log_sigmoid_forward_kernelERNS_18TensorIteratorBaseEENKUlvE_clEvENKUlvE1_clEvEUlN3c104HalfEE_St5arrayIPcLm2EELi4E23TrivialOffsetCalculatorILi1EjESD_NS0_6memory15LoadWithoutCastENSE_16StoreWithoutCastEEEviT_T0_T2_T3_T4_T5_,(.L_x_7379 - _ZN2at6native27unrolled_elementwise_kernelIZZZNS0_33launch_log_sigmoid_forward_kernelERNS_18TensorIteratorBaseEENKUlvE_clEvENKUlvE1_clEvEUlN3c104HalfEE_St5arrayIPcLm2EELi4E23TrivialOffsetCalculatorILi1EjESD_NS0_6memory15LoadWithoutCastENSE_16StoreWithoutCastEEEviT_T0_T2_T3_T4_T5_)
        .other          _ZN2at6native27unrolled_elementwise_kernelIZZZNS0_33launch_log_sigmoid_forward_kernelERNS_18TensorIteratorBaseEENKUlvE_clEvENKUlvE1_clEvEUlN3c104HalfEE_St5arrayIPcLm2EELi4E23TrivialOffsetCalculatorILi1EjESD_NS0_6memory15LoadWithoutCastENSE_16StoreWithoutCastEEEviT_T0_T2_T3_T4_T5_,@"STO_CUDA_ENTRY STV_DEFAULT"
_ZN2at6native27unrolled_elementwise_kernelIZZZNS0_33launch_log_sigmoid_forward_kernelERNS_18TensorIteratorBaseEENKUlvE_clEvENKUlvE1_clEvEUlN3c104HalfEE_St5arrayIPcLm2EELi4E23TrivialOffsetCalculatorILi1EjESD_NS0_6memory15LoadWithoutCastENSE_16StoreWithoutCastEEEviT_T0_T2_T3_T4_T5_:
.text._ZN2at6native27unrolled_elementwise_kernelIZZZNS0_33launch_log_sigmoid_forward_kernelERNS_18TensorIteratorBaseEENKUlvE_clEvENKUlvE1_clEvEUlN3c104HalfEE_St5arrayIPcLm2EELi4E23TrivialOffsetCalculatorILi1EjESD_NS0_6memory15LoadWithoutCastENSE_16StoreWithoutCastEEEviT_T0_T2_T3_T4_T5_:
        /* <DEDUP_REMOVED lines=20> */
[----:B------:R-:W2:Y:S01]  /*0140*/  @!P3 LDC.64 R8, c[0x0][0x220] ;  /* 0x00008800ff08bb82 */ /* 0x000ea20000000a00 */
[----:B------:R-:W-:-:S04]  /*0150*/  @!P3 IADD3 R13, R13, 0x80, RZ ;  /* 0x000000800d0db810 */ /* 0x000fc80007ffe0ff */
        /* <DEDUP_REMOVED lines=15> */
[----:B0----5:R-:W-:Y:S01]  /*0250*/  HADD2.F32 R7, -RZ, R16.H0_H0 ;  /* 0x20000010ff077230 */ /* 0x021fe20000004100 */
        /* <DEDUP_REMOVED lines=33> */
.L_x_5276:
[----:B------:R-:W-:Y:S05]  /*0470*/  BSYNC B1 ;  /* 0x0000000000017941 */ /* 0x000fea0003800000 */
.L_x_5275:
[----:B------:R-:W-:-:S05]  /*0480*/  FADD.FTZ R6, R7, -R10 ;  /* 0x8000000a07067221 */ /* 0x000fca0000010000 */
[----:B------:R-:W-:-:S07]  /*0490*/  F2FP.F16.F32.PACK_AB R6, RZ, R6 ;  /* 0x00000006ff06723e */ /* 0x000fce00000000ff */
.L_x_5274:
[----:B------:R-:W-:Y:S05]  /*04a0*/  BSYNC B0 ;  /* 0x0000000000007941 */ /* 0x000fea0003800000 */
.L_x_5273:
[----:B0-----:R-:W-:Y:S01]  /*04b0*/  IADD3 R7, R5, 0x80, RZ ;  /* 0x0000008005077810 */ /* 0x001fe20007ffe0ff */
[----:B------:R-:W-:Y:S03]  /*04c0*/  BSSY B0, `(.L_x_5277) ;  /* 0x0000028000007945 */ /* 0x000fe60003800000 */
[----:B------:R-:W-:-:S13]  /*04d0*/  ISETP.GE.AND P1, PT, R7, R2, PT ;  /* 0x000000020700720c */ /* 0x000fda0003f26270 */
[----:B------:R-:W-:Y:S05]  /*04e0*/  @P1 BRA `(.L_x_5278) ;  /* 0x0000000000941947 */ /* 0x000fea0003800000 */
[----:B-----5:R-:W-:Y:S01]  /*04f0*/  HADD2.F32 R9, -RZ, R9.H0_H0 ;  /* 0x20000009ff097230 */ /* 0x020fe20000004100 */
[----:B------:R-:W-:Y:S01]  /*0500*/  HFMA2.MMA R13, -RZ, RZ, 1.625, 0 ;  /* 0x3e800000ff0d7435 */ /* 0x000fe200000001ff */
[----:B------:R-:W-:Y:S01]  /*0510*/  IMAD.MOV.U32 R14, RZ, RZ, 0x3d39bf78 ;  /* 0x3d39bf78ff0e7424 */ /* 0x000fe200078e00ff */
        /* <DEDUP_REMOVED lines=31> */
.L_x_5280:
[----:B------:R-:W-:Y:S05]  /*0710*/  BSYNC B1 ;  /* 0x0000000000017941 */ /* 0x000fea0003800000 */
.L_x_5279:
[----:B------:R-:W-:-:S05]  /*0720*/  FADD.FTZ R7, R9, -R10 ;  /* 0x8000000a09077221 */ /* 0x000fca0000010000 */
[----:B------:R-:W-:-:S07]  /*0730*/  F2FP.F16.F32.PACK_AB R7, RZ, R7 ;  /* 0x00000007ff07723e */ /* 0x000fce00000000ff */
.L_x_5278:
[----:B------:R-:W-:Y:S05]  /*0740*/  BSYNC B0 ;  /* 0x0000000000007941 */ /* 0x000fea0003800000 */
.L_x_5277:
[----:B-----5:R-:W-:Y:S01]  /*0750*/  IADD3 R9, R5, 0x100, RZ ;  /* 0x0000010005097810 */ /* 0x020fe20007ffe0ff */
[----:B------:R-:W-:Y:S03]  /*0760*/  BSSY B0, `(.L_x_5281) ;  /* 0x0000028000007945 */ /* 0x000fe60003800000 */
[----:B------:R-:W-:-:S13]  /*0770*/  ISETP.GE.AND P1, PT, R9, R2, PT ;  /* 0x000000020900720c */ /* 0x000fda0003f26270 */
[----:B------:R-:W-:Y:S05]  /*0780*/  @P1 BRA `(.L_x_5282) ;  /* 0x0000000000941947 */ /* 0x000fea0003800000 */
[----:B------:R-:W-:Y:S01]  /*0790*/  HADD2.F32 R9, -RZ, R8.H0_H0 ;  /* 0x20000008ff097230 */ /* 0x000fe20000004100 */
[----:B------:R-:W-:Y:S01]  /*07a0*/  MOV R13, 0x3e800000 ;  /* 0x3e800000000d7802 */ /* 0x000fe20000000f00 */
        /* <DEDUP_REMOVED lines=32> */
.L_x_5284:
[----:B------:R-:W-:Y:S05]  /*09b0*/  BSYNC B1 ;  /* 0x0000000000017941 */ /* 0x000fea0003800000 */
.L_x_5283:
[----:B------:R-:W-:-:S05]  /*09c0*/  FADD.FTZ R8, R9, -R10 ;  /* 0x8000000a09087221 */ /* 0x000fca0000010000 */
[----:B------:R-:W-:-:S07]  /*09d0*/  F2FP.F16.F32.PACK_AB R8, RZ, R8 ;  /* 0x00000008ff08723e */ /* 0x000fce00000000ff */
.L_x_5282:
[----:B------:R-:W-:Y:S05]  /*09e0*/  BSYNC B0 ;  /* 0x0000000000007941 */ /* 0x000fea0003800000 */
.L_x_5281:
[----:B------:R-:W-:Y:S01]  /*09f0*/  IADD3 R9, R5, 0x180, RZ ;  /* 0x0000018005097810 */ /* 0x000fe20007ffe0ff */
[----:B------:R-:W-:Y:S03]  /*0a00*/  BSSY B0, `(.L_x_5285) ;  /* 0x0000028000007945 */ /* 0x000fe60003800000 */
[----:B------:R-:W-:-:S13]  /*0a10*/  ISETP.GE.AND P1, PT, R9, R2, PT ;  /* 0x000000020900720c */ /* 0x000fda0003f26270 */
[----:B------:R-:W-:Y:S05]  /*0a20*/  @P1 BRA `(.L_x_5286) ;  /* 0x0000000000941947 */ /* 0x000fea0003800000 */
[----:B------:R-:W-:Y:S01]  /*0a30*/  HADD2.F32 R9, -RZ, R4.H0_H0 ;  /* 0x20000004ff097230 */ /* 0x000fe20000004100 */
[----:B------:R-:W-:Y:S01]  /*0a40*/  MOV R15, 0x3d39bf78 ;  /* 0x3d39bf78000f7802 */ /* 0x000fe20000000f00 */
        /* <DEDUP_REMOVED lines=32> */
.L_x_5288:
[----:B------:R-:W-:Y:S05]  /*0c50*/  BSYNC B1 ;  /* 0x0000000000017941 */ /* 0x000fea0003800000 */
.L_x_5287:
[----:B------:R-:W-:-:S05]  /*0c60*/  FADD.FTZ R9, R9, -R10 ;  /* 0x8000000a09097221 */ /* 0x000fca0000010000 */
[----:B------:R-:W-:-:S07]  /*0c70*/  F2FP.F16.F32.PACK_AB R9, RZ, R9 ;  /* 0x00000009ff09723e */ /* 0x000fce00000000ff */
.L_x_5286:
[----:B------:R-:W-:Y:S05]  /*0c80*/  BSYNC B0 ;  /* 0x0000000000007941 */ /* 0x000fea0003800000 */
.L_x_5285:
[----:B------:R-:W0:Y:S01]  /*0c90*/  @!P0 LDC.64 R10, c[0x0][0x218] ;  /* 0x00008600ff0a8b82 */ /* 0x000e220000000a00 */
[----:B------:R-:W-:Y:S01]  /*0ca0*/  @!P0 IADD3 R5, R3, 0x80, RZ ;  /* 0x0000008003058810 */ /* 0x000fe20007ffe0ff */
[----:B------:R-:W-:Y:S01]  /*0cb0*/  BSSY B0, `(.L_x_5289) ;  /* 0x0000011000007945 */ /* 0x000fe20003800000 */
[----:B------:R-:W-:Y:S02]  /*0cc0*/  @!P0 LEA R3, R0, R3, 0x9 ;  /* 0x0000000300038211 */ /* 0x000fe400078e48ff */
[----:B------:R-:W-:-:S03]  /*0cd0*/  ISETP.GE.AND P1, PT, R5, R2, PT ;  /* 0x000000020500720c */ /* 0x000fc60003f26270 */
[----:B0-----:R-:W-:-:S05]  /*0ce0*/  @!P0 IMAD.WIDE.U32 R10, R3, 0x2, R10 ;  /* 0x00000002030a8825 */ /* 0x001fca00078e000a */
[----:B------:R0:W-:Y:S05]  /*0cf0*/  @!P0 STG.E.U16 desc[UR4][R10.64], R6 ;  /* 0x000000060a008986 */ /* 0x0001ea000c101504 */
        /* <DEDUP_REMOVED lines=12> */
.L_x_5290:
[----:B------:R-:W-:Y:S05]  /*0dc0*/  BSYNC B0 ;  /* 0x0000000000007941 */ /* 0x000fea0003800000 */
.L_x_5289:
[----:B------:R-:W-:-:S13]  /*0dd0*/  ISETP.GE.AND P0, PT, R5, R2, PT ;  /* 0x000000020500720c */ /* 0x000fda0003f06270 */
[----:B------:R-:W-:Y:S05]  /*0de0*/  @P0 EXIT ;  /* 0x000000000000094d */ /* 0x000fea0003800000 */
[----:B------:R-:W2:Y:S01]  /*0df0*/  LDC.64 R2, c[0x0][0x218] ;  /* 0x00008600ff027b82 */ /* 0x000ea20000000a00 */
[----:B------:R-:W-:-:S05]  /*0e00*/  LEA R5, R0, R5, 0x9 ;  /* 0x0000000500057211 */ /* 0x000fca00078e48ff */
[----:B--2---:R-:W-:-:S05]  /*0e10*/  IMAD.WIDE.U32 R2, R5, 0x2, R2 ;  /* 0x0000000205027825 */ /* 0x004fca00078e0002 */
[----:B------:R-:W-:Y:S01]  /*0e20*/  STG.E.U16 desc[UR4][R2.64], R9 ;  /* 0x0000000902007986 */ /* 0x000fe2000c101504 */
[----:B------:R-:W-:Y:S05]  /*0e30*/  EXIT ;  /* 0x000000000000794d */ /* 0x000fea0003800000 */
.L_x_5291:
        /* <DEDUP_REMOVED lines=12> */
.L_x_7379:


//--------------------- .text._ZN2at6native29vectorized_elementwise_kernelILi2EZZZNS0_33launch_log_sigmoid_forward_kernelERNS_18TensorIteratorBaseEENKUlvE_clEvENKUlvE1_clEvEUlN3c104HalfEE_St5arrayIPcLm2EEEEviT0_T1_ --------------------------
	.section	.text._ZN2at6native29vectorized_elementwise_kernelILi2EZZZNS0_33launch_log_sigmoid_forward_kernelERNS_18TensorIteratorBaseEENKUlvE_clEvENKUlvE1_clEvEUlN3c104HalfEE_St5arrayIPcLm2EEEEviT0_T1_,"ax",@progbits
	.align	128
        .global         _ZN2at6native29vectorized_elementwise_kernelILi2EZZZNS0_33launch_log_sigmoid_forward_kernelERNS_18TensorIteratorBaseEENKUlvE_clEvENKUlvE1_clEvEUlN3c104HalfEE_St5arrayIPcLm2EEEEviT0_T1_
        .type           _ZN2at6native29vectorized_elementwise_kernelILi2EZZZNS0_33launch_log_sigmoid_forward_kernelERNS_18TensorIteratorBaseEENKUlvE_clEvENKUlvE1_clEvEUlN3c104HalfEE_St5arrayIPcLm2EEEEviT0_T1_,@function
        .size           _ZN2at6native29vectorized_elementwise_kernelILi2EZZZNS0_33launch_log_sigmoid_forward_kernelERNS_18TensorIteratorBaseEENKUlvE_clEvENKUlvE1_clEvEUlN3c104HalfEE_St5arrayIPcLm2EEEEviT0_T1_,(.L_x_7380 - _ZN2at6native29vectorized_elementwise_kernelILi2EZZZNS0_33launch_log_sigmoid_forward_kernelERNS_18TensorIteratorBaseEENKUlvE_clEvENKUlvE1_clEvEUlN3c104HalfEE_St5arrayIPcLm2EEEEviT0_T1_)
        .other          _ZN2at6native29vectorized_elementwise_kernelILi2EZZZNS0_33launch_log_sigmoid_forward_kernelERNS_18TensorIteratorBaseEENKUlvE_clEvENKUlvE1_clEvEUlN3c104HalfEE_St5arrayIPcLm2EEEEviT0_T1_,@"STO_CUDA_ENTRY STV_DEFAULT"
_ZN2at6native29vectorized_elementwise_kernelILi2EZZZNS0_33launch_log_sigmoid_forward_kernelERNS_18TensorIteratorBaseEENKUlvE_clEvENKUlvE1_clEvEUlN3c104HalfEE_St5arrayIPcLm2EEEEviT0_T1_:
.text._ZN2at6native29vectorized_elementwise_kernelILi2EZZZNS0_33launch_log_sigmoid_forward_kernelERNS_18TensorIteratorBaseEENKUlvE_clEvENKUlvE1_clEvEUlN3c104HalfEE_St5arrayIPcLm2EEEEviT0_T1_:
        /* <DEDUP_REMOVED lines=18> */
[----:B--2---:R-:W-:-:S02]  /*0120*/  HADD2.F32 R0, -RZ, R11.H0_H0 ;  /* 0x2000000bff007230 */ /* 0x004fc40000004100 */
[----:B------:R-:W-:Y:S02]  /*0130*/  HADD2.F32 R11, -RZ, R11.H1_H1 ;  /* 0x3000000bff0b7230 */ /* 0x000fe40000004100 */
[----:B---3--:R-:W-:Y:S02]  /*0140*/  HADD2.F32 R13, -RZ, R10.H0_H0 ;  /* 0x2000000aff0d7230 */ /* 0x008fe40000004100 */
[----:B------:R-:W-:Y:S01]  /*0150*/  FMUL.FTZ R4, |R0|, -1.4426950216293334961 ;  /* 0xbfb8aa3b00047820 */ /* 0x000fe20000410200 */
[----:B------:R-:W-:Y:S02]  /*0160*/  FMUL.FTZ R18, |R11|, -1.4426950216293334961 ;  /* 0xbfb8aa3b0b127820 */ /* 0x000fe40000410200 */
[----:B------:R-:W-:-:S03]  /*0170*/  FMUL.FTZ R14, |R13|, -1.4426950216293334961 ;  /* 0xbfb8aa3b0d0e7820 */ /* 0x000fc60000410200 */
[----:B------:R-:W0:Y:S08]  /*0180*/  MUFU.EX2 R4, R4 ;  /* 0x0000000400047308 */ /* 0x000e300000000800 */
[----:B------:R-:W1:Y:S08]  /*0190*/  MUFU.EX2 R18, R18 ;  /* 0x0000001200127308 */ /* 0x000e700000000800 */
[----:B------:R-:W2:Y:S01]  /*01a0*/  MUFU.EX2 R14, R14 ;  /* 0x0000000e000e7308 */ /* 0x000ea20000000800 */
[C---:B0-----:R-:W-:Y:S01]  /*01b0*/  FADD.FTZ.RZ R5, R4.reuse, 1 ;  /* 0x3f80000004057421 */ /* 0x041fe2000001c000 */
[----:B------:R-:W-:-:S04]  /*01c0*/  ISETP.GE.U32.AND P0, PT, R4, 0x7f800000, PT ;  /* 0x7f8000000400780c */ /* 0x000fc80003f06070 */
[----:B------:R-:W-:Y:S01]  /*01d0*/  IADD3 R5, R5, -0x3f400000, RZ ;  /* 0xc0c0000005057810 */ /* 0x000fe20007ffe0ff */
[----:B-1----:R-:W-:-:S03]  /*01e0*/  FADD.FTZ.RZ R7, R18, 1 ;  /* 0x3f80000012077421 */ /* 0x002fc6000001c000 */
[----:B------:R-:W-:-:S04]  /*01f0*/  LOP3.LUT R5, R5, 0xff800000, RZ, 0xc0, !PT ;  /* 0xff80000005057812 */ /* 0x000fc800078ec0ff */
[----:B------:R-:W-:Y:S02]  /*0200*/  IADD3 R3, -R5, 0x40800000, RZ ;  /* 0x4080000005037810 */ /* 0x000fe40007ffe1ff */
[----:B------:R-:W-:Y:S02]  /*0210*/  IADD3 R7, R7, -0x3f400000, RZ ;  /* 0xc0c0000007077810 */ /* 0x000fe40007ffe0ff */
[-C--:B------:R-:W-:Y:S01]  /*0220*/  IADD3 R21, R4, -R5.reuse, RZ ;  /* 0x8000000504157210 */ /* 0x080fe20007ffe0ff */
[----:B------:R-:W-:Y:S01]  /*0230*/  FFMA.FTZ R8, R3, R2, -1 ;  /* 0xbf80000003087423 */ /* 0x000fe20000010002 */
[----:B------:R-:W-:Y:S01]  /*0240*/  LOP3.LUT R19, R7, 0xff800000, RZ, 0xc0, !PT ;  /* 0xff80000007137812 */ /* 0x000fe200078ec0ff */
[----:B------:R-:W-:Y:S01]  /*0250*/  HADD2.F32 R3, -RZ, R10.H1_H1 ;  /* 0x3000000aff037230 */ /* 0x000fe20000004100 */
[----:B------:R-:W-:Y:S01]  /*0260*/  I2FP.F32.S32 R5, R5 ;  /* 0x0000000500057245 */ /* 0x000fe20000201400 */
[----:B------:R-:W-:Y:S01]  /*0270*/  FADD.FTZ R21, R21, R8 ;  /* 0x0000000815157221 */ /* 0x000fe20000010000 */
[----:B------:R-:W-:-:S02]  /*0280*/  IADD3 R15, -R19, 0x40800000, RZ ;  /* 0x40800000130f7810 */ /* 0x000fc40007ffe1ff */
[----:B------:R-:W-:Y:S01]  /*0290*/  MOV R8, 0x3d39bf78 ;  /* 0x3d39bf7800087802 */ /* 0x000fe20000000f00 */
[----:B------:R-:W-:Y:S01]  /*02a0*/  FMUL.FTZ R17, |R3|, -1.4426950216293334961 ;  /* 0xbfb8aa3b03117820 */ /* 0x000fe20000410200 */
[----:B------:R-:W-:Y:S01]  /*02b0*/  IADD3 R7, R18, -R19, RZ ;  /* 0x8000001312077210 */ /* 0x000fe20007ffe0ff */
[----:B------:R-:W-:Y:S01]  /*02c0*/  FFMA.FTZ R20, R15, R2, -1 ;  /* 0xbf8000000f147423 */ /* 0x000fe20000010002 */
[----:B--2---:R-:W-:Y:S01]  /*02d0*/  FADD.FTZ.RZ R15, R14, 1 ;  /* 0x3f8000000e0f7421 */ /* 0x004fe2000001c000 */
[----:B------:R-:W-:Y:S01]  /*02e0*/  FFMA.FTZ R10, R21, -R8, 0.10546888411045074463 ;  /* 0x3dd80012150a7423 */ /* 0x000fe20000010808 */
[----:B------:R-:W-:Y:S01]  /*02f0*/  FMUL.FTZ R5, R5, 1.1920928955078125e-07 ;  /* 0x3400000005057820 */ /* 0x000fe20000410000 */
[----:B------:R-:W-:Y:S02]  /*0300*/  FADD.FTZ R7, R7, R20 ;  /* 0x0000001407077221 */ /* 0x000fe40000010000 */
[----:B------:R-:W-:Y:S01]  /*0310*/  FFMA.FTZ R20, R21, R10, -0.13229703903198242188 ;  /* 0xbe0778e015147423 */ /* 0x000fe2000001000a */
[----:B------:R-:W-:Y:S01]  /*0320*/  IADD3 R15, R15, -0x3f400000, RZ ;  /* 0xc0c000000f0f7810 */ /* 0x000fe20007ffe0ff */
[----:B------:R0:W1:Y:S01]  /*0330*/  MUFU.EX2 R10, R17 ;  /* 0x00000011000a7308 */ /* 0x0000620000000800 */
[----:B------:R-:W-:Y:S01]  /*0340*/  FFMA.FTZ R22, R7, -R8, 0.10546888411045074463 ;  /* 0x3dd8001207167423 */ /* 0x000fe20000010808 */
[----:B------:R-:W-:Y:S01]  /*0350*/  FFMA.FTZ R20, R21, R20, 0.14491446316242218018 ;  /* 0x3e14647515147423 */ /* 0x000fe20000010014 */
[----:B------:R-:W-:-:S02]  /*0360*/  LOP3.LUT R15, R15, 0xff800000, RZ, 0xc0, !PT ;  /* 0xff8000000f0f7812 */ /* 0x000fc400078ec0ff */
[----:B------:R-:W-:Y:S01]  /*0370*/  FFMA.FTZ R22, R7, R22, -0.13229703903198242188 ;  /* 0xbe0778e007167423 */ /* 0x000fe20000010016 */
[----:B------:R-:W-:-:S03]  /*0380*/  FFMA.FTZ R20, R21, R20, -0.16641564667224884033 ;  /* 0xbe2a68dd15147423 */ /* 0x000fc60000010014 */
[----:B------:R-:W-:Y:S01]  /*0390*/  FFMA.FTZ R22, R7, R22, 0.14491446316242218018 ;  /* 0x3e14647507167423 */ /* 0x000fe20000010016 */
[----:B------:R-:W-:Y:S01]  /*03a0*/  FFMA.FTZ R20, R21, R20, 0.19988867640495300293 ;  /* 0x3e4caf9e15147423 */ /* 0x000fe20000010014 */
[----:B0-----:R-:W-:Y:S02]  /*03b0*/  IADD3 R17, -R15, 0x40800000, RZ ;  /* 0x408000000f117810 */ /* 0x001fe40007ffe1ff */
[----:B------:R-:W-:Y:S01]  /*03c0*/  FFMA.FTZ R22, R7, R22, -0.16641564667224884033 ;  /* 0xbe2a68dd07167423 */ /* 0x000fe20000010016 */
[----:B------:R-:W-:Y:S01]  /*03d0*/  FFMA.FTZ R20, R21, R20, -0.25000196695327758789 ;  /* 0xbe80004215147423 */ /* 0x000fe20000010014 */
[----:B-1----:R-:W-:-:S03]  /*03e0*/  FADD.FTZ.RZ R23, R10, 1 ;  /* 0x3f8000000a177421 */ /* 0x002fc6000001c000 */
[----:B------:R-:W-:Y:S01]  /*03f0*/  FFMA.FTZ R20, R21, R20, 0.33333510160446166992 ;  /* 0x3eaaaae615147423 */ /* 0x000fe20000010014 */
[----:B------:R-:W-:-:S03]  /*0400*/  FFMA.FTZ R24, R7, R22, 0.19988867640495300293 ;  /* 0x3e4caf9e07187423 */ /* 0x000fc60000010016 */
[----:B------:R-:W-:Y:S01]  /*0410*/  FFMA.FTZ R22, R21, R20, -0.5 ;  /* 0xbf00000015167423 */ /* 0x000fe20000010014 */
[----:B------:R-:W-:Y:S01]  /*0420*/  FFMA.FTZ R24, R7, R24, -0.25000196695327758789 ;  /* 0xbe80004207187423 */ /* 0x000fe20000010018 */
[----:B------:R-:W-:Y:S01]  /*0430*/  IADD3 R25, R23, -0x3f400000, RZ ;  /* 0xc0c0000017197810 */ /* 0x000fe20007ffe0ff */
[----:B------:R-:W-:Y:S01]  /*0440*/  FFMA.FTZ R23, R17, R2, -1 ;  /* 0xbf80000011177423 */ /* 0x000fe20000010002 */
[----:B------:R-:W-:Y:S01]  /*0450*/  IADD3 R20, R14, -R15, RZ ;  /* 0x8000000f0e147210 */ /* 0x000fe20007ffe0ff */
[----:B------:R-:W-:Y:S01]  /*0460*/  FMUL.FTZ R22, R21, R22 ;  /* 0x0000001615167220 */ /* 0x000fe20000410000 */
[----:B------:R-:W-:Y:S01]  /*0470*/  FFMA.FTZ R24, R7, R24, 0.33333510160446166992 ;  /* 0x3eaaaae607187423 */ /* 0x000fe20000010018 */
[----:B------:R-:W-:Y:S02]  /*0480*/  LOP3.LUT R17, R25, 0xff800000, RZ, 0xc0, !PT ;  /* 0xff80000019117812 */ /* 0x000fe400078ec0ff */
[----:B------:R-:W-:Y:S01]  /*0490*/  FFMA.FTZ R22, R21, R22, R21 ;  /* 0x0000001615167223 */ /* 0x000fe20000010015 */
[----:B------:R-:W-:Y:S01]  /*04a0*/  FFMA.FTZ R24, R7, R24, -0.5 ;  /* 0xbf00000007187423 */ /* 0x000fe20000010018 */
[----:B------:R-:W-:Y:S01]  /*04b0*/  IADD3 R25, -R17, 0x40800000, RZ ;  /* 0x4080000011197810 */ /* 0x000fe20007ffe1ff */
[----:B------:R-:W-:Y:S01]  /*04c0*/  FADD.FTZ R21, R20, R23 ;  /* 0x0000001714157221 */ /* 0x000fe20000010000 */
[----:B------:R-:W-:Y:S01]  /*04d0*/  IADD3 R23, R10, -R17, RZ ;  /* 0x800000110a177210 */ /* 0x000fe20007ffe0ff */
[----:B------:R-:W-:Y:S01]  /*04e0*/  FMUL.FTZ R20, R7, R24 ;  /* 0x0000001807147220 */ /* 0x000fe20000410000 */
[----:B------:R-:W-:Y:S01]  /*04f0*/  FFMA.FTZ R22, R5, 0.69314718246459960938, R22 ;  /* 0x3f31721805167823 */ /* 0x000fe20000010016 */
[----:B------:R-:W-:Y:S01]  /*0500*/  FFMA.FTZ R26, R25, R2, -1 ;  /* 0xbf800000191a7423 */ /* 0x000fe20000010002 */
[----:B------:R-:W-:Y:S01]  /*0510*/  FFMA.FTZ R24, R21, -R8, 0.10546888411045074463 ;  /* 0x3dd8001215187423 */ /* 0x000fe20000010808 */
[----:B------:R-:W-:Y:S01]  /*0520*/  FFMA.FTZ R20, R7, R20, R7 ;  /* 0x0000001407147223 */ /* 0x000fe20000010007 */
[----:B----4-:R-:W-:-:S02]  /*0530*/  HADD2.F32 R7, -RZ, R6.H0_H0 ;  /* 0x20000006ff077230 */ /* 0x010fc40000004100 */
[----:B------:R-:W-:Y:S01]  /*0540*/  FADD.FTZ R23, R23, R26 ;  /* 0x0000001a17177221 */ /* 0x000fe20000010000 */
[----:B------:R-:W-:Y:S01]  /*0550*/  FFMA.FTZ R24, R21, R24, -0.13229703903198242188 ;  /* 0xbe0778e015187423 */ /* 0x000fe20000010018 */
[----:B------:R-:W-:Y:S06]  /*0560*/  @!P0 BRA `(.L_x_5294) ;  /* 0x0000000000148947 */ /* 0x000fec0003800000 */
[C---:B------:R-:W-:Y:S02]  /*0570*/  ISETP.GE.AND P0, PT, R4.reuse, -0x407fffff, PT ;  /* 0xbf8000010400780c */ /* 0x040fe40003f06270 */
[----:B------:R-:W-:-:S11]  /*0580*/  FSETP.NEU.FTZ.AND P1, PT, R4, RZ, PT ;  /* 0x000000ff0400720b */ /* 0x000fd60003f3d000 */
[----:B------:R-:W-:-:S05]  /*0590*/  @P0 MOV R5, 0x7f800000 ;  /* 0x7f80000000050802 */ /* 0x000fca0000000f00 */
[----:B------:R-:W-:-:S05]  /*05a0*/  @P0 FFMA.FTZ R22, R4, R5, +INF ;  /* 0x7f80000004160423 */ /* 0x000fca0000010005 */
[----:B------:R-:W-:-:S07]  /*05b0*/  FSEL R22, R22, -RZ, P1 ;  /* 0x800000ff16167208 */ /* 0x000fce0000800000 */
.L_x_5294:
[----:B------:R-:W-:Y:S05]  /*05c0*/  BSYNC B0 ;  /* 0x0000000000007941 */ /* 0x000fea0003800000 */
.L_x_5293:
[----:B------:R-:W-:Y:S01]  /*05d0*/  FMNMX.FTZ R25, RZ, R0, PT ;  /* 0x00000000ff197209 */ /* 0x000fe20003810000 */
[----:B------:R-:W-:Y:S01]  /*05e0*/  FFMA.FTZ R0, R23, -R8, 0.10546888411045074463 ;  /* 0x3dd8001217007423 */ /* 0x000fe20000010808 */
[----:B------:R-:W-:Y:S01]  /*05f0*/  FFMA.FTZ R24, R21, R24, 0.14491446316242218018 ;  /* 0x3e14647515187423 */ /* 0x000fe20000010018 */
[----:B------:R-:W-:Y:S02]  /*0600*/  HADD2.F32 R6, -RZ, R6.H1_H1 ;  /* 0x30000006ff067230 */ /* 0x000fe40000004100 */
[----:B------:R-:W-:Y:S01]  /*0610*/  FMUL.FTZ R5, |R7|, -1.4426950216293334961 ;  /* 0xbfb8aa3b07057820 */ /* 0x000fe20000410200 */
[----:B------:R-:W-:Y:S01]  /*0620*/  FFMA.FTZ R0, R23, R0, -0.13229703903198242188 ;  /* 0xbe0778e017007423 */ /* 0x000fe20000010000 */
[----:B------:R-:W-:Y:S01]  /*0630*/  FFMA.FTZ R24, R21, R24, -0.16641564667224884033 ;  /* 0xbe2a68dd15187423 */ /* 0x000fe20000010018 */
[----:B------:R-:W-:Y:S01]  /*0640*/  FADD.FTZ R4, R25, -R22 ;  /* 0x8000001619047221 */ /* 0x000fe20000010000 */
[----:B------:R-:W-:Y:S01]  /*0650*/  FMUL.FTZ R25, |R6|, -1.4426950216293334961 ;  /* 0xbfb8aa3b06197820 */ /* 0x000fe20000410200 */
[----:B------:R-:W-:Y:S01]  /*0660*/  FFMA.FTZ R0, R23, R0, 0.14491446316242218018 ;  /* 0x3e14647517007423 */ /* 0x000fe20000010000 */
[----:B------:R-:W-:Y:S01]  /*0670*/  FFMA.FTZ R24, R21, R24, 0.19988867640495300293 ;  /* 0x3e4caf9e15187423 */ /* 0x000fe20000010018 */
[----:B------:R-:W-:Y:S01]  /*0680*/  ISETP.GE.U32.AND P0, PT, R18, 0x7f800000, PT ;  /* 0x7f8000001200780c */ /* 0x000fe20003f06070 */
[----:B------:R-:W0:Y:S01]  /*0690*/  MUFU.EX2 R5, R5 ;  /* 0x0000000500057308 */ /* 0x000e220000000800 */
[----:B------:R-:W-:Y:S01]  /*06a0*/  FFMA.FTZ R22, R23, R0, -0.16641564667224884033 ;  /* 0xbe2a68dd17167423 */ /* 0x000fe20000010000 */
[----:B------:R-:W-:Y:S01]  /*06b0*/  FFMA.FTZ R24, R21, R24, -0.25000196695327758789 ;  /* 0xbe80004215187423 */ /* 0x000fe20000010018 */
[----:B------:R-:W-:Y:S01]  /*06c0*/  I2FP.F32.S32 R19, R19 ;  /* 0x0000001300137245 */ /* 0x000fe20000201400 */
[----:B------:R-:W-:Y:S01]  /*06d0*/  BSSY B0, `(.L_x_5295) ;  /* 0x0000011000007945 */ /* 0x000fe20003800000 */
[----:B------:R-:W-:Y:S01]  /*06e0*/  FFMA.FTZ R22, R23, R22, 0.19988867640495300293 ;  /* 0x3e4caf9e17167423 */ /* 0x000fe20000010016 */
[----:B------:R-:W-:-:S02]  /*06f0*/  FFMA.FTZ R24, R21, R24, 0.33333510160446166992 ;  /* 0x3eaaaae615187423 */ /* 0x000fc40000010018 */
[----:B------:R1:W2:Y:S01]  /*0700*/  MUFU.EX2 R0, R25 ;  /* 0x0000001900007308 */ /* 0x0002a20000000800 */
[----:B------:R-:W-:Y:S01]  /*0710*/  FFMA.FTZ R26, R23, R22, -0.25000196695327758789 ;  /* 0xbe800042171a7423 */ /* 0x000fe20000010016 */
[----:B------:R-:W-:Y:S01]  /*0720*/  FFMA.FTZ R24, R21, R24, -0.5 ;  /* 0xbf00000015187423 */ /* 0x000fe20000010018 */
[----:B------:R-:W-:Y:S01]  /*0730*/  FMUL.FTZ R19, R19, 1.1920928955078125e-07 ;  /* 0x3400000013137820 */ /* 0x000fe20000410000 */
[----:B------:R-:W-:Y:S01]  /*0740*/  FMNMX.FTZ R22, RZ, R11, PT ;  /* 0x0000000bff167209 */ /* 0x000fe20003810000 */
[----:B------:R-:W-:Y:S01]  /*0750*/  FFMA.FTZ R26, R23, R26, 0.33333510160446166992 ;  /* 0x3eaaaae6171a7423 */ /* 0x000fe2000001001a */
[----:B------:R-:W-:Y:S01]  /*0760*/  FMUL.FTZ R24, R21, R24 ;  /* 0x0000001815187220 */ /* 0x000fe20000410000 */
[----:B------:R-:W-:Y:S01]  /*0770*/  FFMA.FTZ R11, R19, 0.69314718246459960938, R20 ;  /* 0x3f317218130b7823 */ /* 0x000fe20000010014 */
[----:B------:R-:W-:Y:S06]  /*0780*/  @!P0 BRA `(.L_x_5296) ;  /* 0x0000000000148947 */ /* 0x000fec0003800000 */
[C---:B------:R-:W-:Y:S02]  /*0790*/  ISETP.GE.AND P0, PT, R18.reuse, -0x407fffff, PT ;  /* 0xbf8000011200780c */ /* 0x040fe40003f06270 */
[----:B------:R-:W-:-:S11]  /*07a0*/  FSETP.NEU.FTZ.AND P1, PT, R18, RZ, PT ;  /* 0x000000ff1200720b */ /* 0x000fd60003f3d000 */
[----:B------:R-:W-:-:S05]  /*07b0*/  @P0 MOV R19, 0x7f800000 ;  /* 0x7f80000000130802 */ /* 0x000fca0000000f00 */
[----:B------:R-:W-:-:S05]  /*07c0*/  @P0 FFMA.FTZ R11, R18, R19, +INF ;  /* 0x7f800000120b0423 */ /* 0x000fca0000010013 */
[----:B------:R-:W-:-:S07]  /*07d0*/  FSEL R11, R11, -RZ, P1 ;  /* 0x800000ff0b0b7208 */ /* 0x000fce0000800000 */
.L_x_5296:
[----:B------:R-:W-:Y:S05]  /*07e0*/  BSYNC B0 ;  /* 0x0000000000007941 */ /* 0x000fea0003800000 */
.L_x_5295:
[----:B------:R-:W-:Y:S01]  /*07f0*/  I2FP.F32.S32 R15, R15 ;  /* 0x0000000f000f7245 */ /* 0x000fe20000201400 */
[----:B------:R-:W-:Y:S01]  /*0800*/  FFMA.FTZ R26, R23, R26, -0.5 ;  /* 0xbf000000171a7423 */ /* 0x000fe2000001001a */
[----:B------:R-:W-:Y:S01]  /*0810*/  FFMA.FTZ R19, R21, R24, R21 ;  /* 0x0000001815137223 */ /* 0x000fe20000010015 */
[----:B0-----:R-:W-:Y:S01]  /*0820*/  FADD.FTZ.RZ R20, R5, 1 ;  /* 0x3f80000005147421 */ /* 0x001fe2000001c000 */
[----:B--2---:R-:W-:Y:S01]  /*0830*/  FADD.FTZ.RZ R21, R0, 1 ;  /* 0x3f80000000157421 */ /* 0x004fe2000001c000 */
[----:B------:R-:W-:Y:S01]  /*0840*/  I2FP.F32.S32 R17, R17 ;  /* 0x0000001100117245 */ /* 0x000fe20000201400 */
[----:B------:R-:W-:Y:S01]  /*0850*/  FMUL.FTZ R26, R23, R26 ;  /* 0x0000001a171a7220 */ /* 0x000fe20000410000 */
[----:B------:R-:W-:Y:S01]  /*0860*/  FMUL.FTZ R18, R15, 1.1920928955078125e-07 ;  /* 0x340000000f127820 */ /* 0x000fe20000410000 */
[----:B------:R-:W-:Y:S01]  /*0870*/  ISETP.GE.U32.AND P0, PT, R14, 0x7f800000, PT ;  /* 0x7f8000000e00780c */ /* 0x000fe20003f06070 */
[----:B------:R-:W-:Y:S01]  /*0880*/  BSSY B0, `(.L_x_5297) ;  /* 0x0000017000007945 */ /* 0x000fe20003800000 */
[----:B------:R-:W-:Y:S01]  /*0890*/  IADD3 R15, R20, -0x3f400000, RZ ;  /* 0xc0c00000140f7810 */ /* 0x000fe20007ffe0ff */
[----:B------:R-:W-:Y:S01]  /*08a0*/  FFMA.FTZ R23, R23, R26, R23 ;  /* 0x0000001a17177223 */ /* 0x000fe20000010017 */
[----:B------:R-:W-:Y:S01]  /*08b0*/  IADD3 R21, R21, -0x3f400000, RZ ;  /* 0xc0c0000015157810 */ /* 0x000fe20007ffe0ff */
[----:B------:R-:W-:Y:S01]  /*08c0*/  FMUL.FTZ R20, R17, 1.1920928955078125e-07 ;  /* 0x3400000011147820 */ /* 0x000fe20000410000 */
[----:B------:R-:W-:Y:S01]  /*08d0*/  FFMA.FTZ R19, R18, 0.69314718246459960938, R19 ;  /* 0x3f31721812137823 */ /* 0x000fe20000010013 */
[----:B------:R-:W-:Y:S01]  /*08e0*/  LOP3.LUT R18, R15, 0xff800000, RZ, 0xc0, !PT ;  /* 0xff8000000f127812 */ /* 0x000fe200078ec0ff */
[----:B------:R-:W-:Y:S01]  /*08f0*/  FADD.FTZ R11, R22, -R11 ;  /* 0x8000000b160b7221 */ /* 0x000fe20000010000 */
[----:B------:R-:W-:Y:S01]  /*0900*/  LOP3.LUT R17, R21, 0xff800000, RZ, 0xc0, !PT ;  /* 0xff80000015117812 */ /* 0x000fe200078ec0ff */
[----:B------:R-:W-:Y:S01]  /*0910*/  FFMA.FTZ R20, R20, 0.69314718246459960938, R23 ;  /* 0x3f31721814147823 */ /* 0x000fe20000010017 */
[----:B------:R-:W-:Y:S01]  /*0920*/  IADD3 R23, -R18, 0x40800000, RZ ;  /* 0x4080000012177810 */ /* 0x000fe20007ffe1ff */
[----:B-----5:R-:W-:Y:S01]  /*0930*/  HADD2.F32 R15, -RZ, R12.H0_H0 ;  /* 0x2000000cff0f7230 */ /* 0x020fe20000004100 */
[----:B-1----:R-:W-:-:S02]  /*0940*/  IADD3 R25, -R17, 0x40800000, RZ ;  /* 0x4080000011197810 */ /* 0x002fc40007ffe1ff */
[----:B------:R-:W-:Y:S01]  /*0950*/  IADD3 R21, R5, -R18, RZ ;  /* 0x8000001205157210 */ /* 0x000fe20007ffe0ff */
[-C--:B------:R-:W-:Y:S01]  /*0960*/  FFMA.FTZ R22, R23, R2.reuse, -1 ;  /* 0xbf80000017167423 */ /* 0x080fe20000010002 */
[----:B------:R-:W-:Y:S01]  /*0970*/  IADD3 R24, R0, -R17, RZ ;  /* 0x8000001100187210 */ /* 0x000fe20007ffe0ff */
[----:B------:R-:W-:Y:S01]  /*0980*/  FFMA.FTZ R23, R25, R2, -1 ;  /* 0xbf80000019177423 */ /* 0x000fe20000010002 */
[----:B------:R-:W-:Y:S06]  /*0990*/  @!P0 BRA `(.L_x_5298) ;  /* 0x0000000000148947 */ /* 0x000fec0003800000 */
[----:B------:R-:W-:-:S13]  /*09a0*/  ISETP.GE.AND P0, PT, R14, -0x407fffff, PT ;  /* 0xbf8000010e00780c */ /* 0x000fda0003f06270 */
[----:B------:R-:W-:-:S05]  /*09b0*/  @P0 MOV R25, 0x7f800000 ;  /* 0x7f80000000190802 */ /* 0x000fca0000000f00 */
[C---:B------:R-:W-:Y:S01]  /*09c0*/  @P0 FFMA.FTZ R19, R14.reuse, R25, +INF ;  /* 0x7f8000000e130423 */ /* 0x040fe20000010019 */
[----:B------:R-:W-:-:S04]  /*09d0*/  FSETP.NEU.FTZ.AND P0, PT, R14, RZ, PT ;  /* 0x000000ff0e00720b */ /* 0x000fc80003f1d000 */
[----:B------:R-:W-:-:S09]  /*09e0*/  FSEL R19, R19, -RZ, P0 ;  /* 0x800000ff13137208 */ /* 0x000fd20000000000 */
.L_x_5298:
[----:B------:R-:W-:Y:S05]  /*09f0*/  BSYNC B0 ;  /* 0x0000000000007941 */ /* 0x000fea0003800000 */
.L_x_5297:
[----:B------:R-:W-:Y:S01]  /*0a00*/  FADD.FTZ R21, R21, R22 ;  /* 0x0000001615157221 */ /* 0x000fe20000010000 */
[----:B------:R-:W-:Y:S01]  /*0a10*/  FMNMX.FTZ R14, RZ, R13, PT ;  /* 0x0000000dff0e7209 */ /* 0x000fe20003810000 */
[----:B------:R-:W-:Y:S02]  /*0a20*/  HADD2.F32 R12, -RZ, R12.H1_H1 ;  /* 0x3000000cff0c7230 */ /* 0x000fe40000004100 */
[----:B------:R-:W-:Y:S01]  /*0a30*/  FADD.FTZ R23, R24, R23 ;  /* 0x0000001718177221 */ /* 0x000fe20000010000 */
[-C--:B------:R-:W-:Y:S01]  /*0a40*/  FFMA.FTZ R22, R21, -R8.reuse, 0.10546888411045074463 ;  /* 0x3dd8001215167423 */ /* 0x080fe20000010808 */
[----:B------:R-:W-:Y:S01]  /*0a50*/  FMUL.FTZ R25, |R15|, -1.4426950216293334961 ;  /* 0xbfb8aa3b0f197820 */ /* 0x000fe20000410200 */
[----:B------:R-:W-:Y:S01]  /*0a60*/  FADD.FTZ R19, R14, -R19 ;  /* 0x800000130e137221 */ /* 0x000fe20000010000 */
[----:B------:R-:W-:Y:S01]  /*0a70*/  FMUL.FTZ R14, |R12|, -1.4426950216293334961 ;  /* 0xbfb8aa3b0c0e7820 */ /* 0x000fe20000410200 */
[----:B------:R-:W-:Y:S01]  /*0a80*/  FFMA.FTZ R24, R23, -R8, 0.10546888411045074463 ;  /* 0x3dd8001217187423 */ /* 0x000fe20000010808 */
[----:B------:R-:W-:Y:S01]  /*0a90*/  FFMA.FTZ R22, R21, R22, -0.13229703903198242188 ;  /* 0xbe0778e015167423 */ /* 0x000fe20000010016 */
[----:B------:R-:W-:Y:S01]  /*0aa0*/  ISETP.GE.U32.AND P0, PT, R10, 0x7f800000, PT ;  /* 0x7f8000000a00780c */ /* 0x000fe20003f06070 */
[----:B------:R0:W1:Y:S01]  /*0ab0*/  MUFU.EX2 R13, R25 ;  /* 0x00000019000d7308 */ /* 0x0000620000000800 */
[----:B------:R-:W-:Y:S01]  /*0ac0*/  FFMA.FTZ R24, R23, R24, -0.13229703903198242188 ;  /* 0xbe0778e017187423 */ /* 0x000fe20000010018 */
[----:B------:R-:W-:Y:S01]  /*0ad0*/  FFMA.FTZ R22, R21, R22, 0.14491446316242218018 ;  /* 0x3e14647515167423 */ /* 0x000fe20000010016 */
[----:B------:R-:W-:Y:S01]  /*0ae0*/  BSSY B0, `(.L_x_5299) ;  /* 0x000000f000007945 */ /* 0x000fe20003800000 */
[----:B------:R-:W-:Y:S01]  /*0af0*/  FMNMX.FTZ R3, RZ, R3, PT ;  /* 0x00000003ff037209 */ /* 0x000fe20003810000 */
[----:B------:R-:W-:Y:S01]  /*0b00*/  FFMA.FTZ R24, R23, R24, 0.14491446316242218018 ;  /* 0x3e14647517187423 */ /* 0x000fe20000010018 */
[----:B------:R-:W-:-:S02]  /*0b10*/  FFMA.FTZ R22, R21, R22, -0.16641564667224884033 ;  /* 0xbe2a68dd15167423 */ /* 0x000fc40000010016 */
[----:B------:R-:W2:Y:S01]  /*0b20*/  MUFU.EX2 R14, R14 ;  /* 0x0000000e000e7308 */ /* 0x000ea20000000800 */
[----:B------:R-:W-:Y:S01]  /*0b30*/  FFMA.FTZ R24, R23, R24, -0.16641564667224884033 ;  /* 0xbe2a68dd17187423 */ /* 0x000fe20000010018 */
[----:B------:R-:W-:-:S03]  /*0b40*/  FFMA.FTZ R22, R21, R22, 0.19988867640495300293 ;  /* 0x3e4caf9e15167423 */ /* 0x000fc60000010016 */
[----:B------:R-:W-:Y:S01]  /*0b50*/  FFMA.FTZ R24, R23, R24, 0.19988867640495300293 ;  /* 0x3e4caf9e17187423 */ /* 0x000fe20000010018 */
[----:B------:R-:W-:Y:S01]  /*0b60*/  FFMA.FTZ R22, R21, R22, -0.25000196695327758789 ;  /* 0xbe80004215167423 */ /* 0x000fe20000010016 */
[----:B0-----:R-:W-:Y:S06]  /*0b70*/  @!P0 BRA `(.L_x_5300) ;  /* 0x0000000000148947 */ /* 0x001fec0003800000 */
[----:B------:R-:W-:-:S13]  /*0b80*/  ISETP.GE.AND P0, PT, R10, -0x407fffff, PT ;  /* 0xbf8000010a00780c */ /* 0x000fda0003f06270 */
[----:B------:R-:W-:-:S05]  /*0b90*/  @P0 MOV R25, 0x7f800000 ;  /* 0x7f80000000190802 */ /* 0x000fca0000000f00 */
[C---:B------:R-:W-:Y:S01]  /*0ba0*/  @P0 FFMA.FTZ R20, R10.reuse, R25, +INF ;  /* 0x7f8000000a140423 */ /* 0x040fe20000010019 */
[----:B------:R-:W-:-:S04]  /*0bb0*/  FSETP.NEU.FTZ.AND P0, PT, R10, RZ, PT ;  /* 0x000000ff0a00720b */ /* 0x000fc80003f1d000 */
[----:B------:R-:W-:-:S09]  /*0bc0*/  FSEL R20, R20, -RZ, P0 ;  /* 0x800000ff14147208 */ /* 0x000fd20000000000 */
.L_x_5300:
[----:B------:R-:W-:Y:S05]  /*0bd0*/  BSYNC B0 ;  /* 0x0000000000007941 */ /* 0x000fea0003800000 */
.L_x_5299:
[----:B------:R-:W-:Y:S01]  /*0be0*/  FFMA.FTZ R22, R21, R22, 0.33333510160446166992 ;  /* 0x3eaaaae615167423 */ /* 0x000fe20000010016 */
[----:B------:R-:W-:Y:S01]  /*0bf0*/  FADD.FTZ R20, R3, -R20 ;  /* 0x8000001403147221 */ /* 0x000fe20000010000 */
[----:B------:R-:W-:Y:S01]  /*0c00*/  FFMA.FTZ R24, R23, R24, -0.25000196695327758789 ;  /* 0xbe80004217187423 */ /* 0x000fe20000010018 */
[----:B-1----:R-:W-:Y:S01]  /*0c10*/  FADD.FTZ.RZ R3, R13, 1 ;  /* 0x3f8000000d037421 */ /* 0x002fe2000001c000 */
[----:B--2---:R-:W-:Y:S01]  /*0c20*/  FADD.FTZ.RZ R10, R14, 1 ;  /* 0x3f8000000e0a7421 */ /* 0x004fe2000001c000 */
[----:B------:R-:W-:Y:S01]  /*0c30*/  FFMA.FTZ R22, R21, R22, -0.5 ;  /* 0xbf00000015167423 */ /* 0x000fe20000010016 */
[----:B------:R-:W-:Y:S01]  /*0c40*/  FFMA.FTZ R24, R23, R24, 0.33333510160446166992 ;  /* 0x3eaaaae617187423 */ /* 0x000fe20000010018 */
[----:B------:R-:W-:Y:S01]  /*0c50*/  I2FP.F32.S32 R18, R18 ;  /* 0x0000001200127245 */ /* 0x000fe20000201400 */
[----:B------:R-:W-:Y:S01]  /*0c60*/  BSSY B0, `(.L_x_5301) ;  /* 0x0000021000007945 */ /* 0x000fe20003800000 */
[----:B------:R-:W-:Y:S01]  /*0c70*/  FMUL.FTZ R22, R21, R22 ;  /* 0x0000001615167220 */ /* 0x000fe20000410000 */
[----:B------:R-:W-:Y:S01]  /*0c80*/  IADD3 R3, R3, -0x3f400000, RZ ;  /* 0xc0c0000003037810 */ /* 0x000fe20007ffe0ff */
[----:B------:R-:W-:Y:S01]  /*0c90*/  FFMA.FTZ R26, R23, R24, -0.5 ;  /* 0xbf000000171a7423 */ /* 0x000fe20000010018 */
[----:B------:R-:W-:Y:S01]  /*0ca0*/  IADD3 R25, R10, -0x3f400000, RZ ;  /* 0xc0c000000a197810 */ /* 0x000fe20007ffe0ff */
[----:B------:R-:W-:Y:S01]  /*0cb0*/  FFMA.FTZ R24, R21, R22, R21 ;  /* 0x0000001615187223 */ /* 0x000fe20000010015 */
[----:B------:R-:W-:Y:S01]  /*0cc0*/  LOP3.LUT R10, R3, 0xff800000, RZ, 0xc0, !PT ;  /* 0xff800000030a7812 */ /* 0x000fe200078ec0ff */
[----:B------:R-:W-:Y:S01]  /*0cd0*/  FMUL.FTZ R22, R23, R26 ;  /* 0x0000001a17167220 */ /* 0x000fe20000410000 */
[----:B------:R-:W-:Y:S01]  /*0ce0*/  LOP3.LUT R21, R25, 0xff800000, RZ, 0xc0, !PT ;  /* 0xff80000019157812 */ /* 0x000fe200078ec0ff */
[----:B------:R-:W-:Y:S01]  /*0cf0*/  FMUL.FTZ R27, R18, 1.1920928955078125e-07 ;  /* 0x34000000121b7820 */ /* 0x000fe20000410000 */
[----:B------:R-:W-:Y:S01]  /*0d00*/  IADD3 R3, -R10, 0x40800000, RZ ;  /* 0x408000000a037810 */ /* 0x000fe20007ffe1ff */
[----:B------:R-:W-:Y:S01]  /*0d10*/  FFMA.FTZ R22, R23, R22, R23 ;  /* 0x0000001617167223 */ /* 0x000fe20000010017 */
[----:B------:R-:W-:Y:S01]  /*0d20*/  IADD3 R25, -R21, 0x40800000, RZ ;  /* 0x4080000015197810 */ /* 0x000fe20007ffe1ff */
[----:B------:R-:W-:Y:S01]  /*0d30*/  FFMA.FTZ R24, R27, 0.69314718246459960938, R24 ;  /* 0x3f3172181b187823 */ /* 0x000fe20000010018 */
[----:B------:R-:W-:Y:S01]  /*0d40*/  IADD3 R23, R13, -R10, RZ ;  /* 0x8000000a0d177210 */ /* 0x000fe20007ffe0ff */
[-C--:B------:R-:W-:Y:S01]  /*0d50*/  FFMA.FTZ R26, R3, R2.reuse, -1 ;  /* 0xbf800000031a7423 */ /* 0x080fe20000010002 */
[----:B------:R-:W-:Y:S01]  /*0d60*/  ISETP.GE.U32.AND P0, PT, R5, 0x7f800000, PT ;  /* 0x7f8000000500780c */ /* 0x000fe20003f06070 */
[----:B------:R-:W-:Y:S01]  /*0d70*/  FFMA.FTZ R25, R25, R2, -1 ;  /* 0xbf80000019197423 */ /* 0x000fe20000010002 */
[----:B------:R-:W-:Y:S01]  /*0d80*/  IADD3 R18, R14, -R21, RZ ;  /* 0x800000150e127210 */ /* 0x000fe20007ffe0ff */
[----:B------:R-:W0:Y:S01]  /*0d90*/  LDC.64 R2, c[0x0][0x218] ;  /* 0x00008600ff027b82 */ /* 0x000e220000000a00 */
[----:B------:R-:W-:-:S03]  /*0da0*/  FADD.FTZ R23, R23, R26 ;  /* 0x0000001a17177221 */ /* 0x000fc60000010000 */
        /* <DEDUP_REMOVED lines=12> */
.L_x_5302:
[----:B------:R-:W-:Y:S05]  /*0e70*/  BSYNC B0 ;  /* 0x0000000000007941 */ /* 0x000fea0003800000 */
.L_x_5301:
[----:B------:R-:W-:Y:S01]  /*0e80*/  ISETP.GE.U32.AND P0, PT, R0, 0x7f800000, PT ;  /* 0x7f8000000000780c */ /* 0x000fe20003f06070 */
[----:B------:R-:W-:Y:S01]  /*0e90*/  FFMA.FTZ R8, R25, R8, 0.14491446316242218018 ;  /* 0x3e14647519087423 */ /* 0x000fe20000010008 */
[----:B------:R-:W-:Y:S01]  /*0ea0*/  FFMA.FTZ R18, R23, R18, -0.16641564667224884033 ;  /* 0xbe2a68dd17127423 */ /* 0x000fe20000010012 */
[----:B------:R-:W-:Y:S01]  /*0eb0*/  I2FP.F32.S32 R17, R17 ;  /* 0x0000001100117245 */ /* 0x000fe20000201400 */
[----:B------:R-:W-:Y:S01]  /*0ec0*/  BSSY B0, `(.L_x_5303) ;  /* 0x0000011000007945 */ /* 0x000fe20003800000 */
[----:B------:R-:W-:Y:S01]  /*0ed0*/  FFMA.FTZ R8, R25, R8, -0.16641564667224884033 ;  /* 0xbe2a68dd19087423 */ /* 0x000fe20000010008 */
[----:B------:R-:W-:Y:S01]  /*0ee0*/  FFMA.FTZ R18, R23, R18, 0.19988867640495300293 ;  /* 0x3e4caf9e17127423 */ /* 0x000fe20000010012 */
[----:B------:R-:W-:Y:S01]  /*0ef0*/  FMNMX.FTZ R5, RZ, R7, PT ;  /* 0x00000007ff057209 */ /* 0x000fe20003810000 */
[----:B------:R-:W-:Y:S01]  /*0f00*/  FMUL.FTZ R17, R17, 1.1920928955078125e-07 ;  /* 0x3400000011117820 */ /* 0x000fe20000410000 */
[----:B------:R-:W-:Y:S01]  /*0f10*/  FFMA.FTZ R8, R25, R8, 0.19988867640495300293 ;  /* 0x3e4caf9e19087423 */ /* 0x000fe20000010008 */
[----:B------:R-:W-:-:S02]  /*0f20*/  FFMA.FTZ R18, R23, R18, -0.25000196695327758789 ;  /* 0xbe80004217127423 */ /* 0x000fc40000010012 */
[----:B------:R-:W-:Y:S01]  /*0f30*/  FADD.FTZ R5, R5, -R24 ;  /* 0x8000001805057221 */ /* 0x000fe20000010000 */
[----:B------:R-:W-:Y:S01]  /*0f40*/  FFMA.FTZ R8, R25, R8, -0.25000196695327758789 ;  /* 0xbe80004219087423 */ /* 0x000fe20000010008 */
[----:B------:R-:W-:Y:S01]  /*0f50*/  FFMA.FTZ R18, R23, R18, 0.33333510160446166992 ;  /* 0x3eaaaae617127423 */ /* 0x000fe20000010012 */
[----:B------:R-:W-:Y:S01]  /*0f60*/  FFMA.FTZ R22, R17, 0.69314718246459960938, R22 ;  /* 0x3f31721811167823 */ /* 0x000fe20000010016 */
[----:B------:R-:W-:Y:S06]  /*0f70*/  @!P0 BRA `(.L_x_5304) ;  /* 0x0000000000148947 */ /* 0x000fec0003800000 */
[C---:B------:R-:W-:Y:S02]  /*0f80*/  ISETP.GE.AND P0, PT, R0.reuse, -0x407fffff, PT ;  /* 0xbf8000010000780c */ /* 0x040fe40003f06270 */
[----:B------:R-:W-:-:S11]  /*0f90*/  FSETP.NEU.FTZ.AND P1, PT, R0, RZ, PT ;  /* 0x000000ff0000720b */ /* 0x000fd60003f3d000 */
[----:B------:R-:W-:-:S05]  /*0fa0*/  @P0 MOV R7, 0x7f800000 ;  /* 0x7f80000000070802 */ /* 0x000fca0000000f00 */
[----:B------:R-:W-:-:S05]  /*0fb0*/  @P0 FFMA.FTZ R22, R0, R7, +INF ;  /* 0x7f80000000160423 */ /* 0x000fca0000010007 */
[----:B------:R-:W-:-:S07]  /*0fc0*/  FSEL R22, R22, -RZ, P1 ;  /* 0x800000ff16167208 */ /* 0x000fce0000800000 */
.L_x_5304:
[----:B------:R-:W-:Y:S05]  /*0fd0*/  BSYNC B0 ;  /* 0x0000000000007941 */ /* 0x000fea0003800000 */
.L_x_5303:
        /* <DEDUP_REMOVED lines=23> */
.L_x_5306:
[----:B------:R-:W-:Y:S05]  /*1150*/  BSYNC B0 ;  /* 0x0000000000007941 */ /* 0x000fea0003800000 */
.L_x_5305:
        /* <DEDUP_REMOVED lines=12> */
.L_x_5308:
[----:B------:R-:W-:Y:S05]  /*1220*/  BSYNC B0 ;  /* 0x0000000000007941 */ /* 0x000fea0003800000 */
.L_x_5307:
[----:B------:R-:W-:Y:S01]  /*1230*/  FADD.FTZ R7, R7, -R8 ;  /* 0x8000000807077221 */ /* 0x000fe20000010000 */
[----:B------:R-:W-:Y:S01]  /*1240*/  F2FP.F16.F32.PACK_AB R11, R11, R4 ;  /* 0x000000040b0b723e */ /* 0x000fe200000000ff */
[----:B------:R-:W-:Y:S01]  /*1250*/  IMAD.WIDE R2, R9, 0x4, R2 ;  /* 0x0000000409027825 */ /* 0x000fe200078e0202 */
[----:B------:R-:W-:Y:S02]  /*1260*/  F2FP.F16.F32.PACK_AB R19, R20, R19 ;  /* 0x000000131413723e */ /* 0x000fe400000000ff */
[----:B------:R-:W-:Y:S02]  /*1270*/  F2FP.F16.F32.PACK_AB R5, R0, R5 ;  /* 0x000000050005723e */ /* 0x000fe400000000ff */
[----:B------:R-:W-:Y:S01]  /*1280*/  F2FP.F16.F32.PACK_AB R7, R7, R10 ;  /* 0x0000000a0707723e */ /* 0x000fe200000000ff */
[----:B------:R-:W-:Y:S04]  /*1290*/  STG.E desc[UR4][R2.64], R11 ;  /* 0x0000000b02007986 */ /* 0x000fe8000c101904 */
[----:B------:R-:W-:Y:S04]  /*12a0*/  STG.E desc[UR4][R2.64+0x200], R19 ;  /* 0x0002001302007986 */ /* 0x000fe8000c101904 */
[----:B------:R-:W-:Y:S04]  /*12b0*/  STG.E desc[UR4][R2.64+0x400], R5 ;  /* 0x0004000502007986 */ /* 0x000fe8000c101904 */
[----:B------:R-:W-:Y:S01]  /*12c0*/  STG.E desc[UR4][R2.64+0x600], R7 ;  /* 0x0006000702007986 */ /* 0x000fe2000c101904 */
[----:B------:R-:W-:Y:S05]  /*12d0*/  EXIT ;  /* 0x000000000000794d */ /* 0x000fea0003800000 */
.L_x_5292:
        /* <DEDUP_REMOVED lines=59> */
[----:B-----5:R-:W-:Y:S01]  /*1690*/  HADD2.F32 R20, -RZ, R20.H0_H0 ;  /* 0x20000014ff147230 */ /* 0x020fe20000004100 */
        /* <DEDUP_REMOVED lines=33> */
.L_x_5312:
[----:B------:R-:W-:Y:S05]  /*18b0*/  BSYNC B1 ;  /* 0x0000000000017941 */ /* 0x000fea0003800000 */
.L_x_5311:
[----:B------:R-:W-:-:S05]  /*18c0*/  FADD.FTZ R2, R20, -R3 ;  /* 0x8000000314027221 */ /* 0x000fca0000010000 */
[----:B------:R-:W-:-:S07]  /*18d0*/  F2FP.F16.F32.PACK_AB R2, RZ, R2 ;  /* 0x00000002ff02723e */ /* 0x000fce00000000ff */
.L_x_5310:
[----:B------:R-:W-:Y:S05]  /*18e0*/  BSYNC B0 ;  /* 0x0000000000007941 */ /* 0x000fea0003800000 */
.L_x_5309:
[----:B0-----:R-:W-:Y:S01]  /*18f0*/  IADD3 R4, R18, 0x80, RZ ;  /* 0x0000008012047810 */ /* 0x001fe20007ffe0ff */
[----:B------:R-:W-:Y:S03]  /*1900*/  BSSY B0, `(.L_x_5313) ;  /* 0x0000028000007945 */ /* 0x000fe60003800000 */
[----:B------:R-:W-:-:S13]  /*1910*/  ISETP.GE.AND P1, PT, R4, R17, PT ;  /* 0x000000110400720c */ /* 0x000fda0003f26270 */
[----:B------:R-:W-:Y:S05]  /*1920*/  @P1 BRA `(.L_x_5314) ;  /* 0x0000000000941947 */ /* 0x000fea0003800000 */
[----:B-----5:R-:W-:Y:S01]  /*1930*/  HADD2.F32 R0, -RZ, R0.H0_H0 ;  /* 0x20000000ff007230 */ /* 0x020fe20000004100 */
        /* <DEDUP_REMOVED lines=33> */
.L_x_5316:
[----:B------:R-:W-:Y:S05]  /*1b50*/  BSYNC B1 ;  /* 0x0000000000017941 */ /* 0x000fea0003800000 */
.L_x_5315:
[----:B------:R-:W-:-:S05]  /*1b60*/  FADD.FTZ R0, R7, -R4 ;  /* 0x8000000407007221 */ /* 0x000fca0000010000 */
[----:B------:R-:W-:-:S07]  /*1b70*/  F2FP.F16.F32.PACK_AB R0, RZ, R0 ;  /* 0x00000000ff00723e */ /* 0x000fce00000000ff */
.L_x_5314:
[----:B------:R-:W-:Y:S05]  /*1b80*/  BSYNC B0 ;  /* 0x0000000000007941 */ /* 0x000fea0003800000 */
.L_x_5313:
[----:B------:R-:W-:Y:S01]  /*1b90*/  IADD3 R4, R18, 0x100, RZ ;  /* 0x0000010012047810 */ /* 0x000fe20007ffe0ff */
        /* <DEDUP_REMOVED lines=37> */
.L_x_5320:
[----:B------:R-:W-:Y:S05]  /*1df0*/  BSYNC B1 ;  /* 0x0000000000017941 */ /* 0x000fea0003800000 */
.L_x_5319:
[----:B------:R-:W-:-:S05]  /*1e00*/  FADD.FTZ R3, R7, -R4 ;  /* 0x8000000407037221 */ /* 0x000fca0000010000 */
[----:B------:R-:W-:-:S07]  /*1e10*/  F2FP.F16.F32.PACK_AB R3, RZ, R3 ;  /* 0x00000003ff03723e */ /* 0x000fce00000000ff */
.L_x_5318:
[----:B------:R-:W-:Y:S05]  /*1e20*/  BSYNC B0 ;  /* 0x0000000000007941 */ /* 0x000fea0003800000 */
.L_x_5317:
        /* <DEDUP_REMOVED lines=38> */
.L_x_5324:
[----:B------:R-:W-:Y:S05]  /*2090*/  BSYNC B1 ;  /* 0x0000000000017941 */ /* 0x000fea0003800000 */
.L_x_5323:
[----:B------:R-:W-:-:S05]  /*20a0*/  FADD.FTZ R4, R8, -R5 ;  /* 0x8000000508047221 */ /* 0x000fca0000010000 */
[----:B------:R-:W-:-:S07]  /*20b0*/  F2FP.F16.F32.PACK_AB R4, RZ, R4 ;  /* 0x00000004ff04723e */ /* 0x000fce00000000ff */
.L_x_5322:
[----:B------:R-:W-:Y:S05]  /*20c0*/  BSYNC B0 ;  /* 0x0000000000007941 */ /* 0x000fea0003800000 */
.L_x_5321:
        /* <DEDUP_REMOVED lines=38> */
.L_x_5328:
[----:B------:R-:W-:Y:S05]  /*2330*/  BSYNC B1 ;  /* 0x0000000000017941 */ /* 0x000fea0003800000 */
.L_x_5327:
[----:B------:R-:W-:-:S05]  /*2340*/  FADD.FTZ R5, R21, -R6 ;  /* 0x8000000615057221 */ /* 0x000fca0000010000 */
[----:B------:R-:W-:-:S07]  /*2350*/  F2FP.F16.F32.PACK_AB R5, RZ, R5 ;  /* 0x00000005ff05723e */ /* 0x000fce00000000ff */
.L_x_5326:
[----:B------:R-:W-:Y:S05]  /*2360*/  BSYNC B0 ;  /* 0x0000000000007941 */ /* 0x000fea0003800000 */
.L_x_5325:
        /* <DEDUP_REMOVED lines=38> */
.L_x_5332:
[----:B------:R-:W-:Y:S05]  /*25d0*/  BSYNC B1 ;  /* 0x0000000000017941 */ /* 0x000fea0003800000 */
.L_x_5331:
[----:B------:R-:W-:-:S05]  /*25e0*/  FADD.FTZ R6, R10, -R7 ;  /* 0x800000070a067221 */ /* 0x000fca0000010000 */
[----:B------:R-:W-:-:S07]  /*25f0*/  F2FP.F16.F32.PACK_AB R6, RZ, R6 ;  /* 0x00000006ff06723e */ /* 0x000fce00000000ff */
.L_x_5330:
[----:B------:R-:W-:Y:S05]  /*2600*/  BSYNC B0 ;  /* 0x0000000000007941 */ /* 0x000fea0003800000 */
.L_x_5329:
        /* <DEDUP_REMOVED lines=38> */
.L_x_5336:
[----:B------:R-:W-:Y:S05]  /*2870*/  BSYNC B1 ;  /* 0x0000000000017941 */ /* 0x000fea0003800000 */
.L_x_5335:
[----:B------:R-:W-:-:S05]  /*2880*/  FADD.FTZ R7, R13, -R8 ;  /* 0x800000080d077221 */ /* 0x000fca0000010000 */
[----:B------:R-:W-:-:S07]  /*2890*/  F2FP.F16.F32.PACK_AB R7, RZ, R7 ;  /* 0x00000007ff07723e */ /* 0x000fce00000000ff */
.L_x_5334:
[----:B------:R-:W-:Y:S05]  /*28a0*/  BSYNC B0 ;  /* 0x0000000000007941 */ /* 0x000fea0003800000 */
.L_x_5333:
        /* <DEDUP_REMOVED lines=38> */
.L_x_5340:
[----:B------:R-:W-:Y:S05]  /*2b10*/  BSYNC B1 ;  /* 0x0000000000017941 */ /* 0x000fea0003800000 */
.L_x_5339:
[----:B------:R-:W-:-:S05]  /*2b20*/  FADD.FTZ R8, R12, -R9 ;  /* 0x800000090c087221 */ /* 0x000fca0000010000 */
[----:B------:R-:W-:-:S07]  /*2b30*/  F2FP.F16.F32.PACK_AB R8, RZ, R8 ;  /* 0x00000008ff08723e */ /* 0x000fce00000000ff */
.L_x_5338:
[----:B------:R-:W-:Y:S05]  /*2b40*/  BSYNC B0 ;  /* 0x0000000000007941 */ /* 0x000fea0003800000 */
.L_x_5337:
        /* <DEDUP_REMOVED lines=21> */
.L_x_5343:
[----:B------:R-:W-:-:S13]  /*2ca0*/  ISETP.GE.AND P0, PT, R18, R17, PT ;  /* 0x000000111200720c */ /* 0x000fda0003f06270 */
[----:B------:R-:W-:Y:S05]  /*2cb0*/  @P0 BRA `(.L_x_5345) ;  /* 0x0000000000300947 */ /* 0x000fea0003800000 */
[----:B0-----:R-:W0:Y:S01]  /*2cc0*/  LDC.64 R2, c[0x0][0x218] ;  /* 0x00008600ff027b82 */ /* 0x001e220000000a00 */
[----:B------:R-:W-:Y:S02]  /*2cd0*/  IADD3 R9, R16, R18, RZ ;  /* 0x0000001210097210 */ /* 0x000fe40007ffe0ff */
[----:B------:R-:W-:-:S03]  /*2ce0*/  IADD3 R18, R18, 0x80, RZ ;  /* 0x0000008012127810 */ /* 0x000fc60007ffe0ff */
[----:B0-----:R-:W-:-:S05]  /*2cf0*/  IMAD.WIDE.U32 R2, R9, 0x2, R2 ;  /* 0x0000000209027825 */ /* 0x001fca00078e0002 */
[----:B------:R1:W-:Y:S02]  /*2d00*/  STG.E.U16 desc[UR4][R2.64], R4 ;  /* 0x0000000402007986 */ /* 0x0003e4000c101504 */
.L_x_5344:
[----:B------:R-:W-:-:S13]  /*2d10*/  ISETP.GE.AND P0, PT, R18, R17, PT ;  /* 0x000000111200720c */ /* 0x000fda0003f06270 */
[----:B------:R-:W-:Y:S05]  /*2d20*/  @P0 BRA `(.L_x_5346) ;  /* 0x0000000000340947 */ /* 0x000fea0003800000 */
[----:B-1----:R-:W1:Y:S01]  /*2d30*/  LDC.64 R2, c[0x0][0x218] ;  /* 0x00008600ff027b82 */ /* 0x002e620000000a00 */
[----:B------:R-:W-:Y:S02]  /*2d40*/  IADD3 R9, R16, R18, RZ ;  /* 0x0000001210097210 */ /* 0x000fe40007ffe0ff */
[----:B------:R-:W-:-:S03]  /*2d50*/  IADD3 R18, R18, 0x80, RZ ;  /* 0x0000008012127810 */ /* 0x000fc60007ffe0ff */
[----:B-1----:R-:W-:-:S05]  /*2d60*/  IMAD.WIDE.U32 R2, R9, 0x2, R2 ;  /* 0x0000000209027825 */ /* 0x002fca00078e0002 */
[----:B------:R1:W-:Y:S02]  /*2d70*/  STG.E.U16 desc[UR4][R2.64], R5 ;  /* 0x0000000502007986 */ /* 0x0003e4000c101504 */
.L_x_5345:
        /* <DEDUP_REMOVED lines=8> */
.L_x_5346:
[----:B------:R-:W-:Y:S05]  /*2e00*/  BSYNC B1 ;  /* 0x0000000000017941 */ /* 0x000fea0003800000 */
.L_x_5342:
[----:B------:R-:W-:-:S13]  /*2e10*/  ISETP.GE.AND P0, PT, R18, R17, PT ;  /* 0x000000111200720c */ /* 0x000fda0003f06270 */
[----:B-12---:R-:W1:Y:S01]  /*2e20*/  @!P0 LDC.64 R2, c[0x0][0x218] ;  /* 0x00008600ff028b82 */ /* 0x006e620000000a00 */
[----:B------:R-:W-:Y:S02]  /*2e30*/  @!P0 IADD3 R5, R16, R18, RZ ;  /* 0x0000001210058210 */ /* 0x000fe40007ffe0ff */
[----:B------:R-:W-:-:S03]  /*2e40*/  @!P0 IADD3 R18, R18, 0x80, RZ ;  /* 0x0000008012128810 */ /* 0x000fc60007ffe0ff */
[----:B-1----:R-:W-:-:S05]  /*2e50*/  @!P0 IMAD.WIDE.U32 R2, R5, 0x2, R2 ;  /* 0x0000000205028825 */ /* 0x002fca00078e0002 */
[----:B------:R2:W-:Y:S02]  /*2e60*/  @!P0 STG.E.U16 desc[UR4][R2.64], R7 ;  /* 0x0000000702008986 */ /* 0x0005e4000c101504 */
.L_x_5347:
[----:B------:R-:W-:Y:S05]  /*2e70*/  BSYNC B0 ;  /* 0x0000000000007941 */ /* 0x000fea0003800000 */
.L_x_5341:
        /* <DEDUP_REMOVED lines=8> */
.L_x_5348:
        /* <DEDUP_REMOVED lines=16> */
.L_x_7380:


//--------------------- .text._ZN2at6native29vectorized_elementwise_kernelILi4EZZZNS0_33launch_log_sigmoid_forward_kernelERNS_18TensorIteratorBaseEENKUlvE_clEvENKUlvE1_clEvEUlN3c104HalfEE_St5arrayIPcLm2EEEEviT0_T1_ --------------------------
	.section	.text._ZN2at6native29vectorized_elementwise_kernelILi4EZZZNS0_33launch_log_sigmoid_forward_kernelERNS_18TensorIteratorBaseEENKUlvE_clEvENKUlvE1_clEvEUlN3c104HalfEE_St5arrayIPcLm2EEEEviT0_T1_,"ax",@progbits
	.align	128
        .global         _ZN2at6native29vectorized_elementwise_kernelILi4EZZZNS0_33launch_log_sigmoid_forward_kernelERNS_18TensorIteratorBaseEENKUlvE_clEvENKUlvE1_clEvEUlN3c104HalfEE_St5arrayIPcLm2EEEEviT0_T1_
        .type           _ZN2at6native29vectorized_elementwise_kernelILi4EZZZNS0_33launch_log_sigmoid_forward_kernelERNS_18TensorIteratorBaseEENKUlvE_clEvENKUlvE1_clEvEUlN3c104HalfEE_St5arrayIPcLm2EEEEviT0_T1_,@function
        .size           _ZN2at6native29vectorized_elementwise_kernelILi4EZZZNS0_33launch_log_sigmoid_forward_kernelERNS_18TensorIteratorBaseEENKUlvE_clEvENKUlvE1_clEvEUlN3c104HalfEE_St5arrayIPcLm2EEEEviT0_T1_,(.L_x_7381 - _ZN2at6native29vectorized_elementwise_kernelILi4EZZZNS0_33launch_log_sigmoid_forward_kernelERNS_18TensorIteratorBaseEENKUlvE_clEvENKUlvE1_clEvEUlN3c104HalfEE_St5arrayIPcLm2EEEEviT0_T1_)
        .other          _ZN2at6native29vectorized_elementwise_kernelILi4EZZZNS0_33launch_log_sigmoid_forward_kernelERNS_18TensorIteratorBaseEENKUlvE_clEvENKUlvE1_clEvEUlN3c104HalfEE_St5arrayIPcLm2EEEEviT0_T1_,@"STO_CUDA_ENTRY STV_DEFAULT"
_ZN2at6native29vectorized_elementwise_kernelILi4EZZZNS0_33launch_log_sigmoid_forward_kernelERNS_18TensorIteratorBaseEENKUlvE_clEvENKUlvE1_clEvEUlN3c104HalfEE_St5arrayIPcLm2EEEEviT0_T1_:
.text._ZN2at6native29vectorized_elementwise_kernelILi4EZZZNS0_33launch_log_sigmoid_forward_kernelERNS_18TensorIteratorBaseEENKUlvE_clEvENKUlvE1_clEvEUlN3c104HalfEE_St5arrayIPcLm2EEEEviT0_T1_:
        /* <DEDUP_REMOVED lines=13> */
[----:B------:R0:W3:Y:S01]  /*00d0*/  LDG.E.64 R2, desc[UR4][R12.64+0x400] ;  /* 0x000400040c027981 */ /* 0x0000e2000c1e1b00 */
[----:B------:R-:W-:Y:S01]  /*00e0*/  HFMA2.MMA R10, -RZ, RZ, 1.625, 0 ;  /* 0x3e800000ff0a7435 */ /* 0x000fe200000001ff */
[----:B------:R-:W-:Y:S01]  /*00f0*/  MOV R14, 0x3d39bf78 ;  /* 0x3d39bf78000e7802 */ /* 0x000fe20000000f00 */
[----:B------:R-:W-:Y:S01]  /*0100*/  BSSY B0, `(.L_x_5350) ;  /* 0x0000066000007945 */ /* 0x000fe20003800000 */
[--C-:B--2---:R-:W-:Y:S02]  /*0110*/  HADD2.F32 R20, -RZ, R6.reuse.H0_H0 ;  /* 0x20000006ff147230 */ /* 0x104fe40000004100 */
[----:B------:R-:W-:-:S02]  /*0120*/  HADD2.F32 R21, -RZ, R6.H1_H1 ;  /* 0x30000006ff157230 */ /* 0x000fc40000004100 */
[--C-:B------:R-:W-:Y:S02]  /*0130*/  HADD2.F32 R11, -RZ, R7.reuse.H0_H0 ;  /* 0x20000007ff0b7230 */ /* 0x100fe40000004100 */
[----:B------:R-:W-:Y:S01]  /*0140*/  FMUL.FTZ R17, |R20|, -1.4426950216293334961 ;  /* 0xbfb8aa3b14117820 */ /* 0x000fe20000410200 */
[----:B0-----:R-:W-:Y:S02]  /*0150*/  HADD2.F32 R12, -RZ, R7.H1_H1 ;  /* 0x30000007ff0c7230 */ /* 0x001fe40000004100 */
[----:B------:R-:W-:Y:S01]  /*0160*/  FMUL.FTZ R22, |R21|, -1.4426950216293334961 ;  /* 0xbfb8aa3b15167820 */ /* 0x000fe20000410200 */
[----:B------:R-:W-:Y:S02]  /*0170*/  FMUL.FTZ R13, |R11|, -1.4426950216293334961 ;  /* 0xbfb8aa3b0b0d7820 */ /* 0x000fe40000410200 */
[----:B------:R-:W0:Y:S01]  /*0180*/  MUFU.EX2 R17, R17 ;  /* 0x0000001100117308 */ /* 0x000e220000000800 */
[----:B------:R-:W-:-:S07]  /*0190*/  FMUL.FTZ R15, |R12|, -1.4426950216293334961 ;  /* 0xbfb8aa3b0c0f7820 */ /* 0x000fce0000410200 */
        /* <DEDUP_REMOVED lines=9> */
[----:B------:R-:W-:Y:S02]  /*0230*/  IADD3 R5, R17, -R8, RZ ;  /* 0x8000000811057210 */ /* 0x000fe40007ffe0ff */
[----:B------:R-:W-:Y:S01]  /*0240*/  IADD3 R7, R7, -0x3f400000, RZ ;  /* 0xc0c0000007077810 */ /* 0x000fe20007ffe0ff */
[----:B------:R-:W-:Y:S01]  /*0250*/  FFMA.FTZ R6, R9, R10, -1 ;  /* 0xbf80000009067423 */ /* 0x000fe2000001000a */
[----:B--2---:R-:W-:Y:S01]  /*0260*/  FADD.FTZ.RZ R9, R13, 1 ;  /* 0x3f8000000d097421 */ /* 0x004fe2000001c000 */
[----:B------:R-:W-:Y:S02]  /*0270*/  I2FP.F32.S32 R8, R8 ;  /* 0x0000000800087245 */ /* 0x000fe40000201400 */
[----:B------:R-:W-:Y:S01]  /*0280*/  FADD.FTZ R5, R5, R6 ;  /* 0x0000000605057221 */ /* 0x000fe20000010000 */
[----:B------:R-:W-:Y:S01]  /*0290*/  LOP3.LUT R7, R7, 0xff800000, RZ, 0xc0, !PT ;  /* 0xff80000007077812 */ /* 0x000fe200078ec0ff */
[----:B0-----:R-:W-:Y:S01]  /*02a0*/  FADD.FTZ.RZ R19, R15, 1 ;  /* 0x3f8000000f137421 */ /* 0x001fe2000001c000 */
[----:B------:R-:W-:Y:S01]  /*02b0*/  IADD3 R16, R9, -0x3f400000, RZ ;  /* 0xc0c0000009107810 */ /* 0x000fe20007ffe0ff */
[----:B------:R-:W-:Y:S01]  /*02c0*/  FFMA.FTZ R6, R5, -R14, 0.10546888411045074463 ;  /* 0x3dd8001205067423 */ /* 0x000fe2000001080e */
[----:B------:R-:W-:-:S02]  /*02d0*/  IADD3 R9, -R7, 0x40800000, RZ ;  /* 0x4080000007097810 */ /* 0x000fc40007ffe1ff */
[----:B------:R-:W-:Y:S01]  /*02e0*/  LOP3.LUT R16, R16, 0xff800000, RZ, 0xc0, !PT ;  /* 0xff80000010107812 */ /* 0x000fe200078ec0ff */
[----:B------:R-:W-:Y:S01]  /*02f0*/  FFMA.FTZ R6, R5, R6, -0.13229703903198242188 ;  /* 0xbe0778e005067423 */ /* 0x000fe20000010006 */
[-C--:B------:R-:W-:Y:S01]  /*0300*/  IADD3 R23, R22, -R7.reuse, RZ ;  /* 0x8000000716177210 */ /* 0x080fe20007ffe0ff */
[----:B------:R-:W-:Y:S01]  /*0310*/  FFMA.FTZ R18, R9, R10, -1 ;  /* 0xbf80000009127423 */ /* 0x000fe2000001000a */
[----:B------:R-:W-:Y:S01]  /*0320*/  IADD3 R9, R19, -0x3f400000, RZ ;  /* 0xc0c0000013097810 */ /* 0x000fe20007ffe0ff */
[----:B------:R-:W-:Y:S01]  /*0330*/  FFMA.FTZ R6, R5, R6, 0.14491446316242218018 ;  /* 0x3e14647505067423 */ /* 0x000fe20000010006 */
[----:B------:R-:W-:Y:S01]  /*0340*/  IADD3 R19, -R16, 0x40800000, RZ ;  /* 0x4080000010137810 */ /* 0x000fe20007ffe1ff */
[----:B------:R-:W-:Y:S01]  /*0350*/  FADD.FTZ R23, R23, R18 ;  /* 0x0000001217177221 */ /* 0x000fe20000010000 */
[----:B------:R-:W-:Y:S01]  /*0360*/  LOP3.LUT R18, R9, 0xff800000, RZ, 0xc0, !PT ;  /* 0xff80000009127812 */ /* 0x000fe200078ec0ff */
[----:B------:R-:W-:Y:S01]  /*0370*/  FFMA.FTZ R6, R5, R6, -0.16641564667224884033 ;  /* 0xbe2a68dd05067423 */ /* 0x000fe20000010006 */
[----:B------:R-:W-:Y:S01]  /*0380*/  IADD3 R9, R13, -R16, RZ ;  /* 0x800000100d097210 */ /* 0x000fe20007ffe0ff */
[----:B------:R-:W-:Y:S01]  /*0390*/  FFMA.FTZ R24, R19, R10, -1 ;  /* 0xbf80000013187423 */ /* 0x000fe2000001000a */
[----:B------:R-:W-:Y:S01]  /*03a0*/  FFMA.FTZ R26, R23, -R14, 0.10546888411045074463 ;  /* 0x3dd80012171a7423 */ /* 0x000fe2000001080e */
[----:B------:R-:W-:Y:S01]  /*03b0*/  FFMA.FTZ R6, R5, R6, 0.19988867640495300293 ;  /* 0x3e4caf9e05067423 */ /* 0x000fe20000010006 */
[----:B------:R-:W-:Y:S01]  /*03c0*/  IADD3 R25, -R18, 0x40800000, RZ ;  /* 0x4080000012197810 */ /* 0x000fe20007ffe1ff */
[----:B------:R-:W-:Y:S01]  /*03d0*/  FADD.FTZ R9, R9, R24 ;  /* 0x0000001809097221 */ /* 0x000fe20000010000 */
[----:B------:R-:W-:Y:S01]  /*03e0*/  FFMA.FTZ R26, R23, R26, -0.13229703903198242188 ;  /* 0xbe0778e0171a7423 */ /* 0x000fe2000001001a */
[----:B------:R-:W-:Y:S01]  /*03f0*/  FFMA.FTZ R6, R5, R6, -0.25000196695327758789 ;  /* 0xbe80004205067423 */ /* 0x000fe20000010006 */
[----:B------:R-:W-:Y:S01]  /*0400*/  IADD3 R19, R15, -R18, RZ ;  /* 0x800000120f137210 */ /* 0x000fe20007ffe0ff */
[----:B------:R-:W-:Y:S01]  /*0410*/  FFMA.FTZ R28, R25, R10, -1 ;  /* 0xbf800000191c7423 */ /* 0x000fe2000001000a */
[----:B------:R-:W-:Y:S01]  /*0420*/  FFMA.FTZ R26, R23, R26, 0.14491446316242218018 ;  /* 0x3e146475171a7423 */ /* 0x000fe2000001001a */
[----:B------:R-:W-:Y:S01]  /*0430*/  FFMA.FTZ R6, R5, R6, 0.33333510160446166992 ;  /* 0x3eaaaae605067423 */ /* 0x000fe20000010006 */
[----:B------:R-:W-:Y:S01]  /*0440*/  FMUL.FTZ R25, R8, 1.1920928955078125e-07 ;  /* 0x3400000008197820 */ /* 0x000fe20000410000 */
[----:B------:R-:W-:Y:S01]  /*0450*/  FADD.FTZ R19, R19, R28 ;  /* 0x0000001c13137221 */ /* 0x000fe20000010000 */
[----:B------:R-:W-:Y:S01]  /*0460*/  FFMA.FTZ R26, R23, R26, -0.16641564667224884033 ;  /* 0xbe2a68dd171a7423 */ /* 0x000fe2000001001a */
[----:B------:R-:W-:Y:S01]  /*0470*/  FFMA.FTZ R6, R5, R6, -0.5 ;  /* 0xbf00000005067423 */ /* 0x000fe20000010006 */
[----:B------:R-:W-:Y:S01]  /*0480*/  I2FP.F32.S32 R8, R7 ;  /* 0x0000000700087245 */ /* 0x000fe20000201400 */
[----:B------:R-:W-:Y:S01]  /*0490*/  FFMA.FTZ R28, R19, -R14, 0.10546888411045074463 ;  /* 0x3dd80012131c7423 */ /* 0x000fe2000001080e */
[----:B------:R-:W-:Y:S01]  /*04a0*/  FFMA.FTZ R26, R23, R26, 0.19988867640495300293 ;  /* 0x3e4caf9e171a7423 */ /* 0x000fe2000001001a */
[----:B------:R-:W-:-:S02]  /*04b0*/  FMUL.FTZ R6, R5, R6 ;  /* 0x0000000605067220 */ /* 0x000fc40000410000 */
[----:B------:R-:W-:Y:S01]  /*04c0*/  FFMA.FTZ R28, R19, R28, -0.13229703903198242188 ;  /* 0xbe0778e0131c7423 */ /* 0x000fe2000001001c */
[----:B------:R-:W-:Y:S01]  /*04d0*/  FFMA.FTZ R26, R23, R26, -0.25000196695327758789 ;  /* 0xbe800042171a7423 */ /* 0x000fe2000001001a */
[----:B------:R-:W-:Y:S01]  /*04e0*/  FFMA.FTZ R24, R5, R6, R5 ;  /* 0x0000000605187223 */ /* 0x000fe20000010005 */
[----:B------:R-:W-:Y:S01]  /*04f0*/  FFMA.FTZ R6, R9, -R14, 0.10546888411045074463 ;  /* 0x3dd8001209067423 */ /* 0x000fe2000001080e */
[----:B------:R-:W-:Y:S01]  /*0500*/  FFMA.FTZ R28, R19, R28, 0.14491446316242218018 ;  /* 0x3e146475131c7423 */ /* 0x000fe2000001001c */
[----:B------:R-:W-:Y:S01]  /*0510*/  FFMA.FTZ R26, R23, R26, 0.33333510160446166992 ;  /* 0x3eaaaae6171a7423 */ /* 0x000fe2000001001a */
[--C-:B---3--:R-:W-:Y:S02]  /*0520*/  HADD2.F32 R5, -RZ, R2.reuse.H0_H0 ;  /* 0x20000002ff057230 */ /* 0x108fe40000004100 */
[----:B------:R-:W-:Y:S01]  /*0530*/  FFMA.FTZ R6, R9, R6, -0.13229703903198242188 ;  /* 0xbe0778e009067423 */ /* 0x000fe20000010006 */
[----:B------:R-:W-:Y:S01]  /*0540*/  FFMA.FTZ R28, R19, R28, -0.16641564667224884033 ;  /* 0xbe2a68dd131c7423 */ /* 0x000fe2000001001c */
[----:B------:R-:W-:Y:S01]  /*0550*/  FFMA.FTZ R26, R23, R26, -0.5 ;  /* 0xbf000000171a7423 */ /* 0x000fe2000001001a */
[----:B------:R-:W-:-:S02]  /*0560*/  HADD2.F32 R2, -RZ, R2.H1_H1 ;  /* 0x30000002ff027230 */ /* 0x000fc40000004100 */
[----:B------:R-:W-:Y:S01]  /*0570*/  FFMA.FTZ R6, R9, R6, 0.14491446316242218018 ;  /* 0x3e14647509067423 */ /* 0x000fe20000010006 */
[----:B------:R-:W-:Y:S01]  /*0580*/  FFMA.FTZ R28, R19, R28, 0.19988867640495300293 ;  /* 0x3e4caf9e131c7423 */ /* 0x000fe2000001001c */
[----:B------:R-:W-:Y:S01]  /*0590*/  FMUL.FTZ R26, R23, R26 ;  /* 0x0000001a171a7220 */ /* 0x000fe20000410000 */
[----:B------:R-:W-:Y:S01]  /*05a0*/  FFMA.FTZ R25, R25, 0.69314718246459960938, R24 ;  /* 0x3f31721819197823 */ /* 0x000fe20000010018 */
[----:B------:R-:W-:Y:S01]  /*05b0*/  FFMA.FTZ R6, R9, R6, -0.16641564667224884033 ;  /* 0xbe2a68dd09067423 */ /* 0x000fe20000010006 */
[----:B------:R-:W-:Y:S01]  /*05c0*/  FFMA.FTZ R28, R19, R28, -0.25000196695327758789 ;  /* 0xbe800042131c7423 */ /* 0x000fe2000001001c */
[----:B------:R-:W-:Y:S01]  /*05d0*/  FFMA.FTZ R23, R23, R26, R23 ;  /* 0x0000001a17177223 */ /* 0x000fe20000010017 */
[----:B------:R-:W-:Y:S01]  /*05e0*/  FMUL.FTZ R26, |R2|, -1.4426950216293334961 ;  /* 0xbfb8aa3b021a7820 */ /* 0x000fe20000410200 */
[----:B------:R-:W-:Y:S01]  /*05f0*/  FFMA.FTZ R6, R9, R6, 0.19988867640495300293 ;  /* 0x3e4caf9e09067423 */ /* 0x000fe20000010006 */
[----:B------:R-:W-:Y:S01]  /*0600*/  FFMA.FTZ R28, R19, R28, 0.33333510160446166992 ;  /* 0x3eaaaae6131c7423 */ /* 0x000fe2000001001c */
[----:B------:R-:W-:Y:S01]  /*0610*/  FMUL.FTZ R24, R8, 1.1920928955078125e-07 ;  /* 0x3400000008187820 */ /* 0x000fe20000410000 */
[----:B------:R0:W1:Y:S01]  /*0620*/  MUFU.EX2 R7, R26 ;  /* 0x0000001a00077308 */ /* 0x0000620000000800 */
[----:B------:R-:W-:Y:S01]  /*0630*/  FFMA.FTZ R6, R9, R6, -0.25000196695327758789 ;  /* 0xbe80004209067423 */ /* 0x000fe20000010006 */
[----:B------:R-:W-:Y:S01]  /*0640*/  FFMA.FTZ R28, R19, R28, -0.5 ;  /* 0xbf000000131c7423 */ /* 0x000fe2000001001c */
[----:B------:R-:W-:-:S02]  /*0650*/  HADD2.F32 R8, -RZ, R3.H0_H0 ;  /* 0x20000003ff087230 */ /* 0x000fc40000004100 */
[----:B------:R-:W-:Y:S01]  /*0660*/  FFMA.FTZ R24, R24, 0.69314718246459960938, R23 ;  /* 0x3f31721818187823 */ /* 0x000fe20000010017 */
[----:B------:R-:W-:Y:S01]  /*0670*/  FFMA.FTZ R6, R9, R6, 0.33333510160446166992 ;  /* 0x3eaaaae609067423 */ /* 0x000fe20000010006 */
[----:B------:R-:W-:Y:S01]  /*0680*/  FMUL.FTZ R28, R19, R28 ;  /* 0x0000001c131c7220 */ /* 0x000fe20000410000 */
[----:B------:R-:W-:Y:S02]  /*0690*/  FMUL.FTZ R27, |R8|, -1.4426950216293334961 ;  /* 0xbfb8aa3b081b7820 */ /* 0x000fe40000410200 */
[----:B------:R-:W-:Y:S01]  /*06a0*/  FFMA.FTZ R6, R9, R6, -0.5 ;  /* 0xbf00000009067423 */ /* 0x000fe20000010006 */
[----:B------:R-:W-:-:S03]  /*06b0*/  FFMA.FTZ R19, R19, R28, R19 ;  /* 0x0000001c13137223 */ /* 0x000fc60000010013 */
[----:B------:R-:W-:-:S04]  /*06c0*/  FMUL.FTZ R6, R9, R6 ;  /* 0x0000000609067220 */ /* 0x000fc80000410000 */
[----:B------:R-:W-:Y:S01]  /*06d0*/  FFMA.FTZ R9, R9, R6, R9 ;  /* 0x0000000609097223 */ /* 0x000fe20000010009 */
[----:B------:R-:W-:-:S06]  /*06e0*/  FMUL.FTZ R6, |R5|, -1.4426950216293334961 ;  /* 0xbfb8aa3b05067820 */ /* 0x000fcc0000410200 */
[----:B------:R-:W2:Y:S01]  /*06f0*/  MUFU.EX2 R6, R6 ;  /* 0x0000000600067308 */ /* 0x000ea20000000800 */
[----:B01----:R-:W-:Y:S05]  /*0700*/  @!P0 BRA `(.L_x_5351) ;  /* 0x0000000000148947 */ /* 0x003fea0003800000 */
[----:B------:R-:W-:-:S13]  /*0710*/  ISETP.GE.AND P0, PT, R17, -0x407fffff, PT ;  /* 0xbf8000011100780c */ /* 0x000fda0003f06270 */
[----:B------:R-:W-:-:S05]  /*0720*/  @P0 MOV R26, 0x7f800000 ;  /* 0x7f800000001a0802 */ /* 0x000fca0000000f00 */
[C---:B------:R-:W-:Y:S01]  /*0730*/  @P0 FFMA.FTZ R25, R17.reuse, R26, +INF ;  /* 0x7f80000011190423 */ /* 0x040fe2000001001a */
[----:B------:R-:W-:-:S04]  /*0740*/  FSETP.NEU.FTZ.AND P0, PT, R17, RZ, PT ;  /* 0x000000ff1100720b */ /* 0x000fc80003f1d000 */
[----:B------:R-:W-:-:S09]  /*0750*/  FSEL R25, R25, -RZ, P0 ;  /* 0x800000ff19197208 */ /* 0x000fd20000000000 */
.L_x_5351:
[----:B------:R-:W-:Y:S05]  /*0760*/  BSYNC B0 ;  /* 0x0000000000007941 */ /* 0x000fea0003800000 */
.L_x_5350:
[----:B------:R-:W-:Y:S01]  /*0770*/  ISETP.GE.U32.AND P0, PT, R22, 0x7f800000, PT ;  /* 0x7f8000001600780c */ /* 0x000fe20003f06070 */
[----:B------:R0:W1:Y:S01]  /*0780*/  MUFU.EX2 R17, R27 ;  /* 0x0000001b00117308 */ /* 0x0000620000000800 */
[----:B------:R-:W-:Y:S01]  /*0790*/  FMNMX.FTZ R20, RZ, R20, PT ;  /* 0x00000014ff147209 */ /* 0x000fe20003810000 */
[----:B--2---:R-:W-:Y:S01]  /*07a0*/  FADD.FTZ.RZ R23, R6, 1 ;  /* 0x3f80000006177421 */ /* 0x004fe2000001c000 */
[----:B------:R-:W-:Y:S01]  /*07b0*/  BSSY B0, `(.L_x_5352) ;  /* 0x000000b000007945 */ /* 0x000fe20003800000 */
[----:B------:R-:W-:Y:S01]  /*07c0*/  HADD2.F32 R3, -RZ, R3.H1_H1 ;  /* 0x30000003ff037230 */ /* 0x000fe20000004100 */
[----:B------:R-:W-:Y:S01]  /*07d0*/  FMNMX.FTZ R21, RZ, R21, PT ;  /* 0x00000015ff157209 */ /* 0x000fe20003810000 */
[----:B------:R-:W-:Y:S01]  /*07e0*/  FADD.FTZ R20, R20, -R25 ;  /* 0x8000001914147221 */ /* 0x000fe20000010000 */
[----:B------:R-:W-:-:S05]  /*07f0*/  IADD3 R23, R23, -0x3f400000, RZ ;  /* 0xc0c0000017177810 */ /* 0x000fca0007ffe0ff */
[----:B0-----:R-:W-:Y:S05]  /*0800*/  @!P0 BRA `(.L_x_5353) ;  /* 0x0000000000148947 */ /* 0x001fea0003800000 */
[----:B------:R-:W-:-:S13]  /*0810*/  ISETP.GE.AND P0, PT, R22, -0x407fffff, PT ;  /* 0xbf8000011600780c */ /* 0x000fda0003f06270 */
[----:B------:R-:W-:-:S05]  /*0820*/  @P0 MOV R25, 0x7f800000 ;  /* 0x7f80000000190802 */ /* 0x000fca0000000f00 */
[C---:B------:R-:W-:Y:S01]  /*0830*/  @P0 FFMA.FTZ R24, R22.reuse, R25, +INF ;  /* 0x7f80000016180423 */ /* 0x040fe20000010019 */
[----:B------:R-:W-:-:S04]  /*0840*/  FSETP.NEU.FTZ.AND P0, PT, R22, RZ, PT ;  /* 0x000000ff1600720b */ /* 0x000fc80003f1d000 */
[----:B------:R-:W-:-:S09]  /*0850*/  FSEL R24, R24, -RZ, P0 ;  /* 0x800000ff18187208 */ /* 0x000fd20000000000 */
.L_x_5353:
[----:B------:R-:W-:Y:S05]  /*0860*/  BSYNC B0 ;  /* 0x0000000000007941 */ /* 0x000fea0003800000 */
.L_x_5352:
        /* <DEDUP_REMOVED lines=10> */
[----:B------:R-:W-:Y:S01]  /*0910*/  I2FP.F32.S32 R24, R18 ;  /* 0x0000001200187245 */ /* 0x000fe20000201400 */
[----:B------:R-:W-:Y:S01]  /*0920*/  FFMA.FTZ R26, R27, R10, -1 ;  /* 0xbf8000001b1a7423 */ /* 0x000fe2000001000a */
[----:B------:R-:W-:Y:S01]  /*0930*/  ISETP.GE.U32.AND P2, PT, R15, 0x7f800000, PT ;  /* 0x7f8000000f00780c */ /* 0x000fe20003f46070 */
[----:B------:R-:W-:Y:S01]  /*0940*/  FFMA.FTZ R9, R16, 0.69314718246459960938, R9 ;  /* 0x3f31721810097823 */ /* 0x000fe20000010009 */
[----:B------:R-:W-:Y:S01]  /*0950*/  FMNMX.FTZ R18, RZ, R11, PT ;  /* 0x0000000bff127209 */ /* 0x000fe20003810000 */
[----:B------:R-:W-:Y:S01]  /*0960*/  FADD.FTZ R25, R25, R26 ;  /* 0x0000001a19197221 */ /* 0x000fe20000010000 */
[----:B------:R-:W-:Y:S01]  /*0970*/  FMUL.FTZ R24, R24, 1.1920928955078125e-07 ;  /* 0x3400000018187820 */ /* 0x000fe20000410000 */
[----:B------:R-:W-:Y:S08]  /*0980*/  @!P0 BRA `(.L_x_5355) ;  /* 0x0000000000148947 */ /* 0x000ff00003800000 */
[C---:B------:R-:W-:Y:S02]  /*0990*/  ISETP.GE.AND P0, PT, R13.reuse, -0x407fffff, PT ;  /* 0xbf8000010d00780c */ /* 0x040fe40003f06270 */
[----:B------:R-:W-:-:S11]  /*09a0*/  FSETP.NEU.FTZ.AND P1, PT, R13, RZ, PT ;  /* 0x000000ff0d00720b */ /* 0x000fd60003f3d000 */
[----:B------:R-:W-:-:S05]  /*09b0*/  @P0 MOV R16, 0x7f800000 ;  /* 0x7f80000000100802 */ /* 0x000fca0000000f00 */
[----:B------:R-:W-:-:S05]  /*09c0*/  @P0 FFMA.FTZ R9, R13, R16, +INF ;  /* 0x7f8000000d090423 */ /* 0x000fca0000010010 */
[----:B------:R-:W-:-:S07]  /*09d0*/  FSEL R9, R9, -RZ, P1 ;  /* 0x800000ff09097208 */ /* 0x000fce0000800000 */
.L_x_5355:
[----:B------:R-:W-:Y:S05]  /*09e0*/  BSYNC B0 ;  /* 0x0000000000007941 */ /* 0x000fea0003800000 */
.L_x_5354:
[----:B------:R-:W-:Y:S01]  /*09f0*/  BSSY B0, `(.L_x_5356) ;  /* 0x000000a000007945 */ /* 0x000fe20003800000 */
[----:B------:R-:W-:Y:S01]  /*0a00*/  FADD.FTZ R9, R18, -R9 ;  /* 0x8000000912097221 */ /* 0x000fe20000010000 */
[----:B------:R-:W-:Y:S01]  /*0a10*/  FFMA.FTZ R16, R25, -R14, 0.10546888411045074463 ;  /* 0x3dd8001219107423 */ /* 0x000fe2000001080e */
[----:B------:R-:W-:Y:S01]  /*0a20*/  FFMA.FTZ R19, R24, 0.69314718246459960938, R19 ;  /* 0x3f31721818137823 */ /* 0x000fe20000010013 */
[----:B------:R-:W-:Y:S06]  /*0a30*/  @!P2 BRA `(.L_x_5357) ;  /* 0x000000000014a947 */ /* 0x000fec0003800000 */
[C---:B------:R-:W-:Y:S02]  /*0a40*/  ISETP.GE.AND P0, PT, R15.reuse, -0x407fffff, PT ;  /* 0xbf8000010f00780c */ /* 0x040fe40003f06270 */
[----:B------:R-:W-:-:S11]  /*0a50*/  FSETP.NEU.FTZ.AND P1, PT, R15, RZ, PT ;  /* 0x000000ff0f00720b */ /* 0x000fd60003f3d000 */
[----:B------:R-:W-:-:S05]  /*0a60*/  @P0 MOV R18, 0x7f800000 ;  /* 0x7f80000000120802 */ /* 0x000fca0000000f00 */
[----:B------:R-:W-:-:S05]  /*0a70*/  @P0 FFMA.FTZ R19, R15, R18, +INF ;  /* 0x7f8000000f130423 */ /* 0x000fca0000010012 */
[----:B------:R-:W-:-:S07]  /*0a80*/  FSEL R19, R19, -RZ, P1 ;  /* 0x800000ff13137208 */ /* 0x000fce0000800000 */
.L_x_5357:
[----:B------:R-:W-:Y:S05]  /*0a90*/  BSYNC B0 ;  /* 0x0000000000007941 */ /* 0x000fea0003800000 */
.L_x_5356:
[----:B------:R-:W-:Y:S01]  /*0aa0*/  FFMA.FTZ R16, R25, R16, -0.13229703903198242188 ;  /* 0xbe0778e019107423 */ /* 0x000fe20000010010 */
[----:B------:R-:W-:Y:S01]  /*0ab0*/  FADD.FTZ.RZ R11, R7, 1 ;  /* 0x3f800000070b7421 */ /* 0x000fe2000001c000 */
[----:B-1----:R-:W-:Y:S01]  /*0ac0*/  FADD.FTZ.RZ R13, R17, 1 ;  /* 0x3f800000110d7421 */ /* 0x002fe2000001c000 */
[----:B------:R-:W-:Y:S01]  /*0ad0*/  FMNMX.FTZ R12, RZ, R12, PT ;  /* 0x0000000cff0c7209 */ /* 0x000fe20003810000 */
[----:B------:R-:W-:Y:S01]  /*0ae0*/  FFMA.FTZ R16, R25, R16, 0.14491446316242218018 ;  /* 0x3e14647519107423 */ /* 0x000fe20000010010 */
[----:B0-----:R-:W-:Y:S01]  /*0af0*/  FADD.FTZ.RZ R15, R22, 1 ;  /* 0x3f800000160f7421 */ /* 0x001fe2000001c000 */
[----:B------:R-:W-:Y:S01]  /*0b00*/  IADD3 R11, R11, -0x3f400000, RZ ;  /* 0xc0c000000b0b7810 */ /* 0x000fe20007ffe0ff */
[----:B------:R-:W-:Y:S01]  /*0b10*/  BSSY B0, `(.L_x_5358) ;  /* 0x0000048000007945 */ /* 0x000fe20003800000 */
[----:B------:R-:W-:Y:S01]  /*0b20*/  FFMA.FTZ R16, R25, R16, -0.16641564667224884033 ;  /* 0xbe2a68dd19107423 */ /* 0x000fe20000010010 */
[----:B------:R-:W-:Y:S01]  /*0b30*/  IADD3 R13, R13, -0x3f400000, RZ ;  /* 0xc0c000000d0d7810 */ /* 0x000fe20007ffe0ff */
[----:B------:R-:W-:Y:S01]  /*0b40*/  FADD.FTZ R12, R12, -R19 ;  /* 0x800000130c0c7221 */ /* 0x000fe20000010000 */
[----:B------:R-:W-:Y:S01]  /*0b50*/  LOP3.LUT R18, R11, 0xff800000, RZ, 0xc0, !PT ;  /* 0xff8000000b127812 */ /* 0x000fe200078ec0ff */
[----:B------:R-:W-:Y:S01]  /*0b60*/  FFMA.FTZ R24, R25, R16, 0.19988867640495300293 ;  /* 0x3e4caf9e19187423 */ /* 0x000fe20000010010 */
[----:B------:R-:W-:-:S02]  /*0b70*/  IADD3 R15, R15, -0x3f400000, RZ ;  /* 0xc0c000000f0f7810 */ /* 0x000fc40007ffe0ff */
[----:B------:R-:W-:Y:S01]  /*0b80*/  IADD3 R19, -R18, 0x40800000, RZ ;  /* 0x4080000012137810 */ /* 0x000fe20007ffe1ff */
[----:B------:R-:W-:Y:S01]  /*0b90*/  FFMA.FTZ R24, R25, R24, -0.25000196695327758789 ;  /* 0xbe80004219187423 */ /* 0x000fe20000010018 */
[----:B------:R-:W-:Y:S02]  /*0ba0*/  LOP3.LUT R16, R13, 0xff800000, RZ, 0xc0, !PT ;  /* 0xff8000000d107812 */ /* 0x000fe400078ec0ff */
[----:B------:R-:W-:Y:S01]  /*0bb0*/  LOP3.LUT R13, R15, 0xff800000, RZ, 0xc0, !PT ;  /* 0xff8000000f0d7812 */ /* 0x000fe200078ec0ff */
[----:B------:R-:W-:Y:S01]  /*0bc0*/  FFMA.FTZ R24, R25, R24, 0.33333510160446166992 ;  /* 0x3eaaaae619187423 */ /* 0x000fe20000010018 */
[----:B------:R-:W-:Y:S01]  /*0bd0*/  IADD3 R26, R7, -R18, RZ ;  /* 0x80000012071a7210 */ /* 0x000fe20007ffe0ff */
[----:B------:R-:W-:Y:S01]  /*0be0*/  FFMA.FTZ R19, R19, R10, -1 ;  /* 0xbf80000013137423 */ /* 0x000fe2000001000a */
[----:B------:R-:W-:Y:S01]  /*0bf0*/  IADD3 R15, -R16, 0x40800000, RZ ;  /* 0x40800000100f7810 */ /* 0x000fe20007ffe1ff */
[----:B------:R-:W-:Y:S01]  /*0c00*/  FFMA.FTZ R24, R25, R24, -0.5 ;  /* 0xbf00000019187423 */ /* 0x000fe20000010018 */
[----:B------:R-:W-:Y:S01]  /*0c10*/  IADD3 R11, -R13, 0x40800000, RZ ;  /* 0x408000000d0b7810 */ /* 0x000fe20007ffe1ff */
[----:B------:R-:W-:Y:S01]  /*0c20*/  FADD.FTZ R19, R26, R19 ;  /* 0x000000131a137221 */ /* 0x000fe20000010000 */
[----:B------:R-:W-:Y:S01]  /*0c30*/  IADD3 R28, R17, -R16, RZ ;  /* 0x80000010111c7210 */ /* 0x000fe20007ffe0ff */
[----:B------:R-:W-:Y:S01]  /*0c40*/  FMUL.FTZ R24, R25, R24 ;  /* 0x0000001819187220 */ /* 0x000fe20000410000 */
[-C--:B------:R-:W-:Y:S01]  /*0c50*/  FFMA.FTZ R15, R15, R10.reuse, -1 ;  /* 0xbf8000000f0f7423 */ /* 0x080fe2000001000a */
[----:B------:R-:W-:Y:S01]  /*0c60*/  IADD3 R27, R22, -R13, RZ ;  /* 0x8000000d161b7210 */ /* 0x000fe20007ffe0ff */
[----:B------:R-:W-:Y:S01]  /*0c70*/  FFMA.FTZ R10, R11, R10, -1 ;  /* 0xbf8000000b0a7423 */ /* 0x000fe2000001000a */
[----:B------:R-:W-:Y:S01]  /*0c80*/  FFMA.FTZ R25, R25, R24, R25 ;  /* 0x0000001819197223 */ /* 0x000fe20000010019 */
[----:B------:R-:W-:Y:S01]  /*0c90*/  FFMA.FTZ R24, R19, -R14, 0.10546888411045074463 ;  /* 0x3dd8001213187423 */ /* 0x000fe2000001080e */
[----:B------:R-:W-:Y:S01]  /*0ca0*/  FADD.FTZ R15, R28, R15 ;  /* 0x0000000f1c0f7221 */ /* 0x000fe20000010000 */
[----:B------:R-:W-:Y:S01]  /*0cb0*/  FADD.FTZ R27, R27, R10 ;  /* 0x0000000a1b1b7221 */ /* 0x000fe20000010000 */
[----:B------:R-:W-:Y:S01]  /*0cc0*/  ISETP.GE.U32.AND P2, PT, R6, 0x7f800000, PT ;  /* 0x7f8000000600780c */ /* 0x000fe20003f46070 */
[----:B------:R-:W-:Y:S01]  /*0cd0*/  FFMA.FTZ R24, R19, R24, -0.13229703903198242188 ;  /* 0xbe0778e013187423 */ /* 0x000fe20000010018 */
[-C--:B------:R-:W-:Y:S01]  /*0ce0*/  FFMA.FTZ R10, R15, -R14.reuse, 0.10546888411045074463 ;  /* 0x3dd800120f0a7423 */ /* 0x080fe2000001080e */
[----:B------:R-:W-:Y:S01]  /*0cf0*/  FFMA.FTZ R14, R27, -R14, 0.10546888411045074463 ;  /* 0x3dd800121b0e7423 */ /* 0x000fe2000001080e */
[----:B------:R-:W-:Y:S01]  /*0d00*/  I2FP.F32.S32 R23, R23 ;  /* 0x0000001700177245 */ /* 0x000fe20000201400 */
[----:B------:R-:W-:Y:S01]  /*0d10*/  FFMA.FTZ R24, R19, R24, 0.14491446316242218018 ;  /* 0x3e14647513187423 */ /* 0x000fe20000010018 */
[----:B------:R-:W-:Y:S01]  /*0d20*/  FFMA.FTZ R10, R15, R10, -0.13229703903198242188 ;  /* 0xbe0778e00f0a7423 */ /* 0x000fe2000001000a */
[----:B------:R-:W-:Y:S01]  /*0d30*/  FFMA.FTZ R14, R27, R14, -0.13229703903198242188 ;  /* 0xbe0778e01b0e7423 */ /* 0x000fe2000001000e */
[----:B------:R-:W-:Y:S01]  /*0d40*/  FMNMX.FTZ R26, RZ, R5, PT ;  /* 0x00000005ff1a7209 */ /* 0x000fe20003810000 */
[----:B------:R-:W-:Y:S01]  /*0d50*/  FFMA.FTZ R24, R19, R24, -0.16641564667224884033 ;  /* 0xbe2a68dd13187423 */ /* 0x000fe20000010018 */
[----:B------:R-:W-:Y:S01]  /*0d60*/  FFMA.FTZ R10, R15, R10, 0.14491446316242218018 ;  /* 0x3e1464750f0a7423 */ /* 0x000fe2000001000a */
[----:B------:R-:W-:Y:S01]  /*0d70*/  FFMA.FTZ R14, R27, R14, 0.14491446316242218018 ;  /* 0x3e1464751b0e7423 */ /* 0x000fe2000001000e */
[----:B------:R-:W-:Y:S01]  /*0d80*/  ISETP.GE.U32.AND P4, PT, R7, 0x7f800000, PT ;  /* 0x7f8000000700780c */ /* 0x000fe20003f86070 */
[----:B------:R-:W-:Y:S01]  /*0d90*/  FFMA.FTZ R24, R19, R24, 0.19988867640495300293 ;  /* 0x3e4caf9e13187423 */ /* 0x000fe20000010018 */
[----:B------:R-:W-:Y:S01]  /*0da0*/  FFMA.FTZ R10, R15, R10, -0.16641564667224884033 ;  /* 0xbe2a68dd0f0a7423 */ /* 0x000fe2000001000a */
[----:B------:R-:W-:Y:S01]  /*0db0*/  FFMA.FTZ R14, R27, R14, -0.16641564667224884033 ;  /* 0xbe2a68dd1b0e7423 */ /* 0x000fe2000001000e */
[----:B------:R-:W-:Y:S01]  /*0dc0*/  ISETP.GE.U32.AND P0, PT, R17, 0x7f800000, PT ;  /* 0x7f8000001100780c */ /* 0x000fe20003f06070 */
[----:B------:R-:W-:Y:S01]  /*0dd0*/  FFMA.FTZ R24, R19, R24, -0.25000196695327758789 ;  /* 0xbe80004213187423 */ /* 0x000fe20000010018 */
[----:B------:R-:W-:Y:S01]  /*0de0*/  FFMA.FTZ R10, R15, R10, 0.19988867640495300293 ;  /* 0x3e4caf9e0f0a7423 */ /* 0x000fe2000001000a */
[----:B------:R-:W-:Y:S01]  /*0df0*/  FFMA.FTZ R14, R27, R14, 0.19988867640495300293 ;  /* 0x3e4caf9e1b0e7423 */ /* 0x000fe2000001000e */
[----:B------:R-:W-:Y:S01]  /*0e00*/  ISETP.GE.U32.AND P1, PT, R22, 0x7f800000, PT ;  /* 0x7f8000001600780c */ /* 0x000fe20003f26070 */
[----:B------:R-:W-:Y:S01]  /*0e10*/  FFMA.FTZ R24, R19, R24, 0.33333510160446166992 ;  /* 0x3eaaaae613187423 */ /* 0x000fe20000010018 */
[----:B------:R-:W-:Y:S01]  /*0e20*/  FFMA.FTZ R10, R15, R10, -0.25000196695327758789 ;  /* 0xbe8000420f0a7423 */ /* 0x000fe2000001000a */
[----:B------:R-:W-:Y:S01]  /*0e30*/  FFMA.FTZ R14, R27, R14, -0.25000196695327758789 ;  /* 0xbe8000421b0e7423 */ /* 0x000fe2000001000e */
[----:B------:R-:W-:Y:S01]  /*0e40*/  I2FP.F32.S32 R18, R18 ;  /* 0x0000001200127245 */ /* 0x000fe20000201400 */
[----:B------:R-:W-:Y:S01]  /*0e50*/  FFMA.FTZ R24, R19, R24, -0.5 ;  /* 0xbf00000013187423 */ /* 0x000fe20000010018 */
[----:B------:R-:W-:-:S03]  /*0e60*/  FFMA.FTZ R10, R15, R10, 0.33333510160446166992 ;  /* 0x3eaaaae60f0a7423 */ /* 0x000fc6000001000a */
[----:B------:R-:W-:Y:S01]  /*0e70*/  FMUL.FTZ R24, R19, R24 ;  /* 0x0000001813187220 */ /* 0x000fe20000410000 */
[----:B------:R-:W-:-:S03]  /*0e80*/  FFMA.FTZ R10, R15, R10, -0.5 ;  /* 0xbf0000000f0a7423 */ /* 0x000fc6000001000a */
[----:B------:R-:W-:Y:S01]  /*0e90*/  FFMA.FTZ R19, R19, R24, R19 ;  /* 0x0000001813137223 */ /* 0x000fe20000010013 */
[----:B------:R-:W-:Y:S01]  /*0ea0*/  FFMA.FTZ R24, R27, R14, 0.33333510160446166992 ;  /* 0x3eaaaae61b187423 */ /* 0x000fe2000001000e */
[----:B------:R-:W-:Y:S02]  /*0eb0*/  FMUL.FTZ R14, R15, R10 ;  /* 0x0000000a0f0e7220 */ /* 0x000fe40000410000 */
[----:B------:R-:W0:Y:S01]  /*0ec0*/  LDC.64 R10, c[0x0][0x218] ;  /* 0x00008600ff0a7b82 */ /* 0x000e220000000a00 */
[----:B------:R-:W-:Y:S01]  /*0ed0*/  FFMA.FTZ R24, R27, R24, -0.5 ;  /* 0xbf0000001b187423 */ /* 0x000fe20000010018 */
[----:B------:R-:W-:-:S03]  /*0ee0*/  FFMA.FTZ R15, R15, R14, R15 ;  /* 0x0000000e0f0f7223 */ /* 0x000fc6000001000f */
[----:B------:R-:W-:Y:S01]  /*0ef0*/  FMUL.FTZ R14, R27, R24 ;  /* 0x000000181b0e7220 */ /* 0x000fe20000410000 */
[----:B------:R-:W-:-:S03]  /*0f00*/  FMUL.FTZ R24, R23, 1.1920928955078125e-07 ;  /* 0x3400000017187820 */ /* 0x000fc60000410000 */
[----:B------:R-:W-:Y:S01]  /*0f10*/  FFMA.FTZ R14, R27, R14, R27 ;  /* 0x0000000e1b0e7223 */ /* 0x000fe2000001001b */
[----:B------:R-:W-:Y:S01]  /*0f20*/  FFMA.FTZ R5, R24, 0.69314718246459960938, R25 ;  /* 0x3f31721818057823 */ /* 0x000fe20000010019 */
[----:B------:R-:W-:Y:S06]  /*0f30*/  @!P2 BRA `(.L_x_5359) ;  /* 0x000000000014a947 */ /* 0x000fec0003800000 */
[C---:B------:R-:W-:Y:S02]  /*0f40*/  ISETP.GE.AND P2, PT, R6.reuse, -0x407fffff, PT ;  /* 0xbf8000010600780c */ /* 0x040fe40003f46270 */
[----:B------:R-:W-:-:S11]  /*0f50*/  FSETP.NEU.FTZ.AND P3, PT, R6, RZ, PT ;  /* 0x000000ff0600720b */ /* 0x000fd60003f7d000 */
[----:B------:R-:W-:-:S05]  /*0f60*/  @P2 MOV R23, 0x7f800000 ;  /* 0x7f80000000172802 */ /* 0x000fca0000000f00 */
[----:B------:R-:W-:-:S05]  /*0f70*/  @P2 FFMA.FTZ R5, R6, R23, +INF ;  /* 0x7f80000006052423 */ /* 0x000fca0000010017 */
[----:B------:R-:W-:-:S07]  /*0f80*/  FSEL R5, R5, -RZ, P3 ;  /* 0x800000ff05057208 */ /* 0x000fce0001800000 */
.L_x_5359:
[----:B------:R-:W-:Y:S05]  /*0f90*/  BSYNC B0 ;  /* 0x0000000000007941 */ /* 0x000fea0003800000 */
.L_x_5358:
        /* <DEDUP_REMOVED lines=12> */
.L_x_5361:
[----:B------:R-:W-:Y:S05]  /*1060*/  BSYNC B0 ;  /* 0x0000000000007941 */ /* 0x000fea0003800000 */
.L_x_5360:
        /* <DEDUP_REMOVED lines=12> */
.L_x_5363:
[----:B------:R-:W-:Y:S05]  /*1130*/  BSYNC B0 ;  /* 0x0000000000007941 */ /* 0x000fea0003800000 */
.L_x_5362:
        /* <DEDUP_REMOVED lines=12> */
.L_x_5365:
[----:B------:R-:W-:Y:S05]  /*1200*/  BSYNC B0 ;  /* 0x0000000000007941 */ /* 0x000fea0003800000 */
.L_x_5364:
[----:B------:R-:W-:Y:S01]  /*1210*/  FADD.FTZ R0, R0, -R13 ;  /* 0x8000000d00007221 */ /* 0x000fe20000010000 */
[----:B------:R-:W-:Y:S01]  /*1220*/  IMAD.WIDE R10, R4, 0x8, R10 ;  /* 0x00000008040a7825 */ /* 0x000fe200078e020a */
[----:B------:R-:W-:Y:S02]  /*1230*/  F2FP.F16.F32.PACK_AB R8, R21, R20 ;  /* 0x000000141508723e */ /* 0x000fe400000000ff */
[----:B------:R-:W-:Y:S02]  /*1240*/  F2FP.F16.F32.PACK_AB R9, R12, R9 ;  /* 0x000000090c09723e */ /* 0x000fe400000000ff */
[----:B------:R-:W-:Y:S02]  /*1250*/  F2FP.F16.F32.PACK_AB R2, R2, R5 ;  /* 0x000000050202723e */ /* 0x000fe400000000ff */
[----:B------:R-:W-:Y:S01]  /*1260*/  F2FP.F16.F32.PACK_AB R3, R0, R15 ;  /* 0x0000000f0003723e */ /* 0x000fe200000000ff */
[----:B------:R-:W-:Y:S04]  /*1270*/  STG.E.64 desc[UR4][R10.64], R8 ;  /* 0x000000080a007986 */ /* 0x000fe8000c101b04 */
[----:B------:R-:W-:Y:S01]  /*1280*/  STG.E.64 desc[UR4][R10.64+0x400], R2 ;  /* 0x000400020a007986 */ /* 0x000fe2000c101b04 */
[----:B------:R-:W-:Y:S05]  /*1290*/  EXIT ;  /* 0x000000000000794d */ /* 0x000fea0003800000 */
.L_x_5349:
        /* <DEDUP_REMOVED lines=93> */
.L_x_5369:
[----:B------:R-:W-:Y:S05]  /*1870*/  BSYNC B1 ;  /* 0x0000000000017941 */ /* 0x000fea0003800000 */
.L_x_5368:
[----:B------:R-:W-:-:S05]  /*1880*/  FADD.FTZ R2, R20, -R3 ;  /* 0x8000000314027221 */ /* 0x000fca0000010000 */
[----:B------:R-:W-:-:S07]  /*1890*/  F2FP.F16.F32.PACK_AB R2, RZ, R2 ;  /* 0x00000002ff02723e */ /* 0x000fce00000000ff */
.L_x_5367:
[----:B------:R-:W-:Y:S05]  /*18a0*/  BSYNC B0 ;  /* 0x0000000000007941 */ /* 0x000fea0003800000 */
.L_x_5366:
        /* <DEDUP_REMOVED lines=38> */
.L_x_5373:
[----:B------:R-:W-:Y:S05]  /*1b10*/  BSYNC B1 ;  /* 0x0000000000017941 */ /* 0x000fea0003800000 */
.L_x_5372:
[----:B------:R-:W-:-:S05]  /*1b20*/  FADD.FTZ R3, R7, -R4 ;  /* 0x8000000407037221 */ /* 0x000fca0000010000 */
[----:B------:R-:W-:-:S07]  /*1b30*/  F2FP.F16.F32.PACK_AB R3, RZ, R3 ;  /* 0x00000003ff03723e */ /* 0x000fce00000000ff */
.L_x_5371:
[----:B------:R-:W-:Y:S05]  /*1b40*/  BSYNC B0 ;  /* 0x0000000000007941 */ /* 0x000fea0003800000 */
.L_x_5370:
        /* <DEDUP_REMOVED lines=38> */
.L_x_5377:
[----:B------:R-:W-:Y:S05]  /*1db0*/  BSYNC B1 ;  /* 0x0000000000017941 */ /* 0x000fea0003800000 */
.L_x_5376:
[----:B------:R-:W-:-:S05]  /*1dc0*/  FADD.FTZ R4, R22, -R5 ;  /* 0x8000000516047221 */ /* 0x000fca0000010000 */
[----:B------:R-:W-:-:S07]  /*1dd0*/  F2FP.F16.F32.PACK_AB R4, RZ, R4 ;  /* 0x00000004ff04723e */ /* 0x000fce00000000ff */
.L_x_5375:
[----:B------:R-:W-:Y:S05]  /*1de0*/  BSYNC B0 ;  /* 0x0000000000007941 */ /* 0x000fea0003800000 */
.L_x_5374:
        /* <DEDUP_REMOVED lines=38> */
.L_x_5381:
[----:B------:R-:W-:Y:S05]  /*2050*/  BSYNC B1 ;  /* 0x0000000000017941 */ /* 0x000fea0003800000 */
.L_x_5380:
[----:B------:R-:W-:-:S05]  /*2060*/  FADD.FTZ R5, R23, -R6 ;  /* 0x8000000617057221 */ /* 0x000fca0000010000 */
[----:B------:R-:W-:-:S07]  /*2070*/  F2FP.F16.F32.PACK_AB R5, RZ, R5 ;  /* 0x00000005ff05723e */ /* 0x000fce00000000ff */
.L_x_5379:
[----:B------:R-:W-:Y:S05]  /*2080*/  BSYNC B0 ;  /* 0x0000000000007941 */ /* 0x000fea0003800000 */
.L_x_5378:
        /* <DEDUP_REMOVED lines=38> */
.L_x_5385:
[----:B------:R-:W-:Y:S05]  /*22f0*/  BSYNC B1 ;  /* 0x0000000000017941 */ /* 0x000fea0003800000 */
.L_x_5384:
[----:B------:R-:W-:-:S05]  /*2300*/  FADD.FTZ R6, R10, -R7 ;  /* 0x800000070a067221 */ /* 0x000fca0000010000 */
[----:B------:R-:W-:-:S07]  /*2310*/  F2FP.F16.F32.PACK_AB R6, RZ, R6 ;  /* 0x00000006ff06723e */ /* 0x000fce00000000ff */
.L_x_5383:
[----:B------:R-:W-:Y:S05]  /*2320*/  BSYNC B0 ;  /* 0x0000000000007941 */ /* 0x000fea0003800000 */
.L_x_5382:
        /* <DEDUP_REMOVED lines=38> */
.L_x_5389:
[----:B------:R-:W-:Y:S05]  /*2590*/  BSYNC B1 ;  /* 0x0000000000017941 */ /* 0x000fea0003800000 */
.L_x_5388:
[----:B------:R-:W-:-:S05]  /*25a0*/  FADD.FTZ R7, R19, -R8 ;  /* 0x8000000813077221 */ /* 0x000fca0000010000 */
[----:B------:R-:W-:-:S07]  /*25b0*/  F2FP.F16.F32.PACK_AB R7, RZ, R7 ;  /* 0x00000007ff07723e */ /* 0x000fce00000000ff */
.L_x_5387:
[----:B------:R-:W-:Y:S05]  /*25c0*/  BSYNC B0 ;  /* 0x0000000000007941 */ /* 0x000fea0003800000 */
.L_x_5386:
        /* <DEDUP_REMOVED lines=38> */
.L_x_5393:
[----:B------:R-:W-:Y:S05]  /*2830*/  BSYNC B1 ;  /* 0x0000000000017941 */ /* 0x000fea0003800000 */
.L_x_5392:
[----:B------:R-:W-:-:S05]  /*2840*/  FADD.FTZ R8, R14, -R9 ;  /* 0x800000090e087221 */ /* 0x000fca0000010000 */
[----:B------:R-:W-:-:S07]  /*2850*/  F2FP.F16.F32.PACK_AB R8, RZ, R8 ;  /* 0x00000008ff08723e */ /* 0x000fce00000000ff */
.L_x_5391:
[----:B------:R-:W-:Y:S05]  /*2860*/  BSYNC B0 ;  /* 0x0000000000007941 */ /* 0x000fea0003800000 */
.L_x_5390:
        /* <DEDUP_REMOVED lines=38> */
.L_x_5397:
[----:B------:R-:W-:Y:S05]  /*2ad0*/  BSYNC B1 ;  /* 0x0000000000017941 */ /* 0x000fea0003800000 */
.L_x_5396:
[----:B------:R-:W-:-:S05]  /*2ae0*/  FADD.FTZ R9, R13, -R10 ;  /* 0x8000000a0d097221 */ /* 0x000fca0000010000 */
[----:B------:R-:W-:-:S07]  /*2af0*/  F2FP.F16.F32.PACK_AB R9, RZ, R9 ;  /* 0x00000009ff09723e */ /* 0x000fce00000000ff */
.L_x_5395:
[----:B------:R-:W-:Y:S05]  /*2b00*/  BSYNC B0 ;  /* 0x0000000000007941 */ /* 0x000fea0003800000 */
.L_x_5394:
        /* <DEDUP_REMOVED lines=22> */
.L_x_5400:
[----:B------:R-:W-:-:S13]  /*2c70*/  ISETP.GE.AND P0, PT, R18, R17, PT ;  /* 0x000000111200720c */ /* 0x000fda0003f06270 */
[----:B------:R-:W-:Y:S05]  /*2c80*/  @P0 BRA `(.L_x_5402) ;  /* 0x0000000000300947 */ /* 0x000fea0003800000 */
[----:B0-----:R-:W0:Y:S01]  /*2c90*/  LDC.64 R2, c[0x0][0x218] ;  /* 0x00008600ff027b82 */ /* 0x001e220000000a00 */
[----:B------:R-:W-:Y:S02]  /*2ca0*/  IADD3 R11, R0, R18, RZ ;  /* 0x00000012000b7210 */ /* 0x000fe40007ffe0ff */
[----:B------:R-:W-:-:S03]  /*2cb0*/  IADD3 R18, R18, 0x80, RZ ;  /* 0x0000008012127810 */ /* 0x000fc60007ffe0ff */
[----:B0-----:R-:W-:-:S05]  /*2cc0*/  IMAD.WIDE.U32 R2, R11, 0x2, R2 ;  /* 0x000000020b027825 */ /* 0x001fca00078e0002 */
[----:B------:R1:W-:Y:S02]  /*2cd0*/  STG.E.U16 desc[UR4][R2.64], R5 ;  /* 0x0000000502007986 */ /* 0x0003e4000c101504 */
.L_x_5401:
[----:B------:R-:W-:-:S13]  /*2ce0*/  ISETP.GE.AND P0, PT, R18, R17, PT ;  /* 0x000000111200720c */ /* 0x000fda0003f06270 */
[----:B------:R-:W-:Y:S05]  /*2cf0*/  @P0 BRA `(.L_x_5403) ;  /* 0x0000000000340947 */ /* 0x000fea0003800000 */
[----:B01----:R-:W0:Y:S01]  /*2d00*/  LDC.64 R2, c[0x0][0x218] ;  /* 0x00008600ff027b82 */ /* 0x003e220000000a00 */
[----:B------:R-:W-:Y:S02]  /*2d10*/  IADD3 R5, R0, R18, RZ ;  /* 0x0000001200057210 */ /* 0x000fe40007ffe0ff */
[----:B------:R-:W-:-:S03]  /*2d20*/  IADD3 R18, R18, 0x80, RZ ;  /* 0x0000008012127810 */ /* 0x000fc60007ffe0ff */
[----:B0-----:R-:W-:-:S05]  /*2d30*/  IMAD.WIDE.U32 R2, R5, 0x2, R2 ;  /* 0x0000000205027825 */ /* 0x001fca00078e0002 */
[----:B------:R1:W-:Y:S02]  /*2d40*/  STG.E.U16 desc[UR4][R2.64], R6 ;  /* 0x0000000602007986 */ /* 0x0003e4000c101504 */
.L_x_5402:
        /* <DEDUP_REMOVED lines=8> */
.L_x_5403:
[----:B------:R-:W-:Y:S05]  /*2dd0*/  BSYNC B1 ;  /* 0x0000000000017941 */ /* 0x000fea0003800000 */
.L_x_5399:
[----:B------:R-:W-:-:S13]  /*2de0*/  ISETP.GE.AND P0, PT, R18, R17, PT ;  /* 0x000000111200720c */ /* 0x000fda0003f06270 */
[----:B012---:R-:W0:Y:S01]  /*2df0*/  @!P0 LDC.64 R2, c[0x0][0x218] ;  /* 0x00008600ff028b82 */ /* 0x007e220000000a00 */
[----:B------:R-:W-:Y:S02]  /*2e00*/  @!P0 IADD3 R5, R0, R18, RZ ;  /* 0x0000001200058210 */ /* 0x000fe40007ffe0ff */
[----:B------:R-:W-:-:S03]  /*2e10*/  @!P0 IADD3 R18, R18, 0x80, RZ ;  /* 0x0000008012128810 */ /* 0x000fc60007ffe0ff */
[----:B0-----:R-:W-:-:S05]  /*2e20*/  @!P0 IMAD.WIDE.U32 R2, R5, 0x2, R2 ;  /* 0x0000000205028825 */ /* 0x001fca00078e0002 */
[----:B------:R2:W-:Y:S02]  /*2e30*/  @!P0 STG.E.U16 desc[UR4][R2.64], R8 ;  /* 0x0000000802008986 */ /* 0x0005e4000c101504 */
.L_x_5404:
[----:B------:R-:W-:Y:S05]  /*2e40*/  BSYNC B0 ;  /* 0x0000000000007941 */ /* 0x000fea0003800000 */
.L_x_5398:
        /* <DEDUP_REMOVED lines=8> */
.L_x_5405:
        /* <DEDUP_REMOVED lines=11> */
.L_x_7381:


//--------------------- .text._ZN2at6native29vectorized_elementwise_kernelILi8EZZZNS0_33launch_log_sigmoid_forward_kernelERNS_18TensorIteratorBaseEENKUlvE_clEvENKUlvE1_clEvEUlN3c104HalfEE_St5arrayIPcLm2EEEEviT0_T1_ --------------------------
	.section	.text._ZN2at6native29vectorized_elementwise_kernelILi8EZZZNS0_33launch_log_sigmoid_forward_kernelERNS_18TensorIteratorBaseEENKUlvE_clEvENKUlvE1_clEvEUlN3c104HalfEE_St5arrayIPcLm2EEEEviT0_T1_,"ax",@progbits
	.align	128
        .global         _ZN2at6native29vectorized_elementwise_kernelILi8EZZZNS0_33launch_log_sigmoid_forward_kernelERNS_18TensorIteratorBaseEENKUlvE_clEvENKUlvE1_clEvEUlN3c104HalfEE_St5arrayIPcLm2EEEEviT0_T1_
        .type           _ZN2at6native29vectorized_elementwise_kernelILi8EZZZNS0_33launch_log_sigmoid_forward_kernelERNS_18TensorIteratorBaseEENKUlvE_clEvENKUlvE1_clEvEUlN3c104HalfEE_St5arrayIPcLm2EEEEviT0_T1_,@function
        .size           _ZN2at6native29vectorized_elementwise_kernelILi8EZZZNS0_33launch_log_sigmoid_forward_kernelERNS_18TensorIteratorBaseEENKUlvE_clEvENKUlvE1_clEvEUlN3c104HalfEE_St5arrayIPcLm2EEEEviT0_T1_,(.L_x_7382 - _ZN2at6native29vectorized_elementwise_kernelILi8EZZZNS0_33launch_log_sigmoid_forward_kernelERNS_18TensorIteratorBaseEENKUlvE_clEvENKUlvE1_clEvEUlN3c104HalfEE_St5arrayIPcLm2EEEEviT0_T1_)
        .other          _ZN2at6native29vectorized_elementwise_kernelILi8EZZZNS0_33launch_log_sigmoid_forward_kernelERNS_18TensorIteratorBaseEENKUlvE_clEvENKUlvE1_clEvEUlN3c104HalfEE_St5arrayIPcLm2EEEEviT0_T1_,@"STO_CUDA_ENTRY STV_DEFAULT"
_ZN2at6native29vectorized_elementwise_kernelILi8EZZZNS0_33launch_log_sigmoid_forward_kernelERNS_18TensorIteratorBaseEENKUlvE_clEvENKUlvE1_clEvEUlN3c104HalfEE_St5arrayIPcLm2EEEEviT0_T1_:
.text._ZN2at6native29vectorized_elementwise_kernelILi8EZZZNS0_33launch_log_sigmoid_forward_kernelERNS_18TensorIteratorBaseEENKUlvE_clEvENKUlvE1_clEvEUlN3c104HalfEE_St5arrayIPcLm2EEEEviT0_T1_:
        /* <DEDUP_REMOVED lines=14> */
[----:B------:R-:W-:Y:S01]  /*00e0*/  MOV R19, 0x3d39bf78 ;  /* 0x3d39bf7800137802 */ /* 0x000fe20000000f00 */
[----:B------:R-:W-:Y:S01]  /*00f0*/  BSSY B0, `(.L_x_5407) ;  /* 0x0000063000007945 */ /* 0x000fe20003800000 */
[--C-:B--2---:R-:W-:Y:S02]  /*0100*/  HADD2.F32 R23, -RZ, R4.reuse.H0_H0 ;  /* 0x20000004ff177230 */ /* 0x104fe40000004100 */
[----:B------:R-:W-:Y:S02]  /*0110*/  HADD2.F32 R22, -RZ, R4.H1_H1 ;  /* 0x30000004ff167230 */ /* 0x000fe40000004100 */
[--C-:B------:R-:W-:Y:S02]  /*0120*/  HADD2.F32 R2, -RZ, R5.reuse.H0_H0 ;  /* 0x20000005ff027230 */ /* 0x100fe40000004100 */
[----:B------:R-:W-:Y:S01]  /*0130*/  FMUL.FTZ R11, |R23|, -1.4426950216293334961 ;  /* 0xbfb8aa3b170b7820 */ /* 0x000fe20000410200 */
[----:B------:R-:W-:-:S02]  /*0140*/  HADD2.F32 R10, -RZ, R5.H1_H1 ;  /* 0x30000005ff0a7230 */ /* 0x000fc40000004100 */
        /* <DEDUP_REMOVED lines=13> */
[----:B------:R-:W-:Y:S01]  /*0220*/  IADD3 R5, R5, -0x3f400000, RZ ;  /* 0xc0c0000005057810 */ /* 0x000fe20007ffe0ff */
[----:B--2---:R-:W-:Y:S01]  /*0230*/  FADD.FTZ.RZ R9, R15, 1 ;  /* 0x3f8000000f097421 */ /* 0x004fe2000001c000 */
[----:B------:R-:W-:Y:S01]  /*0240*/  IADD3 R26, R11, -R4, RZ ;  /* 0x800000040b1a7210 */ /* 0x000fe20007ffe0ff */
[-C--:B------:R-:W-:Y:S01]  /*0250*/  FFMA.FTZ R3, R3, R20.reuse, -1 ;  /* 0xbf80000003037423 */ /* 0x080fe20000010014 */
[----:B------:R-:W-:Y:S02]  /*0260*/  LOP3.LUT R13, R5, 0xff800000, RZ, 0xc0, !PT ;  /* 0xff800000050d7812 */ /* 0x000fe400078ec0ff */
[----:B------:R-:W-:Y:S01]  /*0270*/  IADD3 R9, R9, -0x3f400000, RZ ;  /* 0xc0c0000009097810 */ /* 0x000fe20007ffe0ff */
[----:B------:R-:W-:Y:S01]  /*0280*/  FADD.FTZ R26, R26, R3 ;  /* 0x000000031a1a7221 */ /* 0x000fe20000010000 */
[----:B------:R-:W-:Y:S01]  /*0290*/  IADD3 R5, -R13, 0x40800000, RZ ;  /* 0x408000000d057810 */ /* 0x000fe20007ffe1ff */
[----:B0-----:R-:W-:Y:S01]  /*02a0*/  FADD.FTZ.RZ R14, R21, 1 ;  /* 0x3f800000150e7421 */ /* 0x001fe2000001c000 */
[----:B------:R-:W-:Y:S01]  /*02b0*/  IADD3 R24, R12, -R13, RZ ;  /* 0x8000000d0c187210 */ /* 0x000fe20007ffe0ff */
[----:B------:R-:W-:Y:S01]  /*02c0*/  FFMA.FTZ R3, R26, -R19, 0.10546888411045074463 ;  /* 0x3dd800121a037423 */ /* 0x000fe20000010813 */
[----:B------:R-:W-:Y:S01]  /*02d0*/  LOP3.LUT R16, R9, 0xff800000, RZ, 0xc0, !PT ;  /* 0xff80000009107812 */ /* 0x000fe200078ec0ff */
[----:B------:R-:W-:Y:S01]  /*02e0*/  FFMA.FTZ R5, R5, R20, -1 ;  /* 0xbf80000005057423 */ /* 0x000fe20000010014 */
[----:B------:R-:W-:Y:S01]  /*02f0*/  IADD3 R14, R14, -0x3f400000, RZ ;  /* 0xc0c000000e0e7810 */ /* 0x000fe20007ffe0ff */
[----:B------:R-:W-:Y:S01]  /*0300*/  FFMA.FTZ R3, R26, R3, -0.13229703903198242188 ;  /* 0xbe0778e01a037423 */ /* 0x000fe20000010003 */
[----:B------:R-:W-:Y:S01]  /*0310*/  IADD3 R9, -R16, 0x40800000, RZ ;  /* 0x4080000010097810 */ /* 0x000fe20007ffe1ff */
[----:B------:R-:W-:Y:S01]  /*0320*/  FADD.FTZ R24, R24, R5 ;  /* 0x0000000518187221 */ /* 0x000fe20000010000 */
[----:B------:R-:W-:Y:S01]  /*0330*/  LOP3.LUT R18, R14, 0xff800000, RZ, 0xc0, !PT ;  /* 0xff8000000e127812 */ /* 0x000fe200078ec0ff */
[----:B------:R-:W-:Y:S01]  /*0340*/  FFMA.FTZ R3, R26, R3, 0.14491446316242218018 ;  /* 0x3e1464751a037423 */ /* 0x000fe20000010003 */
[----:B------:R-:W-:Y:S01]  /*0350*/  IADD3 R14, R15, -R16, RZ ;  /* 0x800000100f0e7210 */ /* 0x000fe20007ffe0ff */
[----:B------:R-:W-:Y:S01]  /*0360*/  FFMA.FTZ R5, R24, -R19, 0.10546888411045074463 ;  /* 0x3dd8001218057423 */ /* 0x000fe20000010813 */
[----:B------:R-:W-:Y:S01]  /*0370*/  IADD3 R17, -R18, 0x40800000, RZ ;  /* 0x4080000012117810 */ /* 0x000fe20007ffe1ff */
[----:B------:R-:W-:Y:S01]  /*0380*/  FFMA.FTZ R3, R26, R3, -0.16641564667224884033 ;  /* 0xbe2a68dd1a037423 */ /* 0x000fe20000010003 */
[----:B------:R-:W-:Y:S01]  /*0390*/  FFMA.FTZ R9, R9, R20, -1 ;  /* 0xbf80000009097423 */ /* 0x000fe20000010014 */
[----:B------:R-:W-:Y:S01]  /*03a0*/  FFMA.FTZ R5, R24, R5, -0.13229703903198242188 ;  /* 0xbe0778e018057423 */ /* 0x000fe20000010005 */
[----:B------:R-:W-:Y:S01]  /*03b0*/  IADD3 R28, R21, -R18, RZ ;  /* 0x80000012151c7210 */ /* 0x000fe20007ffe0ff */
[----:B------:R-:W-:Y:S01]  /*03c0*/  FFMA.FTZ R3, R26, R3, 0.19988867640495300293 ;  /* 0x3e4caf9e1a037423 */ /* 0x000fe20000010003 */
[----:B------:R-:W-:Y:S01]  /*03d0*/  FFMA.FTZ R17, R17, R20, -1 ;  /* 0xbf80000011117423 */ /* 0x000fe20000010014 */
[----:B------:R-:W-:Y:S01]  /*03e0*/  FFMA.FTZ R5, R24, R5, 0.14491446316242218018 ;  /* 0x3e14647518057423 */ /* 0x000fe20000010005 */
[----:B------:R-:W-:Y:S01]  /*03f0*/  FADD.FTZ R14, R14, R9 ;  /* 0x000000090e0e7221 */ /* 0x000fe20000010000 */
[----:B------:R-:W-:Y:S01]  /*0400*/  FFMA.FTZ R3, R26, R3, -0.25000196695327758789 ;  /* 0xbe8000421a037423 */ /* 0x000fe20000010003 */
[----:B------:R-:W-:Y:S01]  /*0410*/  FADD.FTZ R28, R28, R17 ;  /* 0x000000111c1c7221 */ /* 0x000fe20000010000 */
[----:B------:R-:W-:Y:S01]  /*0420*/  FFMA.FTZ R5, R24, R5, -0.16641564667224884033 ;  /* 0xbe2a68dd18057423 */ /* 0x000fe20000010005 */
[----:B------:R-:W-:Y:S01]  /*0430*/  I2FP.F32.S32 R4, R4 ;  /* 0x0000000400047245 */ /* 0x000fe20000201400 */
[----:B------:R-:W-:Y:S01]  /*0440*/  FFMA.FTZ R3, R26, R3, 0.33333510160446166992 ;  /* 0x3eaaaae61a037423 */ /* 0x000fe20000010003 */
[----:B------:R-:W-:Y:S01]  /*0450*/  FFMA.FTZ R9, R28, -R19, 0.10546888411045074463 ;  /* 0x3dd800121c097423 */ /* 0x000fe20000010813 */
[----:B------:R-:W-:-:S02]  /*0460*/  FFMA.FTZ R5, R24, R5, 0.19988867640495300293 ;  /* 0x3e4caf9e18057423 */ /* 0x000fc40000010005 */
[----:B------:R-:W-:Y:S01]  /*0470*/  FFMA.FTZ R3, R26, R3, -0.5 ;  /* 0xbf0000001a037423 */ /* 0x000fe20000010003 */
[----:B------:R-:W-:Y:S01]  /*0480*/  FFMA.FTZ R9, R28, R9, -0.13229703903198242188 ;  /* 0xbe0778e01c097423 */ /* 0x000fe20000010009 */
[----:B------:R-:W-:Y:S02]  /*0490*/  FFMA.FTZ R5, R24, R5, -0.25000196695327758789 ;  /* 0xbe80004218057423 */ /* 0x000fe40000010005 */
[----:B------:R-:W-:Y:S02]  /*04a0*/  FMUL.FTZ R3, R26, R3 ;  /* 0x000000031a037220 */ /* 0x000fe40000410000 */
[----:B------:R-:W-:Y:S02]  /*04b0*/  FFMA.FTZ R5, R24, R5, 0.33333510160446166992 ;  /* 0x3eaaaae618057423 */ /* 0x000fe40000010005 */
[----:B------:R-:W-:Y:S01]  /*04c0*/  FFMA.FTZ R26, R26, R3, R26 ;  /* 0x000000031a1a7223 */ /* 0x000fe2000001001a */
[----:B------:R-:W-:Y:S01]  /*04d0*/  FFMA.FTZ R3, R14, -R19, 0.10546888411045074463 ;  /* 0x3dd800120e037423 */ /* 0x000fe20000010813 */
[----:B------:R-:W-:-:S03]  /*04e0*/  FFMA.FTZ R5, R24, R5, -0.5 ;  /* 0xbf00000018057423 */ /* 0x000fc60000010005 */
[----:B------:R-:W-:Y:S01]  /*04f0*/  FFMA.FTZ R3, R14, R3, -0.13229703903198242188 ;  /* 0xbe0778e00e037423 */ /* 0x000fe20000010003 */
[----:B------:R-:W-:-:S03]  /*0500*/  FMUL.FTZ R5, R24, R5 ;  /* 0x0000000518057220 */ /* 0x000fc60000410000 */
[----:B------:R-:W-:Y:S01]  /*0510*/  FFMA.FTZ R3, R14, R3, 0.14491446316242218018 ;  /* 0x3e1464750e037423 */ /* 0x000fe20000010003 */
[----:B------:R-:W-:Y:S01]  /*0520*/  FFMA.FTZ R24, R24, R5, R24 ;  /* 0x0000000518187223 */ /* 0x000fe20000010018 */
[----:B------:R-:W-:Y:S01]  /*0530*/  FFMA.FTZ R5, R28, R9, 0.14491446316242218018 ;  /* 0x3e1464751c057423 */ /* 0x000fe20000010009 */
[--C-:B------:R-:W-:Y:S02]  /*0540*/  HADD2.F32 R9, -RZ, R6.reuse.H0_H0 ;  /* 0x20000006ff097230 */ /* 0x100fe40000004100 */
[----:B------:R-:W-:Y:S01]  /*0550*/  FFMA.FTZ R3, R14, R3, -0.16641564667224884033 ;  /* 0xbe2a68dd0e037423 */ /* 0x000fe20000010003 */
[----:B------:R-:W-:Y:S02]  /*0560*/  HADD2.F32 R6, -RZ, R6.H1_H1 ;  /* 0x30000006ff067230 */ /* 0x000fe40000004100 */
[----:B------:R-:W-:Y:S01]  /*0570*/  FFMA.FTZ R5, R28, R5, -0.16641564667224884033 ;  /* 0xbe2a68dd1c057423 */ /* 0x000fe20000010005 */
[----:B------:R-:W-:Y:S01]  /*0580*/  FFMA.FTZ R3, R14, R3, 0.19988867640495300293 ;  /* 0x3e4caf9e0e037423 */ /* 0x000fe20000010003 */
[----:B------:R-:W-:-:S02]  /*0590*/  FMUL.FTZ R25, |R9|, -1.4426950216293334961 ;  /* 0xbfb8aa3b09197820 */ /* 0x000fc40000410200 */
[----:B------:R-:W-:Y:S01]  /*05a0*/  FFMA.FTZ R17, R28, R5, 0.19988867640495300293 ;  /* 0x3e4caf9e1c117423 */ /* 0x000fe20000010005 */
[----:B------:R-:W-:Y:S01]  /*05b0*/  FFMA.FTZ R3, R14, R3, -0.25000196695327758789 ;  /* 0xbe8000420e037423 */ /* 0x000fe20000010003 */
[----:B------:R-:W0:Y:S02]  /*05c0*/  MUFU.EX2 R5, R25 ;  /* 0x0000001900057308 */ /* 0x000e240000000800 */
[----:B------:R-:W-:Y:S01]  /*05d0*/  FFMA.FTZ R17, R28, R17, -0.25000196695327758789 ;  /* 0xbe8000421c117423 */ /* 0x000fe20000010011 */
[----:B------:R-:W-:-:S03]  /*05e0*/  FFMA.FTZ R3, R14, R3, 0.33333510160446166992 ;  /* 0x3eaaaae60e037423 */ /* 0x000fc60000010003 */
[----:B------:R-:W-:Y:S01]  /*05f0*/  FFMA.FTZ R17, R28, R17, 0.33333510160446166992 ;  /* 0x3eaaaae61c117423 */ /* 0x000fe20000010011 */
[----:B------:R-:W-:-:S03]  /*0600*/  FFMA.FTZ R3, R14, R3, -0.5 ;  /* 0xbf0000000e037423 */ /* 0x000fc60000010003 */
[----:B------:R-:W-:Y:S01]  /*0610*/  FFMA.FTZ R17, R28, R17, -0.5 ;  /* 0xbf0000001c117423 */ /* 0x000fe20000010011 */
[----:B------:R-:W-:-:S03]  /*0620*/  FMUL.FTZ R3, R14, R3 ;  /* 0x000000030e037220 */ /* 0x000fc60000410000 */
[----:B------:R-:W-:Y:S01]  /*0630*/  FMUL.FTZ R17, R28, R17 ;  /* 0x000000111c117220 */ /* 0x000fe20000410000 */
[----:B------:R-:W-:-:S03]  /*0640*/  FFMA.FTZ R14, R14, R3, R14 ;  /* 0x000000030e0e7223 */ /* 0x000fc6000001000e */
[----:B------:R-:W-:Y:S01]  /*0650*/  FFMA.FTZ R3, R28, R17, R28 ;  /* 0x000000111c037223 */ /* 0x000fe2000001001c */
[----:B0-----:R-:W-:-:S05]  /*0660*/  FADD.FTZ.RZ R17, R5, 1 ;  /* 0x3f80000005117421 */ /* 0x001fca000001c000 */
[----:B------:R-:W-:Y:S01]  /*0670*/  IADD3 R25, R17, -0x3f400000, RZ ;  /* 0xc0c0000011197810 */ /* 0x000fe20007ffe0ff */
[----:B------:R-:W-:-:S03]  /*0680*/  FMUL.FTZ R17, R4, 1.1920928955078125e-07 ;  /* 0x3400000004117820 */ /* 0x000fc60000410000 */
[----:B------:R-:W-:Y:S01]  /*0690*/  LOP3.LUT R4, R25, 0xff800000, RZ, 0xc0, !PT ;  /* 0xff80000019047812 */ /* 0x000fe200078ec0ff */
[----:B------:R-:W-:-:S03]  /*06a0*/  FFMA.FTZ R26, R17, 0.69314718246459960938, R26 ;  /* 0x3f317218111a7823 */ /* 0x000fc6000001001a */
[----:B------:R-:W-:Y:S01]  /*06b0*/  IADD3 R17, -R4, 0x40800000, RZ ;  /* 0x4080000004117810 */ /* 0x000fe20007ffe1ff */
[----:B------:R-:W-:Y:S06]  /*06c0*/  @!P0 BRA `(.L_x_5408) ;  /* 0x0000000000148947 */ /* 0x000fec0003800000 */
[----:B------:R-:W-:-:S13]  /*06d0*/  ISETP.GE.AND P0, PT, R11, -0x407fffff, PT ;  /* 0xbf8000010b00780c */ /* 0x000fda0003f06270 */
[----:B------:R-:W-:-:S05]  /*06e0*/  @P0 MOV R28, 0x7f800000 ;  /* 0x7f800000001c0802 */ /* 0x000fca0000000f00 */
[C---:B------:R-:W-:Y:S01]  /*06f0*/  @P0 FFMA.FTZ R26, R11.reuse, R28, +INF ;  /* 0x7f8000000b1a0423 */ /* 0x040fe2000001001c */
[----:B------:R-:W-:-:S04]  /*0700*/  FSETP.NEU.FTZ.AND P0, PT, R11, RZ, PT ;  /* 0x000000ff0b00720b */ /* 0x000fc80003f1d000 */
[----:B------:R-:W-:-:S09]  /*0710*/  FSEL R26, R26, -RZ, P0 ;  /* 0x800000ff1a1a7208 */ /* 0x000fd20000000000 */
.L_x_5408:
[----:B------:R-:W-:Y:S05]  /*0720*/  BSYNC B0 ;  /* 0x0000000000007941 */ /* 0x000fea0003800000 */
.L_x_5407:
[----:B------:R-:W-:Y:S01]  /*0730*/  FMUL.FTZ R11, |R6|, -1.4426950216293334961 ;  /* 0xbfb8aa3b060b7820 */ /* 0x000fe20000410200 */
[----:B------:R-:W-:Y:S01]  /*0740*/  IADD3 R28, R5, -R4, RZ ;  /* 0x80000004051c7210 */ /* 0x000fe20007ffe0ff */
[----:B------:R-:W-:Y:S01]  /*0750*/  FFMA.FTZ R17, R17, R20, -1 ;  /* 0xbf80000011117423 */ /* 0x000fe20000010014 */
[----:B------:R-:W-:Y:S01]  /*0760*/  ISETP.GE.U32.AND P0, PT, R12, 0x7f800000, PT ;  /* 0x7f8000000c00780c */ /* 0x000fe20003f06070 */
[----:B------:R-:W-:Y:S01]  /*0770*/  BSSY B0, `(.L_x_5409) ;  /* 0x000000f000007945 */ /* 0x000fe20003800000 */
[----:B------:R-:W-:Y:S01]  /*0780*/  I2FP.F32.S32 R13, R13 ;  /* 0x0000000d000d7245 */ /* 0x000fe20000201400 */
[----:B------:R-:W-:Y:S01]  /*0790*/  FADD.FTZ R28, R28, R17 ;  /* 0x000000111c1c7221 */ /* 0x000fe20000010000 */
[----:B------:R-:W0:Y:S03]  /*07a0*/  MUFU.EX2 R11, R11 ;  /* 0x0000000b000b7308 */ /* 0x000e260000000800 */
[----:B------:R-:W-:Y:S01]  /*07b0*/  FFMA.FTZ R17, R28, -R19, 0.10546888411045074463 ;  /* 0x3dd800121c117423 */ /* 0x000fe20000010813 */
[----:B------:R-:W-:-:S03]  /*07c0*/  FMUL.FTZ R13, R13, 1.1920928955078125e-07 ;  /* 0x340000000d0d7820 */ /* 0x000fc60000410000 */
[----:B------:R-:W-:Y:S01]  /*07d0*/  FFMA.FTZ R17, R28, R17, -0.13229703903198242188 ;  /* 0xbe0778e01c117423 */ /* 0x000fe20000010011 */
[----:B------:R-:W-:-:S03]  /*07e0*/  FFMA.FTZ R24, R13, 0.69314718246459960938, R24 ;  /* 0x3f3172180d187823 */ /* 0x000fc60000010018 */
[----:B------:R-:W-:Y:S01]  /*07f0*/  FFMA.FTZ R17, R28, R17, 0.14491446316242218018 ;  /* 0x3e1464751c117423 */ /* 0x000fe20000010011 */
[----:B------:R-:W-:Y:S06]  /*0800*/  @!P0 BRA `(.L_x_5410) ;  /* 0x0000000000148947 */ /* 0x000fec0003800000 */
[----:B------:R-:W-:-:S13]  /*0810*/  ISETP.GE.AND P0, PT, R12, -0x407fffff, PT ;  /* 0xbf8000010c00780c */ /* 0x000fda0003f06270 */
[----:B------:R-:W-:-:S05]  /*0820*/  @P0 MOV R13, 0x7f800000 ;  /* 0x7f800000000d0802 */ /* 0x000fca0000000f00 */
[C---:B------:R-:W-:Y:S01]  /*0830*/  @P0 FFMA.FTZ R24, R12.reuse, R13, +INF ;  /* 0x7f8000000c180423 */ /* 0x040fe2000001000d */
[----:B------:R-:W-:-:S04]  /*0840*/  FSETP.NEU.FTZ.AND P0, PT, R12, RZ, PT ;  /* 0x000000ff0c00720b */ /* 0x000fc80003f1d000 */
[----:B------:R-:W-:-:S09]  /*0850*/  FSEL R24, R24, -RZ, P0 ;  /* 0x800000ff18187208 */ /* 0x000fd20000000000 */
.L_x_5410:
[----:B------:R-:W-:Y:S05]  /*0860*/  BSYNC B0 ;  /* 0x0000000000007941 */ /* 0x000fea0003800000 */
.L_x_5409:
[----:B0-----:R-:W-:Y:S01]  /*0870*/  FADD.FTZ.RZ R12, R11, 1 ;  /* 0x3f8000000b0c7421 */ /* 0x001fe2000001c000 */
[C---:B------:R-:W-:Y:S01]  /*0880*/  FFMA.FTZ R17, R28.reuse, R17, -0.16641564667224884033 ;  /* 0xbe2a68dd1c117423 */ /* 0x040fe20000010011 */
[----:B------:R-:W-:Y:S01]  /*0890*/  ISETP.GE.U32.AND P0, PT, R15, 0x7f800000, PT ;  /* 0x7f8000000f00780c */ /* 0x000fe20003f06070 */
[----:B------:R-:W-:Y:S01]  /*08a0*/  BSSY B0, `(.L_x_5411) ;  /* 0x0000019000007945 */ /* 0x000fe20003800000 */
[----:B------:R-:W-:Y:S01]  /*08b0*/  I2FP.F32.S32 R16, R16 ;  /* 0x0000001000107245 */ /* 0x000fe20000201400 */
[----:B------:R-:W-:Y:S01]  /*08c0*/  FFMA.FTZ R17, R28, R17, 0.19988867640495300293 ;  /* 0x3e4caf9e1c117423 */ /* 0x000fe20000010011 */
[----:B------:R-:W-:-:S03]  /*08d0*/  IADD3 R12, R12, -0x3f400000, RZ ;  /* 0xc0c000000c0c7810 */ /* 0x000fc60007ffe0ff */
[----:B------:R-:W-:Y:S01]  /*08e0*/  FFMA.FTZ R17, R28, R17, -0.25000196695327758789 ;  /* 0xbe8000421c117423 */ /* 0x000fe20000010011 */
[----:B------:R-:W-:-:S03]  /*08f0*/  LOP3.LUT R12, R12, 0xff800000, RZ, 0xc0, !PT ;  /* 0xff8000000c0c7812 */ /* 0x000fc600078ec0ff */
[----:B------:R-:W-:Y:S01]  /*0900*/  FFMA.FTZ R17, R28, R17, 0.33333510160446166992 ;  /* 0x3eaaaae61c117423 */ /* 0x000fe20000010011 */
[----:B------:R-:W-:Y:S02]  /*0910*/  IADD3 R13, -R12, 0x40800000, RZ ;  /* 0x408000000c0d7810 */ /* 0x000fe40007ffe1ff */
[----:B------:R-:W-:Y:S01]  /*0920*/  IADD3 R25, R11, -R12, RZ ;  /* 0x8000000c0b197210 */ /* 0x000fe20007ffe0ff */
[C---:B------:R-:W-:Y:S02]  /*0930*/  FFMA.FTZ R17, R28.reuse, R17, -0.5 ;  /* 0xbf0000001c117423 */ /* 0x040fe40000010011 */
[----:B------:R-:W-:Y:S02]  /*0940*/  FFMA.FTZ R27, R13, R20, -1 ;  /* 0xbf8000000d1b7423 */ /* 0x000fe40000010014 */
[----:B------:R-:W-:Y:S02]  /*0950*/  FMUL.FTZ R13, R28, R17 ;  /* 0x000000111c0d7220 */ /* 0x000fe40000410000 */
[----:B------:R-:W-:Y:S01]  /*0960*/  FADD.FTZ R17, R25, R27 ;  /* 0x0000001b19117221 */ /* 0x000fe20000010000 */
[----:B------:R-:W-:Y:S01]  /*0970*/  FMUL.FTZ R25, R16, 1.1920928955078125e-07 ;  /* 0x3400000010197820 */ /* 0x000fe20000410000 */
[----:B------:R-:W-:-:S02]  /*0980*/  FFMA.FTZ R13, R28, R13, R28 ;  /* 0x0000000d1c0d7223 */ /* 0x000fc4000001001c */
[----:B------:R-:W-:Y:S01]  /*0990*/  FFMA.FTZ R28, R17, -R19, 0.10546888411045074463 ;  /* 0x3dd80012111c7423 */ /* 0x000fe20000010813 */
[----:B------:R-:W-:-:S03]  /*09a0*/  FFMA.FTZ R14, R25, 0.69314718246459960938, R14 ;  /* 0x3f317218190e7823 */ /* 0x000fc6000001000e */
[----:B------:R-:W-:-:S04]  /*09b0*/  FFMA.FTZ R28, R17, R28, -0.13229703903198242188 ;  /* 0xbe0778e0111c7423 */ /* 0x000fc8000001001c */
[----:B------:R-:W-:Y:S01]  /*09c0*/  FFMA.FTZ R28, R17, R28, 0.14491446316242218018 ;  /* 0x3e146475111c7423 */ /* 0x000fe2000001001c */
[----:B------:R-:W-:Y:S06]  /*09d0*/  @!P0 BRA `(.L_x_5412) ;  /* 0x0000000000148947 */ /* 0x000fec0003800000 */
[----:B------:R-:W-:-:S13]  /*09e0*/  ISETP.GE.AND P0, PT, R15, -0x407fffff, PT ;  /* 0xbf8000010f00780c */ /* 0x000fda0003f06270 */
[----:B------:R-:W-:-:S05]  /*09f0*/  @P0 MOV R16, 0x7f800000 ;  /* 0x7f80000000100802 */ /* 0x000fca0000000f00 */
[C---:B------:R-:W-:Y:S01]  /*0a00*/  @P0 FFMA.FTZ R14, R15.reuse, R16, +INF ;  /* 0x7f8000000f0e0423 */ /* 0x040fe20000010010 */
[----:B------:R-:W-:-:S04]  /*0a10*/  FSETP.NEU.FTZ.AND P0, PT, R15, RZ, PT ;  /* 0x000000ff0f00720b */ /* 0x000fc80003f1d000 */
[----:B------:R-:W-:-:S09]  /*0a20*/  FSEL R14, R14, -RZ, P0 ;  /* 0x800000ff0e0e7208 */ /* 0x000fd20000000000 */
.L_x_5412:
[----:B------:R-:W-:Y:S05]  /*0a30*/  BSYNC B0 ;  /* 0x0000000000007941 */ /* 0x000fea0003800000 */
.L_x_5411:
[--C-:B------:R-:W-:Y:S02]  /*0a40*/  HADD2.F32 R15, -RZ, R7.reuse.H0_H0 ;  /* 0x20000007ff0f7230 */ /* 0x100fe40000004100 */
[----:B------:R-:W-:Y:S01]  /*0a50*/  FFMA.FTZ R28, R17, R28, -0.16641564667224884033 ;  /* 0xbe2a68dd111c7423 */ /* 0x000fe2000001001c */
[----:B------:R-:W-:Y:S01]  /*0a60*/  HADD2.F32 R7, -RZ, R7.H1_H1 ;  /* 0x30000007ff077230 */ /* 0x000fe20000004100 */
[----:B------:R-:W-:Y:S01]  /*0a70*/  FMNMX.FTZ R29, RZ, R22, PT ;  /* 0x00000016ff1d7209 */ /* 0x000fe20003810000 */
[----:B------:R-:W-:Y:S01]  /*0a80*/  BSSY B0, `(.L_x_5413) ;  /* 0x000003a000007945 */ /* 0x000fe20003800000 */
[----:B------:R-:W-:Y:S01]  /*0a90*/  FMUL.FTZ R16, |R15|, -1.4426950216293334961 ;  /* 0xbfb8aa3b0f107820 */ /* 0x000fe20000410200 */
[----:B------:R-:W-:Y:S01]  /*0aa0*/  FFMA.FTZ R28, R17, R28, 0.19988867640495300293 ;  /* 0x3e4caf9e111c7423 */ /* 0x000fe2000001001c */
[----:B------:R-:W-:Y:S01]  /*0ab0*/  ISETP.GE.U32.AND P0, PT, R21, 0x7f800000, PT ;  /* 0x7f8000001500780c */ /* 0x000fe20003f06070 */
[----:B------:R-:W-:Y:S01]  /*0ac0*/  FADD.FTZ R29, R29, -R24 ;  /* 0x800000181d1d7221 */ /* 0x000fe20000010000 */
[----:B------:R-:W-:Y:S01]  /*0ad0*/  I2FP.F32.S32 R18, R18 ;  /* 0x0000001200127245 */ /* 0x000fe20000201400 */
[C---:B------:R-:W-:Y:S01]  /*0ae0*/  FFMA.FTZ R28, R17.reuse, R28, -0.25000196695327758789 ;  /* 0xbe800042111c7423 */ /* 0x040fe2000001001c */
[----:B------:R-:W0:Y:S03]  /*0af0*/  MUFU.EX2 R16, R16 ;  /* 0x0000001000107308 */ /* 0x000e260000000800 */
[----:B------:R-:W-:-:S04]  /*0b00*/  FFMA.FTZ R28, R17, R28, 0.33333510160446166992 ;  /* 0x3eaaaae6111c7423 */ /* 0x000fc8000001001c */
[----:B------:R-:W-:-:S04]  /*0b10*/  FFMA.FTZ R28, R17, R28, -0.5 ;  /* 0xbf000000111c7423 */ /* 0x000fc8000001001c */
[----:B------:R-:W-:-:S04]  /*0b20*/  FMUL.FTZ R28, R17, R28 ;  /* 0x0000001c111c7220 */ /* 0x000fc80000410000 */
[----:B------:R-:W-:Y:S01]  /*0b30*/  FFMA.FTZ R17, R17, R28, R17 ;  /* 0x0000001c11117223 */ /* 0x000fe20000010011 */
[----:B0-----:R-:W-:-:S05]  /*0b40*/  FADD.FTZ.RZ R25, R16, 1 ;  /* 0x3f80000010197421 */ /* 0x001fca000001c000 */
[----:B------:R-:W-:Y:S02]  /*0b50*/  IADD3 R27, R25, -0x3f400000, RZ ;  /* 0xc0c00000191b7810 */ /* 0x000fe40007ffe0ff */
[----:B------:R-:W-:Y:S02]  /*0b60*/  FMNMX.FTZ R25, RZ, R23, PT ;  /* 0x00000017ff197209 */ /* 0x000fe40003810000 */
[----:B------:R-:W-:Y:S01]  /*0b70*/  LOP3.LUT R23, R27, 0xff800000, RZ, 0xc0, !PT ;  /* 0xff8000001b177812 */ /* 0x000fe200078ec0ff */
[----:B------:R-:W-:Y:S02]  /*0b80*/  FMUL.FTZ R27, |R7|, -1.4426950216293334961 ;  /* 0xbfb8aa3b071b7820 */ /* 0x000fe40000410200 */
[----:B------:R-:W-:Y:S01]  /*0b90*/  FADD.FTZ R26, R25, -R26 ;  /* 0x8000001a191a7221 */ /* 0x000fe20000010000 */
[----:B------:R-:W-:Y:S02]  /*0ba0*/  IADD3 R25, -R23, 0x40800000, RZ ;  /* 0x4080000017197810 */ /* 0x000fe40007ffe1ff */
[----:B------:R-:W-:Y:S01]  /*0bb0*/  IADD3 R28, R16, -R23, RZ ;  /* 0x80000017101c7210 */ /* 0x000fe20007ffe0ff */
[----:B------:R-:W0:Y:S02]  /*0bc0*/  MUFU.EX2 R27, R27 ;  /* 0x0000001b001b7308 */ /* 0x000e240000000800 */
[----:B------:R-:W-:-:S04]  /*0bd0*/  FFMA.FTZ R25, R25, R20, -1 ;  /* 0xbf80000019197423 */ /* 0x000fc80000010014 */
[----:B------:R-:W-:-:S04]  /*0be0*/  FADD.FTZ R28, R28, R25 ;  /* 0x000000191c1c7221 */ /* 0x000fc80000010000 */
[----:B------:R-:W-:-:S04]  /*0bf0*/  FFMA.FTZ R25, R28, -R19, 0.10546888411045074463 ;  /* 0x3dd800121c197423 */ /* 0x000fc80000010813 */
[----:B------:R-:W-:Y:S01]  /*0c00*/  FFMA.FTZ R25, R28, R25, -0.13229703903198242188 ;  /* 0xbe0778e01c197423 */ /* 0x000fe20000010019 */
[----:B0-----:R-:W-:-:S03]  /*0c10*/  FADD.FTZ.RZ R22, R27, 1 ;  /* 0x3f8000001b167421 */ /* 0x001fc6000001c000 */
[----:B------:R-:W-:Y:S02]  /*0c20*/  FFMA.FTZ R25, R28, R25, 0.14491446316242218018 ;  /* 0x3e1464751c197423 */ /* 0x000fe40000010019 */
[----:B------:R-:W-:Y:S02]  /*0c30*/  IADD3 R22, R22, -0x3f400000, RZ ;  /* 0xc0c0000016167810 */ /* 0x000fe40007ffe0ff */
[----:B------:R-:W-:Y:S02]  /*0c40*/  FFMA.FTZ R25, R28, R25, -0.16641564667224884033 ;  /* 0xbe2a68dd1c197423 */ /* 0x000fe40000010019 */
[----:B------:R-:W-:Y:S02]  /*0c50*/  LOP3.LUT R22, R22, 0xff800000, RZ, 0xc0, !PT ;  /* 0xff80000016167812 */ /* 0x000fe400078ec0ff */
[----:B------:R-:W-:Y:S02]  /*0c60*/  FFMA.FTZ R25, R28, R25, 0.19988867640495300293 ;  /* 0x3e4caf9e1c197423 */ /* 0x000fe40000010019 */
[----:B------:R-:W-:-:S02]  /*0c70*/  IADD3 R24, -R22, 0x40800000, RZ ;  /* 0x4080000016187810 */ /* 0x000fc40007ffe1ff */
[----:B------:R-:W-:-:S03]  /*0c80*/  FFMA.FTZ R25, R28, R25, -0.25000196695327758789 ;  /* 0xbe8000421c197423 */ /* 0x000fc60000010019 */
[----:B------:R-:W-:Y:S01]  /*0c90*/  FFMA.FTZ R24, R24, R20, -1 ;  /* 0xbf80000018187423 */ /* 0x000fe20000010014 */
[----:B------:R-:W-:Y:S01]  /*0ca0*/  IADD3 R20, R27, -R22, RZ ;  /* 0x800000161b147210 */ /* 0x000fe20007ffe0ff */
[----:B------:R-:W-:-:S04]  /*0cb0*/  FFMA.FTZ R25, R28, R25, 0.33333510160446166992 ;  /* 0x3eaaaae61c197423 */ /* 0x000fc80000010019 */
[----:B------:R-:W-:Y:S01]  /*0cc0*/  FADD.FTZ R20, R20, R24 ;  /* 0x0000001814147221 */ /* 0x000fe20000010000 */
[----:B------:R-:W-:Y:S01]  /*0cd0*/  FFMA.FTZ R25, R28, R25, -0.5 ;  /* 0xbf0000001c197423 */ /* 0x000fe20000010019 */
[----:B------:R-:W-:Y:S02]  /*0ce0*/  FMUL.FTZ R24, R18, 1.1920928955078125e-07 ;  /* 0x3400000012187820 */ /* 0x000fe40000410000 */
[----:B------:R-:W-:Y:S01]  /*0cf0*/  FFMA.FTZ R19, R20, -R19, 0.10546888411045074463 ;  /* 0x3dd8001214137423 */ /* 0x000fe20000010813 */
[----:B------:R-:W-:-:S03]  /*0d00*/  FMUL.FTZ R25, R28, R25 ;  /* 0x000000191c197220 */ /* 0x000fc60000410000 */
[----:B------:R-:W-:Y:S01]  /*0d10*/  FFMA.FTZ R19, R20, R19, -0.13229703903198242188 ;  /* 0xbe0778e014137423 */ /* 0x000fe20000010013 */
[----:B------:R-:W-:-:S03]  /*0d20*/  FFMA.FTZ R25, R28, R25, R28 ;  /* 0x000000191c197223 */ /* 0x000fc6000001001c */
        /* <DEDUP_REMOVED lines=15> */
.L_x_5414:
[----:B------:R-:W-:Y:S05]  /*0e20*/  BSYNC B0 ;  /* 0x0000000000007941 */ /* 0x000fea0003800000 */
.L_x_5413:
[----:B------:R-:W-:Y:S01]  /*0e30*/  FMNMX.FTZ R21, RZ, R2, PT ;  /* 0x00000002ff157209 */ /* 0x000fe20003810000 */
[----:B------:R-:W-:Y:S01]  /*0e40*/  BSSY B0, `(.L_x_5415) ;  /* 0x0000014000007945 */ /* 0x000fe20003800000 */
[----:B------:R-:W0:Y:S01]  /*0e50*/  LDC.64 R2, c[0x0][0x218] ;  /* 0x00008600ff027b82 */ /* 0x000e220000000a00 */
[----:B------:R-:W-:Y:S02]  /*0e60*/  ISETP.GE.U32.AND P2, PT, R5, 0x7f800000, PT ;  /* 0x7f8000000500780c */ /* 0x000fe40003f46070 */
[----:B------:R-:W-:Y:S01]  /*0e70*/  I2FP.F32.S32 R4, R4 ;  /* 0x0000000400047245 */ /* 0x000fe20000201400 */
[----:B------:R-:W-:Y:S01]  /*0e80*/  FADD.FTZ R14, R21, -R14 ;  /* 0x8000000e150e7221 */ /* 0x000fe20000010000 */
[----:B------:R-:W-:Y:S02]  /*0e90*/  FMNMX.FTZ R10, RZ, R10, PT ;  /* 0x0000000aff0a7209 */ /* 0x000fe40003810000 */
[----:B------:R-:W-:Y:S01]  /*0ea0*/  ISETP.GE.U32.AND P4, PT, R11, 0x7f800000, PT ;  /* 0x7f8000000b00780c */ /* 0x000fe20003f86070 */
[----:B------:R-:W-:Y:S01]  /*0eb0*/  FMUL.FTZ R4, R4, 1.1920928955078125e-07 ;  /* 0x3400000004047820 */ /* 0x000fe20000410000 */
[----:B------:R-:W-:Y:S01]  /*0ec0*/  ISETP.GE.U32.AND P0, PT, R16, 0x7f800000, PT ;  /* 0x7f8000001000780c */ /* 0x000fe20003f06070 */
[----:B------:R-:W-:Y:S01]  /*0ed0*/  FADD.FTZ R19, R10, -R19 ;  /* 0x800000130a137221 */ /* 0x000fe20000010000 */
[----:B------:R-:W-:Y:S01]  /*0ee0*/  ISETP.GE.U32.AND P1, PT, R27, 0x7f800000, PT ;  /* 0x7f8000001b00780c */ /* 0x000fe20003f26070 */
[----:B------:R-:W-:Y:S01]  /*0ef0*/  FFMA.FTZ R4, R4, 0.69314718246459960938, R13 ;  /* 0x3f31721804047823 */ /* 0x000fe2000001000d */
[----:B------:R-:W-:-:S02]  /*0f00*/  FMNMX.FTZ R9, RZ, R9, PT ;  /* 0x00000009ff097209 */ /* 0x000fc40003810000 */
[----:B------:R-:W-:Y:S01]  /*0f10*/  I2FP.F32.S32 R12, R12 ;  /* 0x0000000c000c7245 */ /* 0x000fe20000201400 */
[----:B------:R-:W-:Y:S08]  /*0f20*/  @!P2 BRA `(.L_x_5416) ;  /* 0x000000000014a947 */ /* 0x000ff00003800000 */
[C---:B------:R-:W-:Y:S02]  /*0f30*/  ISETP.GE.AND P2, PT, R5.reuse, -0x407fffff, PT ;  /* 0xbf8000010500780c */ /* 0x040fe40003f46270 */
[----:B------:R-:W-:-:S11]  /*0f40*/  FSETP.NEU.FTZ.AND P3, PT, R5, RZ, PT ;  /* 0x000000ff0500720b */ /* 0x000fd60003f7d000 */
[----:B------:R-:W-:-:S05]  /*0f50*/  @P2 MOV R10, 0x7f800000 ;  /* 0x7f800000000a2802 */ /* 0x000fca0000000f00 */
[----:B------:R-:W-:-:S05]  /*0f60*/  @P2 FFMA.FTZ R4, R5, R10, +INF ;  /* 0x7f80000005042423 */ /* 0x000fca000001000a */
[----:B------:R-:W-:-:S07]  /*0f70*/  FSEL R4, R4, -RZ, P3 ;  /* 0x800000ff04047208 */ /* 0x000fce0001800000 */
.L_x_5416:
[----:B------:R-:W-:Y:S05]  /*0f80*/  BSYNC B0 ;  /* 0x0000000000007941 */ /* 0x000fea0003800000 */
.L_x_5415:
        /* <DEDUP_REMOVED lines=12> */
.L_x_5418:
[----:B------:R-:W-:Y:S05]  /*1050*/  BSYNC B0 ;  /* 0x0000000000007941 */ /* 0x000fea0003800000 */
.L_x_5417:
        /* <DEDUP_REMOVED lines=12> */
.L_x_5420:
[----:B------:R-:W-:Y:S05]  /*1120*/  BSYNC B0 ;  /* 0x0000000000007941 */ /* 0x000fea0003800000 */
.L_x_5419:
        /* <DEDUP_REMOVED lines=12> */
.L_x_5422:
[----:B------:R-:W-:Y:S05]  /*11f0*/  BSYNC B0 ;  /* 0x0000000000007941 */ /* 0x000fea0003800000 */
.L_x_5421:
[----:B------:R-:W-:Y:S01]  /*1200*/  FADD.FTZ R0, R0, -R9 ;  /* 0x8000000900007221 */ /* 0x000fe20000010000 */
[----:B------:R-:W-:Y:S01]  /*1210*/  IMAD.WIDE R2, R8, 0x10, R2 ;  /* 0x0000001008027825 */ /* 0x000fe200078e0202 */
[----:B------:R-:W-:Y:S02]  /*1220*/  F2FP.F16.F32.PACK_AB R8, R29, R26 ;  /* 0x0000001a1d08723e */ /* 0x000fe400000000ff */
[----:B------:R-:W-:Y:S02]  /*1230*/  F2FP.F16.F32.PACK_AB R9, R19, R14 ;  /* 0x0000000e1309723e */ /* 0x000fe400000000ff */
[----:B------:R-:W-:Y:S02]  /*1240*/  F2FP.F16.F32.PACK_AB R10, R5, R4 ;  /* 0x00000004050a723e */ /* 0x000fe400000000ff */
[----:B------:R-:W-:-:S05]  /*1250*/  F2FP.F16.F32.PACK_AB R11, R0, R11 ;  /* 0x0000000b000b723e */ /* 0x000fca00000000ff */
[----:B------:R-:W-:Y:S01]  /*1260*/  STG.E.128 desc[UR4][R2.64], R8 ;  /* 0x0000000802007986 */ /* 0x000fe2000c101d04 */
[----:B------:R-:W-:Y:S05]  /*1270*/  EXIT ;  /* 0x000000000000794d */ /* 0x000fea0003800000 */
.L_x_5406:
        /* <DEDUP_REMOVED lines=93> */
.L_x_5426:
[----:B------:R-:W-:Y:S05]  /*1850*/  BSYNC B1 ;  /* 0x0000000000017941 */ /* 0x000fea0003800000 */
.L_x_5425:
[----:B------:R-:W-:-:S05]  /*1860*/  FADD.FTZ R2, R20, -R3 ;  /* 0x8000000314027221 */ /* 0x000fca0000010000 */
[----:B------:R-:W-:-:S07]  /*1870*/  F2FP.F16.F32.PACK_AB R2, RZ, R2 ;  /* 0x00000002ff02723e */ /* 0x000fce00000000ff */
.L_x_5424:
[----:B------:R-:W-:Y:S05]  /*1880*/  BSYNC B0 ;  /* 0x0000000000007941 */ /* 0x000fea0003800000 */
.L_x_5423:
        /* <DEDUP_REMOVED lines=38> */
.L_x_5430:
[----:B------:R-:W-:Y:S05]  /*1af0*/  BSYNC B1 ;  /* 0x0000000000017941 */ /* 0x000fea0003800000 */
.L_x_5429:
[----:B------:R-:W-:-:S05]  /*1b00*/  FADD.FTZ R3, R7, -R4 ;  /* 0x8000000407037221 */ /* 0x000fca0000010000 */
[----:B------:R-:W-:-:S07]  /*1b10*/  F2FP.F16.F32.PACK_AB R3, RZ, R3 ;  /* 0x00000003ff03723e */ /* 0x000fce00000000ff */
.L_x_5428:
[----:B------:R-:W-:Y:S05]  /*1b20*/  BSYNC B0 ;  /* 0x0000000000007941 */ /* 0x000fea0003800000 */
.L_x_5427:
        /* <DEDUP_REMOVED lines=38> */
.L_x_5434:
[----:B------:R-:W-:Y:S05]  /*1d90*/  BSYNC B1 ;  /* 0x0000000000017941 */ /* 0x000fea0003800000 */
.L_x_5433:
[----:B------:R-:W-:-:S05]  /*1da0*/  FADD.FTZ R4, R22, -R5 ;  /* 0x8000000516047221 */ /* 0x000fca0000010000 */
[----:B------:R-:W-:-:S07]  /*1db0*/  F2FP.F16.F32.PACK_AB R4, RZ, R4 ;  /* 0x00000004ff04723e */ /* 0x000fce00000000ff */
.L_x_5432:
[----:B------:R-:W-:Y:S05]  /*1dc0*/  BSYNC B0 ;  /* 0x0000000000007941 */ /* 0x000fea0003800000 */
.L_x_5431:
        /* <DEDUP_REMOVED lines=38> */
.L_x_5438:
[----:B------:R-:W-:Y:S05]  /*2030*/  BSYNC B1 ;  /* 0x0000000000017941 */ /* 0x000fea0003800000 */
.L_x_5437:
[----:B------:R-:W-:-:S05]  /*2040*/  FADD.FTZ R5, R23, -R6 ;  /* 0x8000000617057221 */ /* 0x000fca0000010000 */
[----:B------:R-:W-:-:S07]  /*2050*/  F2FP.F16.F32.PACK_AB R5, RZ, R5 ;  /* 0x00000005ff05723e */ /* 0x000fce00000000ff */
.L_x_5436:
[----:B------:R-:W-:Y:S05]  /*2060*/  BSYNC B0 ;  /* 0x0000000000007941 */ /* 0x000fea0003800000 */
.L_x_5435:
        /* <DEDUP_REMOVED lines=38> */
.L_x_5442:
[----:B------:R-:W-:Y:S05]  /*22d0*/  BSYNC B1 ;  /* 0x0000000000017941 */ /* 0x000fea0003800000 */
.L_x_5441:
[----:B------:R-:W-:-:S05]  /*22e0*/  FADD.FTZ R6, R10, -R7 ;  /* 0x800000070a067221 */ /* 0x000fca0000010000 */
[----:B------:R-:W-:-:S07]  /*22f0*/  F2FP.F16.F32.PACK_AB R6, RZ, R6 ;  /* 0x00000006ff06723e */ /* 0x000fce00000000ff */
.L_x_5440:
[----:B------:R-:W-:Y:S05]  /*2300*/  BSYNC B0 ;  /* 0x0000000000007941 */ /* 0x000fea0003800000 */
.L_x_5439:
        /* <DEDUP_REMOVED lines=38> */
.L_x_5446:
[----:B------:R-:W-:Y:S05]  /*2570*/  BSYNC B1 ;  /* 0x0000000000017941 */ /* 0x000fea0003800000 */
.L_x_5445:
[----:B------:R-:W-:-:S05]  /*2580*/  FADD.FTZ R7, R19, -R8 ;  /* 0x8000000813077221 */ /* 0x000fca0000010000 */
[----:B------:R-:W-:-:S07]  /*2590*/  F2FP.F16.F32.PACK_AB R7, RZ, R7 ;  /* 0x00000007ff07723e */ /* 0x000fce00000000ff */
.L_x_5444:
[----:B------:R-:W-:Y:S05]  /*25a0*/  BSYNC B0 ;  /* 0x0000000000007941 */ /* 0x000fea0003800000 */
.L_x_5443:
        /* <DEDUP_REMOVED lines=38> */
.L_x_5450:
[----:B------:R-:W-:Y:S05]  /*2810*/  BSYNC B1 ;  /* 0x0000000000017941 */ /* 0x000fea0003800000 */
.L_x_5449:
[----:B------:R-:W-:-:S05]  /*2820*/  FADD.FTZ R8, R14, -R9 ;  /* 0x800000090e087221 */ /* 0x000fca0000010000 */
[----:B------:R-:W-:-:S07]  /*2830*/  F2FP.F16.F32.PACK_AB R8, RZ, R8 ;  /* 0x00000008ff08723e */ /* 0x000fce00000000ff */
.L_x_5448:
[----:B------:R-:W-:Y:S05]  /*2840*/  BSYNC B0 ;  /* 0x0000000000007941 */ /* 0x000fea0003800000 */
.L_x_5447:
        /* <DEDUP_REMOVED lines=38> */
.L_x_5454:
[----:B------:R-:W-:Y:S05]  /*2ab0*/  BSYNC B1 ;  /* 0x0000000000017941 */ /* 0x000fea0003800000 */
.L_x_5453:
[----:B------:R-:W-:-:S05]  /*2ac0*/  FADD.FTZ R9, R13, -R10 ;  /* 0x8000000a0d097221 */ /* 0x000fca0000010000 */
[----:B------:R-:W-:-:S07]  /*2ad0*/  F2FP.F16.F32.PACK_AB R9, RZ, R9 ;  /* 0x00000009ff09723e */ /* 0x000fce00000000ff */
.L_x_5452:
[----:B------:R-:W-:Y:S05]  /*2ae0*/  BSYNC B0 ;  /* 0x0000000000007941 */ /* 0x000fea0003800000 */
.L_x_5451:
        /* <DEDUP_REMOVED lines=22> */
.L_x_5457:
[----:B------:R-:W-:-:S13]  /*2c50*/  ISETP.GE.AND P0, PT, R18, R17, PT ;  /* 0x000000111200720c */ /* 0x000fda0003f06270 */
[----:B------:R-:W-:Y:S05]  /*2c60*/  @P0 BRA `(.L_x_5459) ;  /* 0x0000000000300947 */ /* 0x000fea0003800000 */
[----:B0-----:R-:W0:Y:S01]  /*2c70*/  LDC.64 R2, c[0x0][0x218] ;  /* 0x00008600ff027b82 */ /* 0x001e220000000a00 */
[----:B------:R-:W-:Y:S02]  /*2c80*/  IADD3 R11, R0, R18, RZ ;  /* 0x00000012000b7210 */ /* 0x000fe40007ffe0ff */
[----:B------:R-:W-:-:S03]  /*2c90*/  IADD3 R18, R18, 0x80, RZ ;  /* 0x0000008012127810 */ /* 0x000fc60007ffe0ff */
[----:B0-----:R-:W-:-:S05]  /*2ca0*/  IMAD.WIDE.U32 R2, R11, 0x2, R2 ;  /* 0x000000020b027825 */ /* 0x001fca00078e0002 */
[----:B------:R1:W-:Y:S02]  /*2cb0*/  STG.E.U16 desc[UR4][R2.64], R5 ;  /* 0x0000000502007986 */ /* 0x0003e4000c101504 */
.L_x_5458:
[----:B------:R-:W-:-:S13]  /*2cc0*/  ISETP.GE.AND P0, PT, R18, R17, PT ;  /* 0x000000111200720c */ /* 0x000fda0003f06270 */
[----:B------:R-:W-:Y:S05]  /*2cd0*/  @P0 BRA `(.L_x_5460) ;  /* 0x0000000000340947 */ /* 0x000fea0003800000 */
[----:B01----:R-:W0:Y:S01]  /*2ce0*/  LDC.64 R2, c[0x0][0x218] ;  /* 0x00008600ff027b82 */ /* 0x003e220000000a00 */
[----:B------:R-:W-:Y:S02]  /*2cf0*/  IADD3 R5, R0, R18, RZ ;  /* 0x0000001200057210 */ /* 0x000fe40007ffe0ff */
[----:B------:R-:W-:-:S03]  /*2d00*/  IADD3 R18, R18, 0x80, RZ ;  /* 0x0000008012127810 */ /* 0x000fc60007ffe0ff */
[----:B0-----:R-:W-:-:S05]  /*2d10*/  IMAD.WIDE.U32 R2, R5, 0x2, R2 ;  /* 0x0000000205027825 */ /* 0x001fca00078e0002 */
[----:B------:R1:W-:Y:S02]  /*2d20*/  STG.E.U16 desc[UR4][R2.64], R6 ;  /* 0x0000000602007986 */ /* 0x0003e4000c101504 */
.L_x_5459:
        /* <DEDUP_REMOVED lines=8> */
.L_x_5460:
[----:B------:R-:W-:Y:S05]  /*2db0*/  BSYNC B1 ;  /* 0x0000000000017941 */ /* 0x000fea0003800000 */
.L_x_5456:
[----:B------:R-:W-:-:S13]  /*2dc0*/  ISETP.GE.AND P0, PT, R18, R17, PT ;  /* 0x000000111200720c */ /* 0x000fda0003f06270 */
[----:B012---:R-:W0:Y:S01]  /*2dd0*/  @!P0 LDC.64 R2, c[0x0][0x218] ;  /* 0x00008600ff028b82 */ /* 0x007e220000000a00 */
[----:B------:R-:W-:Y:S02]  /*2de0*/  @!P0 IADD3 R5, R0, R18, RZ ;  /* 0x0000001200058210 */ /* 0x000fe40007ffe0ff */
[----:B------:R-:W-:-:S03]  /*2df0*/  @!P0 IADD3 R18, R18, 0x80, RZ ;  /* 0x0000008012128810 */ /* 0x000fc60007ffe0ff */
[----:B0-----:R-:W-:-:S05]  /*2e00*/  @!P0 IMAD.WIDE.U32 R2, R5, 0x2, R2 ;  /* 0x0000000205028825 */ /* 0x001fca00078e0002 */
[----:B------:R2:W-:Y:S02]  /*2e10*/  @!P0 STG.E.U16 desc[UR4][R2.64], R8 ;  /* 0x0000000802008986 */ /* 0x0005e4000c101504 */
.L_x_5461:
[----:B------:R-:W-:Y:S05]  /*2e20*/  BSYNC B0 ;  /* 0x0000000000007941 */ /* 0x000fea0003800000 */
.L_x_5455:
        /* <DEDUP_REMOVED lines=8> */
.L_x_5462:
        /* <DEDUP_REMOVED lines=13> */
.L_x_7382:


//--------------------- .text._ZN2at6native18elementwise_kernelILi128ELi4EZNS0_15gpu_kernel_implIZZZNS0_33launch_log_sigmoid_forward_kernelERNS_18TensorIteratorBaseEENKUlvE_clEvENKUlvE0_clEvEUlfE_EEvS4_RKT_EUliE_EEviT1_ --------------------------
	.section	.text._ZN2at6native18elementwise_kernelILi128ELi4EZNS0_15gpu_kernel_implIZZZNS0_33launch_log_sigmoid_forward_kernelERNS_18TensorIteratorBaseEENKUlvE_clEvENKUlvE0_clEvEUlfE_EEvS4_RKT_EUliE_EEviT1_,"ax",@progbits
	.align	128
        .global         _ZN2at6native18elementwise_kernelILi128ELi4EZNS0_15gpu_kernel_implIZZZNS0_33launch_log_sigmoid_forward_kernelERNS_18TensorIteratorBaseEENKUlvE_clEvENKUlvE0_clEvEUlfE_EEvS4_RKT_EUliE_EEviT1_
        .type           _ZN2at6native18elementwise_kernelILi128ELi4EZNS0_15gpu_kernel_implIZZZNS0_33launch_log_sigmoid_forward_kernelERNS_18TensorIteratorBaseEENKUlvE_clEvENKUlvE0_clEvEUlfE_EEvS4_RKT_EUliE_EEviT1_,@function
        .size           _ZN2at6native18elementwise_kernelILi128ELi4EZNS0_15gpu_kernel_implIZZZNS0_33launch_log_sigmoid_forward_kernelERNS_18TensorIteratorBaseEENKUlvE_clEvENKUlvE0_clEvEUlfE_EEvS4_RKT_EUliE_EEviT1_,(.L_x_7383 - _ZN2at6native18elementwise_kernelILi128ELi4EZNS0_15gpu_kernel_implIZZZNS0_33launch_log_sigmoid_forward_kernelERNS_18TensorIteratorBaseEENKUlvE_clEvENKUlvE0_clEvEUlfE_EEvS4_RKT_EUliE_EEviT1_)
        .other          _ZN2at6native18elementwise_kernelILi128ELi4EZNS0_15gpu_kernel_implIZZZNS0_33launch_log_sigmoid_forward_kernelERNS_18TensorIteratorBaseEENKUlvE_clEvENKUlvE0_clEvEUlfE_EEvS4_RKT_EUliE_EEviT1_,@"STO_CUDA_ENTRY STV_DEFAULT"
_ZN2at6native18elementwise_kernelILi128ELi4EZNS0_15gpu_kernel_implIZZZNS0_33launch_log_sigmoid_forward_kernelERNS_18TensorIteratorBaseEENKUlvE_clEvENKUlvE0_clEvEUlfE_EEvS4_RKT_EUliE_EEviT1_:
.text._ZN2at6native18elementwise_kernelILi128ELi4EZNS0_15gpu_kernel_implIZZZNS0_33launch_log_sigmoid_forward_kernelERNS_18TensorIteratorBaseEENKUlvE_clEvENKUlvE0_clEvEUlfE_EEvS4_RKT_EUliE_EEviT1_:
        /* <DEDUP_REMOVED lines=315> */
.L_x_5465:
        /* <DEDUP_REMOVED lines=22> */
.L_x_5470:
[----:B------:R-:W2:Y:S02]  /*1510*/  LDG.E.U8 R0, desc[UR36][R2.64] ;  /* 0x0000002402007981 */ /* 0x000ea4000c1e1100 */
[----:B--2---:R-:W-:Y:S01]  /*1520*/  I2FP.F32.U32 R0, R0 ;  /* 0x0000000000007245 */ /* 0x004fe20000201000 */
[----:B------:R-:W-:Y:S06]  /*1530*/  BRA `(.L_x_5472) ;  /* 0x0000000c002c7947 */ /* 0x000fec0003800000 */
.L_x_5469:
        /* <DEDUP_REMOVED lines=9> */
.L_x_5474:
[----:B------:R-:W2:Y:S02]  /*15d0*/  LDG.E R0, desc[UR36][R2.64] ;  /* 0x0000002402007981 */ /* 0x000ea4000c1e1900 */
[----:B--2---:R-:W-:Y:S01]  /*15e0*/  I2FP.F32.S32 R0, R0 ;  /* 0x0000000000007245 */ /* 0x004fe20000201400 */
[----:B------:R-:W-:Y:S06]  /*15f0*/  BRA `(.L_x_5472) ;  /* 0x0000000800fc7947 */ /* 0x000fec0003800000 */
.L_x_5473:
[----:B------:R-:W2:Y:S02]  /*1600*/  LDG.E.U16 R0, desc[UR36][R2.64] ;  /* 0x0000002402007981 */ /* 0x000ea4000c1e1500 */
[----:B--2---:R-:W0:Y:S01]  /*1610*/  I2F.S16 R0, R0 ;  /* 0x0000000000007306 */ /* 0x004e220000101400 */
[----:B------:R-:W-:Y:S05]  /*1620*/  BRA `(.L_x_5472) ;  /* 0x0000000800f07947 */ /* 0x000fea0003800000 */
.L_x_5468:
        /* <DEDUP_REMOVED lines=8> */
.L_x_5476:
[----:B------:R-:W2:Y:S02]  /*16b0*/  LDG.E.U16 R0, desc[UR36][R2.64] ;  /* 0x0000002402007981 */ /* 0x000ea4000c1e1500 */
[----:B--2---:R-:W-:Y:S01]  /*16c0*/  HADD2.F32 R0, -RZ, R0.H0_H0 ;  /* 0x20000000ff007230 */ /* 0x004fe20000004100 */
[----:B------:R-:W-:Y:S06]  /*16d0*/  BRA `(.L_x_5472) ;  /* 0x0000000800c47947 */ /* 0x000fec0003800000 */
.L_x_5475:
        /* <DEDUP_REMOVED lines=8> */
.L_x_5478:
[----:B------:R-:W2:Y:S02]  /*1760*/  LDG.E.U16 R0, desc[UR36][R2.64] ;  /* 0x0000002402007981 */ /* 0x000ea4000c1e1500 */
[----:B--2---:R-:W-:Y:S01]  /*1770*/  HADD2.F32 R0, -RZ, R0.H0_H0 ;  /* 0x20000000ff007230 */ /* 0x004fe20000004100 */
[----:B------:R-:W-:Y:S06]  /*1780*/  BRA `(.L_x_5472) ;  /* 0x0000000800987947 */ /* 0x000fec0003800000 */
.L_x_5477:
[----:B------:R-:W2:Y:S01]  /*1790*/  LDG.E.64 R2, desc[UR36][R2.64] ;  /* 0x0000002402027981 */ /* 0x000ea2000c1e1b00 */
[----:B------:R-:W-:Y:S01]  /*17a0*/  UMOV UR4, 0xf0000000 ;  /* 0xf000000000047882 */ /* 0x000fe20000000000 */
[----:B------:R-:W-:Y:S01]  /*17b0*/  UMOV UR5, 0x380fffff ;  /* 0x380fffff00057882 */ /* 0x000fe20000000000 */
[----:B--2---:R-:W0:Y:S01]  /*17c0*/  F2F.F32.F64 R0, R2 ;  /* 0x0000000200007310 */ /* 0x004e220000301000 */
[----:B------:R-:W-:-:S14]  /*17d0*/  DSETP.GEU.AND P0, PT, |R2|, UR4, PT ;  /* 0x0000000402007e2a */ /* 0x000fdc000bf0e200 */
[----:B0-----:R-:W-:Y:S01]  /*17e0*/  @!P0 FMUL R0, R0, 1.175494350822287508e-38 ;  /* 0x0080000000008820 */ /* 0x001fe20000400000 */
[----:B------:R-:W-:Y:S06]  /*17f0*/  BRA `(.L_x_5472) ;  /* 0x00000008007c7947 */ /* 0x000fec0003800000 */
.L_x_5467:
        /* <DEDUP_REMOVED lines=12> */
.L_x_5481:
[----:B------:R-:W2:Y:S01]  /*18c0*/  LDG.E.64 R2, desc[UR36][R2.64] ;  /* 0x0000002402027981 */ /* 0x000ea2000c1e1b00 */
[----:B------:R-:W-:Y:S01]  /*18d0*/  UMOV UR4, 0xf0000000 ;  /* 0xf000000000047882 */ /* 0x000fe20000000000 */
[----:B------:R-:W-:Y:S01]  /*18e0*/  UMOV UR5, 0x380fffff ;  /* 0x380fffff00057882 */ /* 0x000fe20000000000 */
[----:B--2---:R-:W0:Y:S01]  /*18f0*/  F2F.F32.F64 R0, R2 ;  /* 0x0000000200007310 */ /* 0x004e220000301000 */
[----:B------:R-:W-:-:S14]  /*1900*/  DSETP.GEU.AND P0, PT, |R2|, UR4, PT ;  /* 0x0000000402007e2a */ /* 0x000fdc000bf0e200 */
[----:B0-----:R-:W-:Y:S01]  /*1910*/  @!P0 FMUL R0, R0, 1.175494350822287508e-38 ;  /* 0x0080000000008820 */ /* 0x001fe20000400000 */
[----:B------:R-:W-:Y:S06]  /*1920*/  BRA `(.L_x_5472) ;  /* 0x0000000800307947 */ /* 0x000fec0003800000 */
.L_x_5480:
        /* <DEDUP_REMOVED lines=26> */
.L_x_5483:
        /* <DEDUP_REMOVED lines=13> */
.L_x_5482:
[----:B------:R-:W2:Y:S02]  /*1ba0*/  LDG.E.U16 R0, desc[UR36][R2.64] ;  /* 0x0000002402007981 */ /* 0x000ea4000c1e1500 */
[----:B--2---:R-:W-:Y:S01]  /*1bb0*/  IMAD.U32 R0, R0, 0x10000, RZ ;  /* 0x0001000000007824 */ /* 0x004fe200078e00ff */
[----:B------:R-:W-:Y:S06]  /*1bc0*/  BRA `(.L_x_5472) ;  /* 0x0000000400887947 */ /* 0x000fec0003800000 */
.L_x_5479:
        /* <DEDUP_REMOVED lines=11> */
.L_x_5486:
        /* <DEDUP_REMOVED lines=20> */
.L_x_5488:
[----:B------:R-:W-:Y:S05]  /*1dc0*/  BSYNC B0 ;  /* 0x0000000000007941 */ /* 0x000fea0003800000 */
.L_x_5487:
[----:B------:R-:W-:Y:S02]  /*1dd0*/  LEA R3, R0, 0x3b800000, 0x17 ;  /* 0x3b80000000037811 */ /* 0x000fe400078eb8ff */
[----:B------:R-:W-:-:S04]  /*1de0*/  SHF.L.U32 R0, R2, 0x14, RZ ;  /* 0x0000001402007819 */ /* 0x000fc800000006ff */
[----:B------:R-:W-:Y:S01]  /*1df0*/  LOP3.LUT R0, R3, R0, R4, 0xfe, !PT ;  /* 0x0000000003007212 */ /* 0x000fe200078efe04 */
[----:B------:R-:W-:Y:S06]  /*1e00*/  BRA `(.L_x_5472) ;  /* 0x0000000000f87947 */ /* 0x000fec0003800000 */
.L_x_5485:
        /* <DEDUP_REMOVED lines=20> */
.L_x_5490:
[----:B------:R-:W-:Y:S05]  /*1f50*/  BSYNC B0 ;  /* 0x0000000000007941 */ /* 0x000fea0003800000 */
.L_x_5489:
[----:B------:R-:W-:Y:S01]  /*1f60*/  LEA R3, R0, 0x37800000, 0x17 ;  /* 0x3780000000037811 */ /* 0x000fe200078eb8ff */
[----:B------:R-:W-:-:S05]  /*1f70*/  IMAD.SHL.U32 R0, R2, 0x200000, RZ ;  /* 0x0020000002007824 */ /* 0x000fca00078e00ff */
[----:B------:R-:W-:Y:S01]  /*1f80*/  LOP3.LUT R0, R3, R0, R4, 0xfe, !PT ;  /* 0x0000000003007212 */ /* 0x000fe200078efe04 */
[----:B------:R-:W-:Y:S06]  /*1f90*/  BRA `(.L_x_5472) ;  /* 0x0000000000947947 */ /* 0x000fec0003800000 */
.L_x_5484:
        /* <DEDUP_REMOVED lines=14> */
.L_x_5471:
        /* <DEDUP_REMOVED lines=16> */
.L_x_5493:
[----:B------:R-:W-:Y:S01]  /*2180*/  IMAD.MOV.U32 R0, RZ, RZ, RZ ;  /* 0x000000ffff007224 */ /* 0x000fe200078e00ff */
[----:B------:R-:W-:Y:S06]  /*2190*/  BRA `(.L_x_5472) ;  /* 0x0000000000147947 */ /* 0x000fec0003800000 */
.L_x_5492:
[----:B------:R-:W2:Y:S02]  /*21a0*/  LDG.E.64 R2, desc[UR36][R2.64] ;  /* 0x0000002402027981 */ /* 0x000ea4000c1e1b00 */
[----:B--2---:R0:W1:Y:S01]  /*21b0*/  I2F.U64 R0, R2 ;  /* 0x0000000200007312 */ /* 0x0040620000301000 */
[----:B------:R-:W-:Y:S05]  /*21c0*/  BRA `(.L_x_5472) ;  /* 0x0000000000087947 */ /* 0x000fea0003800000 */
.L_x_5491:
[----:B------:R-:W2:Y:S02]  /*21d0*/  LDG.E R0, desc[UR36][R2.64] ;  /* 0x0000002402007981 */ /* 0x000ea4000c1e1900 */
[----:B--2---:R-:W-:-:S07]  /*21e0*/  I2FP.F32.U32 R0, R0 ;  /* 0x0000000000007245 */ /* 0x004fce0000201000 */
.L_x_5472:
[----:B------:R-:W-:Y:S05]  /*21f0*/  BSYNC B6 ;  /* 0x0000000000067941 */ /* 0x000fea0003800000 */
.L_x_5466:
[----:B012345:R-:W-:Y:S01]  /*2200*/  FMUL.FTZ R2, |R0|, -1.4426950216293334961 ;  /* 0xbfb8aa3b00027820 */ /* 0x03ffe20000410200 */
[----:B------:R-:W-:Y:S01]  /*2210*/  IMAD.MOV.U32 R6, RZ, RZ, 0x3e800000 ;  /* 0x3e800000ff067424 */ /* 0x000fe200078e00ff */
[----:B------:R-:W-:Y:S01]  /*2220*/  BSSY B0, `(.L_x_5494) ;  /* 0x0000022000007945 */ /* 0x000fe20003800000 */
[----:B------:R-:W-:Y:S01]  /*2230*/  IMAD.MOV.U32 R7, RZ, RZ, 0x3d39bf78 ;  /* 0x3d39bf78ff077424 */ /* 0x000fe200078e00ff */
[----:B------:R-:W-:Y:S02]  /*2240*/  FMNMX.FTZ R0, RZ, R0, PT ;  /* 0x00000000ff007209 */ /* 0x000fe40003810000 */
        /* <DEDUP_REMOVED lines=31> */
.L_x_5495:
[----:B------:R-:W-:Y:S05]  /*2440*/  BSYNC B0 ;  /* 0x0000000000007941 */ /* 0x000fea0003800000 */
.L_x_5494:
[----:B------:R-:W-:Y:S01]  /*2450*/  FADD.FTZ R2, R0, -R3 ;  /* 0x8000000300027221 */ /* 0x000fe20000010000 */
        /* <DEDUP_REMOVED lines=12> */
.L_x_5499:
[----:B------:R-:W0:Y:S02]  /*2520*/  F2I.S64.TRUNC R2, R2 ;  /* 0x0000000200027311 */ /* 0x000e24000020d900 */
[----:B0-----:R-:W-:-:S05]  /*2530*/  IMAD.MOV.U32 R5, RZ, RZ, R2 ;  /* 0x000000ffff057224 */ /* 0x001fca00078e0002 */
[----:B------:R1:W-:Y:S01]  /*2540*/  STG.E.U8 desc[UR36][R16.64], R5 ;  /* 0x0000000510007986 */ /* 0x0003e2000c101124 */
[----:B------:R-:W-:Y:S05]  /*2550*/  BRA `(.L_x_5501) ;  /* 0x0000000c00407947 */ /* 0x000fea0003800000 */
.L_x_5498:
        /* <DEDUP_REMOVED lines=9> */
.L_x_5503:
[----:B------:R-:W0:Y:S02]  /*25f0*/  F2I.FTZ.TRUNC.NTZ R3, R2 ;  /* 0x0000000200037305 */ /* 0x000e24000021f100 */
[----:B0-----:R3:W-:Y:S01]  /*2600*/  STG.E desc[UR36][R16.64], R3 ;  /* 0x0000000310007986 */ /* 0x0017e2000c101924 */
[----:B------:R-:W-:Y:S05]  /*2610*/  BRA `(.L_x_5501) ;  /* 0x0000000c00107947 */ /* 0x000fea0003800000 */
.L_x_5502:
[----:B------:R-:W0:Y:S02]  /*2620*/  F2I.FTZ.TRUNC.NTZ R3, R2 ;  /* 0x0000000200037305 */ /* 0x000e24000021f100 */
[----:B0-----:R2:W-:Y:S01]  /*2630*/  STG.E.U16 desc[UR36][R16.64], R3 ;  /* 0x0000000310007986 */ /* 0x0015e2000c101524 */
[----:B------:R-:W-:Y:S05]  /*2640*/  BRA `(.L_x_5501) ;  /* 0x0000000c00047947 */ /* 0x000fea0003800000 */
.L_x_5497:
        /* <DEDUP_REMOVED lines=8> */
.L_x_5505:
[----:B------:R-:W-:-:S05]  /*26d0*/  F2FP.F16.F32.PACK_AB R2, RZ, R2 ;  /* 0x00000002ff02723e */ /* 0x000fca00000000ff */
[----:B------:R0:W-:Y:S01]  /*26e0*/  STG.E.U16 desc[UR36][R16.64], R2 ;  /* 0x0000000210007986 */ /* 0x0001e2000c101524 */
[----:B------:R-:W-:Y:S05]  /*26f0*/  BRA `(.L_x_5501) ;  /* 0x0000000800d87947 */ /* 0x000fea0003800000 */
.L_x_5504:
        /* <DEDUP_REMOVED lines=9> */
.L_x_5507:
[----:B------:R-:W-:-:S04]  /*2790*/  F2FP.F16.F32.PACK_AB R3, RZ, R2 ;  /* 0x00000002ff03723e */ /* 0x000fc800000000ff */
[----:B------:R-:W-:-:S05]  /*27a0*/  PRMT R3, R3, 0x5410, RZ ;  /* 0x0000541003037816 */ /* 0x000fca00000000ff */
[----:B------:R0:W-:Y:S01]  /*27b0*/  STG.E desc[UR36][R16.64], R3 ;  /* 0x0000000310007986 */ /* 0x0001e2000c101924 */
[----:B------:R-:W-:Y:S05]  /*27c0*/  BRA `(.L_x_5501) ;  /* 0x0000000800a47947 */ /* 0x000fea0003800000 */
.L_x_5506:
[----:B------:R-:W-:-:S06]  /*27d0*/  FMUL.FTZ R2, R2, 1 ;  /* 0x3f80000002027820 */ /* 0x000fcc0000410000 */
[----:B------:R-:W0:Y:S02]  /*27e0*/  F2F.F64.F32 R2, R2 ;  /* 0x0000000200027310 */ /* 0x000e240000201800 */
[----:B0-----:R0:W-:Y:S01]  /*27f0*/  STG.E.64 desc[UR36][R16.64], R2 ;  /* 0x0000000210007986 */ /* 0x0011e2000c101b24 */
[----:B------:R-:W-:Y:S05]  /*2800*/  BRA `(.L_x_5501) ;  /* 0x0000000800947947 */ /* 0x000fea0003800000 */
.L_x_5496:
        /* <DEDUP_REMOVED lines=12> */
.L_x_5510:
[----:B------:R-:W-:Y:S01]  /*28d0*/  FMUL.FTZ R4, R2, 1 ;  /* 0x3f80000002047820 */ /* 0x000fe20000410000 */
[----:B------:R-:W-:-:S05]  /*28e0*/  CS2R R6, SRZ ;  /* 0x0000000000067805 */ /* 0x000fca000001ff00 */
[----:B------:R-:W0:Y:S02]  /*28f0*/  F2F.F64.F32 R4, R4 ;  /* 0x0000000400047310 */ /* 0x000e240000201800 */
[----:B0-----:R0:W-:Y:S01]  /*2900*/  STG.E.128 desc[UR36][R16.64], R4 ;  /* 0x0000000410007986 */ /* 0x0011e2000c101d24 */
[----:B------:R-:W-:Y:S05]  /*2910*/  BRA `(.L_x_5501) ;  /* 0x0000000800507947 */ /* 0x000fea0003800000 */
.L_x_5509:
        /* <DEDUP_REMOVED lines=20> */
.L_x_5514:
[----:B------:R-:W-:Y:S05]  /*2a60*/  BSYNC B0 ;  /* 0x0000000000007941 */ /* 0x000fea0003800000 */
.L_x_5513:
[----:B------:R-:W-:-:S05]  /*2a70*/  LOP3.LUT R5, R0, R5, RZ, 0xfc, !PT ;  /* 0x0000000500057212 */ /* 0x000fca00078efcff */
[----:B------:R0:W-:Y:S01]  /*2a80*/  STG.E.U8 desc[UR36][R16.64], R5 ;  /* 0x0000000510007986 */ /* 0x0001e2000c101124 */
[----:B------:R-:W-:Y:S05]  /*2a90*/  BRA `(.L_x_5501) ;  /* 0x0000000400f07947 */ /* 0x000fea0003800000 */
.L_x_5512:
        /* <DEDUP_REMOVED lines=12> */
.L_x_5516:
[----:B------:R-:W-:Y:S01]  /*2b60*/  IMAD.MOV.U32 R0, RZ, RZ, 0x7f ;  /* 0x0000007fff007424 */ /* 0x000fe200078e00ff */
[----:B------:R-:W-:-:S04]  /*2b70*/  ISETP.GT.U32.AND P0, PT, R4, 0x7f800000, PT ;  /* 0x7f8000000400780c */ /* 0x000fc80003f04070 */
[----:B------:R-:W-:-:S09]  /*2b80*/  SEL R0, R0, 0x7c, P0 ;  /* 0x0000007c00007807 */ /* 0x000fd20000000000 */
.L_x_5517:
[----:B------:R-:W-:Y:S05]  /*2b90*/  BSYNC B0 ;  /* 0x0000000000007941 */ /* 0x000fea0003800000 */
.L_x_5515:
[----:B------:R-:W-:-:S04]  /*2ba0*/  LOP3.LUT R2, R2, 0x80000000, RZ, 0xc0, !PT ;  /* 0x8000000002027812 */ /* 0x000fc800078ec0ff */
[----:B------:R-:W-:-:S04]  /*2bb0*/  SHF.R.U32.HI R3, RZ, 0x18, R2 ;  /* 0x00000018ff037819 */ /* 0x000fc80000011602 */
[----:B------:R-:W-:-:S05]  /*2bc0*/  LOP3.LUT R3, R0, R3, RZ, 0xfc, !PT ;  /* 0x0000000300037212 */ /* 0x000fca00078efcff */
[----:B------:R0:W-:Y:S01]  /*2bd0*/  STG.E.U8 desc[UR36][R16.64], R3 ;  /* 0x0000000310007986 */ /* 0x0001e2000c101124 */
[----:B------:R-:W-:Y:S05]  /*2be0*/  BRA `(.L_x_5501) ;  /* 0x00000004009c7947 */ /* 0x000fea0003800000 */
.L_x_5511:
[----:B------:R-:W-:-:S05]  /*2bf0*/  F2FP.BF16.F32.PACK_AB R2, RZ, R2 ;  /* 0x00000002ff02723e */ /* 0x000fca00000010ff */
[----:B------:R0:W-:Y:S01]  /*2c00*/  STG.E.U16 desc[UR36][R16.64], R2 ;  /* 0x0000000210007986 */ /* 0x0001e2000c101524 */
[----:B------:R-:W-:Y:S05]  /*2c10*/  BRA `(.L_x_5501) ;  /* 0x0000000400907947 */ /* 0x000fea0003800000 */
.L_x_5508:
        /* <DEDUP_REMOVED lines=11> */
.L_x_5520:
        /* <DEDUP_REMOVED lines=16> */
.L_x_5523:
[----:B------:R-:W-:-:S04]  /*2dd0*/  LOP3.LUT R2, R2, 0x80000000, RZ, 0xc0, !PT ;  /* 0x8000000002027812 */ /* 0x000fc800078ec0ff */
[----:B------:R-:W-:-:S04]  /*2de0*/  SHF.R.U32.HI R3, RZ, 0x18, R2 ;  /* 0x00000018ff037819 */ /* 0x000fc80000011602 */
[----:B------:R-:W-:-:S04]  /*2df0*/  LOP3.LUT R0, R0, R3, RZ, 0xfc, !PT ;  /* 0x0000000300007212 */ /* 0x000fc800078efcff */
[----:B------:R-:W-:-:S07]  /*2e00*/  PRMT R8, R0, 0x7610, R8 ;  /* 0x0000761000087816 */ /* 0x000fce0000000008 */
.L_x_5522:
[----:B------:R-:W-:Y:S05]  /*2e10*/  BSYNC B0 ;  /* 0x0000000000007941 */ /* 0x000fea0003800000 */
.L_x_5521:
[----:B------:R0:W-:Y:S01]  /*2e20*/  STG.E.U8 desc[UR36][R16.64], R8 ;  /* 0x0000000810007986 */ /* 0x0001e2000c101124 */
[----:B------:R-:W-:Y:S05]  /*2e30*/  BRA `(.L_x_5501) ;  /* 0x0000000400087947 */ /* 0x000fea0003800000 */
.L_x_5519:
        /* <DEDUP_REMOVED lines=16> */
.L_x_5526:
[----:B------:R-:W-:-:S04]  /*2f40*/  LOP3.LUT R2, R2, 0x80000000, RZ, 0xc0, !PT ;  /* 0x8000000002027812 */ /* 0x000fc800078ec0ff */
[----:B------:R-:W-:-:S04]  /*2f50*/  SHF.R.U32.HI R3, RZ, 0x18, R2 ;  /* 0x00000018ff037819 */ /* 0x000fc80000011602 */
[----:B------:R-:W-:-:S04]  /*2f60*/  LOP3.LUT R0, R0, R3, RZ, 0xfc, !PT ;  /* 0x0000000300007212 */ /* 0x000fc800078efcff */
[----:B------:R-:W-:-:S07]  /*2f70*/  PRMT R8, R0, 0x7610, R8 ;  /* 0x0000761000087816 */ /* 0x000fce0000000008 */
.L_x_5525:
[----:B------:R-:W-:Y:S05]  /*2f80*/  BSYNC B0 ;  /* 0x0000000000007941 */ /* 0x000fea0003800000 */
.L_x_5524:
[----:B------:R0:W-:Y:S01]  /*2f90*/  STG.E.U8 desc[UR36][R16.64], R8 ;  /* 0x0000000810007986 */ /* 0x0001e2000c101124 */
[----:B------:R-:W-:Y:S05]  /*2fa0*/  BRA `(.L_x_5501) ;  /* 0x0000000000ac7947 */ /* 0x000fea0003800000 */
.L_x_5518:
        /* <DEDUP_REMOVED lines=21> */
.L_x_5500:
        /* <DEDUP_REMOVED lines=16> */
.L_x_5529:
[----:B------:R-:W-:Y:S05]  /*3200*/  BRA `(.L_x_5501) ;  /* 0x0000000000147947 */ /* 0x000fea0003800000 */
.L_x_5528:
[----:B------:R-:W0:Y:S02]  /*3210*/  F2I.U64.TRUNC R2, R2 ;  /* 0x0000000200027311 */ /* 0x000e24000020d800 */
[----:B0-----:R0:W-:Y:S01]  /*3220*/  STG.E.64 desc[UR36][R16.64], R2 ;  /* 0x0000000210007986 */ /* 0x0011e2000c101b24 */
[----:B------:R-:W-:Y:S05]  /*3230*/  BRA `(.L_x_5501) ;  /* 0x0000000000087947 */ /* 0x000fea0003800000 */
.L_x_5527:
[----:B------:R-:W0:Y:S02]  /*3240*/  F2I.FTZ.U32.TRUNC.NTZ R3, R2 ;  /* 0x0000000200037305 */ /* 0x000e24000021f000 */
[----:B0-----:R0:W-:Y:S02]  /*3250*/  STG.E desc[UR36][R16.64], R3 ;  /* 0x0000000310007986 */ /* 0x0011e4000c101924 */
.L_x_5501:
[----:B------:R-:W-:-:S05]  /*3260*/  IMAD R18, R23, 0x200, R18 ;  /* 0x0000020017127824 */ /* 0x000fca00078e0212 */
[----:B------:R-:W-:-:S07]  /*3270*/  IADD3 R19, R18, 0x80, RZ ;  /* 0x0000008012137810 */ /* 0x000fce0007ffe0ff */
.L_x_5464:
[----:B------:R-:W-:Y:S05]  /*3280*/  BSYNC B7 ;  /* 0x0000000000077941 */ /* 0x000fea0003800000 */
.L_x_5463:
        /* <DEDUP_REMOVED lines=307> */
.L_x_5532:
        /* <DEDUP_REMOVED lines=22> */
.L_x_5537:
[----:B------:R-:W2:Y:S02]  /*4720*/  LDG.E.U8 R0, desc[UR36][R2.64] ;  /* 0x0000002402007981 */ /* 0x000ea4000c1e1100 */
[----:B--2---:R-:W-:Y:S01]  /*4730*/  I2FP.F32.U32 R0, R0 ;  /* 0x0000000000007245 */ /* 0x004fe20000201000 */
[----:B------:R-:W-:Y:S06]  /*4740*/  BRA `(.L_x_5539) ;  /* 0x0000000c002c7947 */ /* 0x000fec0003800000 */
.L_x_5536:
        /* <DEDUP_REMOVED lines=9> */
.L_x_5541:
[----:B------:R-:W2:Y:S02]  /*47e0*/  LDG.E R0, desc[UR36][R2.64] ;  /* 0x0000002402007981 */ /* 0x000ea4000c1e1900 */
[----:B--2---:R-:W-:Y:S01]  /*47f0*/  I2FP.F32.S32 R0, R0 ;  /* 0x0000000000007245 */ /* 0x004fe20000201400 */
[----:B------:R-:W-:Y:S06]  /*4800*/  BRA `(.L_x_5539) ;  /* 0x0000000800fc7947 */ /* 0x000fec0003800000 */
.L_x_5540:
[----:B------:R-:W2:Y:S02]  /*4810*/  LDG.E.U16 R0, desc[UR36][R2.64] ;  /* 0x0000002402007981 */ /* 0x000ea4000c1e1500 */
[----:B--2---:R-:W0:Y:S01]  /*4820*/  I2F.S16 R0, R0 ;  /* 0x0000000000007306 */ /* 0x004e220000101400 */
[----:B------:R-:W-:Y:S05]  /*4830*/  BRA `(.L_x_5539) ;  /* 0x0000000800f07947 */ /* 0x000fea0003800000 */
.L_x_5535:
        /* <DEDUP_REMOVED lines=8> */
.L_x_5543:
[----:B------:R-:W2:Y:S02]  /*48c0*/  LDG.E.U16 R0, desc[UR36][R2.64] ;  /* 0x0000002402007981 */ /* 0x000ea4000c1e1500 */
[----:B--2---:R-:W-:Y:S01]  /*48d0*/  HADD2.F32 R0, -RZ, R0.H0_H0 ;  /* 0x20000000ff007230 */ /* 0x004fe20000004100 */
[----:B------:R-:W-:Y:S06]  /*48e0*/  BRA `(.L_x_5539) ;  /* 0x0000000800c47947 */ /* 0x000fec0003800000 */
.L_x_5542:
        /* <DEDUP_REMOVED lines=8> */
.L_x_5545:
[----:B------:R-:W2:Y:S02]  /*4970*/  LDG.E.U16 R0, desc[UR36][R2.64] ;  /* 0x0000002402007981 */ /* 0x000ea4000c1e1500 */
[----:B--2---:R-:W-:Y:S01]  /*4980*/  HADD2.F32 R0, -RZ, R0.H0_H0 ;  /* 0x20000000ff007230 */ /* 0x004fe20000004100 */
[----:B------:R-:W-:Y:S06]  /*4990*/  BRA `(.L_x_5539) ;  /* 0x0000000800987947 */ /* 0x000fec0003800000 */
.L_x_5544:
[----:B------:R-:W2:Y:S01]  /*49a0*/  LDG.E.64 R2, desc[UR36][R2.64] ;  /* 0x0000002402027981 */ /* 0x000ea2000c1e1b00 */
[----:B------:R-:W-:Y:S01]  /*49b0*/  UMOV UR4, 0xf0000000 ;  /* 0xf000000000047882 */ /* 0x000fe20000000000 */
[----:B------:R-:W-:Y:S01]  /*49c0*/  UMOV UR5, 0x380fffff ;  /* 0x380fffff00057882 */ /* 0x000fe20000000000 */
[----:B--2---:R-:W0:Y:S01]  /*49d0*/  F2F.F32.F64 R0, R2 ;  /* 0x0000000200007310 */ /* 0x004e220000301000 */
[----:B------:R-:W-:-:S14]  /*49e0*/  DSETP.GEU.AND P0, PT, |R2|, UR4, PT ;  /* 0x0000000402007e2a */ /* 0x000fdc000bf0e200 */
[----:B0-----:R-:W-:Y:S01]  /*49f0*/  @!P0 FMUL R0, R0, 1.175494350822287508e-38 ;  /* 0x0080000000008820 */ /* 0x001fe20000400000 */
[----:B------:R-:W-:Y:S06]  /*4a00*/  BRA `(.L_x_5539) ;  /* 0x00000008007c7947 */ /* 0x000fec0003800000 */
.L_x_5534:
        /* <DEDUP_REMOVED lines=12> */
.L_x_5548:
[----:B------:R-:W2:Y:S01]  /*4ad0*/  LDG.E.64 R2, desc[UR36][R2.64] ;  /* 0x0000002402027981 */ /* 0x000ea2000c1e1b00 */
[----:B------:R-:W-:Y:S01]  /*4ae0*/  UMOV UR4, 0xf0000000 ;  /* 0xf000000000047882 */ /* 0x000fe20000000000 */
[----:B------:R-:W-:Y:S01]  /*4af0*/  UMOV UR5, 0x380fffff ;  /* 0x380fffff00057882 */ /* 0x000fe20000000000 */
[----:B--2---:R-:W0:Y:S01]  /*4b00*/  F2F.F32.F64 R0, R2 ;  /* 0x0000000200007310 */ /* 0x004e220000301000 */
[----:B------:R-:W-:-:S14]  /*4b10*/  DSETP.GEU.AND P0, PT, |R2|, UR4, PT ;  /* 0x0000000402007e2a */ /* 0x000fdc000bf0e200 */
[----:B0-----:R-:W-:Y:S01]  /*4b20*/  @!P0 FMUL R0, R0, 1.175494350822287508e-38 ;  /* 0x0080000000008820 */ /* 0x001fe20000400000 */
[----:B------:R-:W-:Y:S06]  /*4b30*/  BRA `(.L_x_5539) ;  /* 0x0000000800307947 */ /* 0x000fec0003800000 */
.L_x_5547:
        /* <DEDUP_REMOVED lines=26> */
.L_x_5550:
        /* <DEDUP_REMOVED lines=13> */
.L_x_5549:
[----:B------:R-:W2:Y:S02]  /*4db0*/  LDG.E.U16 R0, desc[UR36][R2.64] ;  /* 0x0000002402007981 */ /* 0x000ea4000c1e1500 */
[----:B--2---:R-:W-:Y:S01]  /*4dc0*/  IMAD.U32 R0, R0, 0x10000, RZ ;  /* 0x0001000000007824 */ /* 0x004fe200078e00ff */
[----:B------:R-:W-:Y:S06]  /*4dd0*/  BRA `(.L_x_5539) ;  /* 0x0000000400887947 */ /* 0x000fec0003800000 */
.L_x_5546:
        /* <DEDUP_REMOVED lines=11> */
.L_x_5553:
        /* <DEDUP_REMOVED lines=20> */
.L_x_5555:
[----:B------:R-:W-:Y:S05]  /*4fd0*/  BSYNC B0 ;  /* 0x0000000000007941 */ /* 0x000fea0003800000 */
.L_x_5554:
[----:B------:R-:W-:Y:S02]  /*4fe0*/  LEA R3, R0, 0x3b800000, 0x17 ;  /* 0x3b80000000037811 */ /* 0x000fe400078eb8ff */
[----:B------:R-:W-:-:S04]  /*4ff0*/  SHF.L.U32 R0, R2, 0x14, RZ ;  /* 0x0000001402007819 */ /* 0x000fc800000006ff */
[----:B------:R-:W-:Y:S01]  /*5000*/  LOP3.LUT R0, R3, R0, R4, 0xfe, !PT ;  /* 0x0000000003007212 */ /* 0x000fe200078efe04 */
[----:B------:R-:W-:Y:S06]  /*5010*/  BRA `(.L_x_5539) ;  /* 0x0000000000f87947 */ /* 0x000fec0003800000 */
.L_x_5552:
        /* <DEDUP_REMOVED lines=20> */
.L_x_5557:
[----:B------:R-:W-:Y:S05]  /*5160*/  BSYNC B0 ;  /* 0x0000000000007941 */ /* 0x000fea0003800000 */
.L_x_5556:
[----:B------:R-:W-:Y:S01]  /*5170*/  LEA R3, R0, 0x37800000, 0x17 ;  /* 0x3780000000037811 */ /* 0x000fe200078eb8ff */
[----:B------:R-:W-:-:S05]  /*5180*/  IMAD.SHL.U32 R0, R2, 0x200000, RZ ;  /* 0x0020000002007824 */ /* 0x000fca00078e00ff */
[----:B------:R-:W-:Y:S01]  /*5190*/  LOP3.LUT R0, R3, R0, R4, 0xfe, !PT ;  /* 0x0000000003007212 */ /* 0x000fe200078efe04 */
[----:B------:R-:W-:Y:S06]  /*51a0*/  BRA `(.L_x_5539) ;  /* 0x0000000000947947 */ /* 0x000fec0003800000 */
.L_x_5551:
        /* <DEDUP_REMOVED lines=14> */
.L_x_5538:
        /* <DEDUP_REMOVED lines=16> */
.L_x_5560:
[----:B------:R-:W-:Y:S01]  /*5390*/  IMAD.MOV.U32 R0, RZ, RZ, RZ ;  /* 0x000000ffff007224 */ /* 0x000fe200078e00ff */
[----:B------:R-:W-:Y:S06]  /*53a0*/  BRA `(.L_x_5539) ;  /* 0x0000000000147947 */ /* 0x000fec0003800000 */
.L_x_5559:
[----:B------:R-:W2:Y:S02]  /*53b0*/  LDG.E.64 R2, desc[UR36][R2.64] ;  /* 0x0000002402027981 */ /* 0x000ea4000c1e1b00 */
[----:B--2---:R0:W1:Y:S01]  /*53c0*/  I2F.U64 R0, R2 ;  /* 0x0000000200007312 */ /* 0x0040620000301000 */
[----:B------:R-:W-:Y:S05]  /*53d0*/  BRA `(.L_x_5539) ;  /* 0x0000000000087947 */ /* 0x000fea0003800000 */
.L_x_5558:
[----:B------:R-:W2:Y:S02]  /*53e0*/  LDG.E R0, desc[UR36][R2.64] ;  /* 0x0000002402007981 */ /* 0x000ea4000c1e1900 */
[----:B--2---:R-:W-:-:S07]  /*53f0*/  I2FP.F32.U32 R0, R0 ;  /* 0x0000000000007245 */ /* 0x004fce0000201000 */
.L_x_5539:
[----:B------:R-:W-:Y:S05]  /*5400*/  BSYNC B6 ;  /* 0x0000000000067941 */ /* 0x000fea0003800000 */
.L_x_5533:
        /* <DEDUP_REMOVED lines=36> */
.L_x_5562:
[----:B------:R-:W-:Y:S05]  /*5650*/  BSYNC B0 ;  /* 0x0000000000007941 */ /* 0x000fea0003800000 */
.L_x_5561:
        /* <DEDUP_REMOVED lines=13> */
.L_x_5566:
[----:B------:R-:W0:Y:S02]  /*5730*/  F2I.S64.TRUNC R2, R2 ;  /* 0x0000000200027311 */ /* 0x000e24000020d900 */
[----:B0-----:R-:W-:-:S05]  /*5740*/  IMAD.MOV.U32 R5, RZ, RZ, R2 ;  /* 0x000000ffff057224 */ /* 0x001fca00078e0002 */
[----:B------:R0:W-:Y:S01]  /*5750*/  STG.E.U8 desc[UR36][R16.64], R5 ;  /* 0x0000000510007986 */ /* 0x0001e2000c101124 */
[----:B------:R-:W-:Y:S05]  /*5760*/  BRA `(.L_x_5568) ;  /* 0x0000000c00407947 */ /* 0x000fea0003800000 */
.L_x_5565:
        /* <DEDUP_REMOVED lines=9> */
.L_x_5570:
[----:B------:R-:W0:Y:S02]  /*5800*/  F2I.FTZ.TRUNC.NTZ R3, R2 ;  /* 0x0000000200037305 */ /* 0x000e24000021f100 */
[----:B0-----:R3:W-:Y:S01]  /*5810*/  STG.E desc[UR36][R16.64], R3 ;  /* 0x0000000310007986 */ /* 0x0017e2000c101924 */
[----:B------:R-:W-:Y:S05]  /*5820*/  BRA `(.L_x_5568) ;  /* 0x0000000c00107947 */ /* 0x000fea0003800000 */
.L_x_5569:
[----:B------:R-:W0:Y:S02]  /*5830*/  F2I.FTZ.TRUNC.NTZ R3, R2 ;  /* 0x0000000200037305 */ /* 0x000e24000021f100 */
[----:B0-----:R2:W-:Y:S01]  /*5840*/  STG.E.U16 desc[UR36][R16.64], R3 ;  /* 0x0000000310007986 */ /* 0x0015e2000c101524 */
[----:B------:R-:W-:Y:S05]  /*5850*/  BRA `(.L_x_5568) ;  /* 0x0000000c00047947 */ /* 0x000fea0003800000 */
.L_x_5564:
        /* <DEDUP_REMOVED lines=8> */
.L_x_5572:
[----:B------:R-:W-:-:S05]  /*58e0*/  F2FP.F16.F32.PACK_AB R2, RZ, R2 ;  /* 0x00000002ff02723e */ /* 0x000fca00000000ff */
[----:B------:R0:W-:Y:S01]  /*58f0*/  STG.E.U16 desc[UR36][R16.64], R2 ;  /* 0x0000000210007986 */ /* 0x0001e2000c101524 */
[----:B------:R-:W-:Y:S05]  /*5900*/  BRA `(.L_x_5568) ;  /* 0x0000000800d87947 */ /* 0x000fea0003800000 */
.L_x_5571:
        /* <DEDUP_REMOVED lines=9> */
.L_x_5574:
[----:B------:R-:W-:-:S04]  /*59a0*/  F2FP.F16.F32.PACK_AB R3, RZ, R2 ;  /* 0x00000002ff03723e */ /* 0x000fc800000000ff */
[----:B------:R-:W-:-:S05]  /*59b0*/  PRMT R3, R3, 0x5410, RZ ;  /* 0x0000541003037816 */ /* 0x000fca00000000ff */
[----:B------:R0:W-:Y:S01]  /*59c0*/  STG.E desc[UR36][R16.64], R3 ;  /* 0x0000000310007986 */ /* 0x0001e2000c101924 */
[----:B------:R-:W-:Y:S05]  /*59d0*/  BRA `(.L_x_5568) ;  /* 0x0000000800a47947 */ /* 0x000fea0003800000 */
.L_x_5573:
[----:B------:R-:W-:-:S06]  /*59e0*/  FMUL.FTZ R2, R2, 1 ;  /* 0x3f80000002027820 */ /* 0x000fcc0000410000 */
[----:B------:R-:W0:Y:S02]  /*59f0*/  F2F.F64.F32 R2, R2 ;  /* 0x0000000200027310 */ /* 0x000e240000201800 */
[----:B0-----:R0:W-:Y:S01]  /*5a00*/  STG.E.64 desc[UR36][R16.64], R2 ;  /* 0x0000000210007986 */ /* 0x0011e2000c101b24 */
[----:B------:R-:W-:Y:S05]  /*5a10*/  BRA `(.L_x_5568) ;  /* 0x0000000800947947 */ /* 0x000fea0003800000 */
.L_x_5563:
        /* <DEDUP_REMOVED lines=12> */
.L_x_5577:
[----:B------:R-:W-:Y:S01]  /*5ae0*/  FMUL.FTZ R4, R2, 1 ;  /* 0x3f80000002047820 */ /* 0x000fe20000410000 */
[----:B------:R-:W-:-:S05]  /*5af0*/  CS2R R6, SRZ ;  /* 0x0000000000067805 */ /* 0x000fca000001ff00 */
[----:B------:R-:W0:Y:S02]  /*5b00*/  F2F.F64.F32 R4, R4 ;  /* 0x0000000400047310 */ /* 0x000e240000201800 */
[----:B0-----:R0:W-:Y:S01]  /*5b10*/  STG.E.128 desc[UR36][R16.64], R4 ;  /* 0x0000000410007986 */ /* 0x0011e2000c101d24 */
[----:B------:R-:W-:Y:S05]  /*5b20*/  BRA `(.L_x_5568) ;  /* 0x0000000800507947 */ /* 0x000fea0003800000 */
.L_x_5576:
        /* <DEDUP_REMOVED lines=20> */
.L_x_5581:
[----:B------:R-:W-:Y:S05]  /*5c70*/  BSYNC B0 ;  /* 0x0000000000007941 */ /* 0x000fea0003800000 */
.L_x_5580:
[----:B------:R-:W-:-:S05]  /*5c80*/  LOP3.LUT R5, R0, R5, RZ, 0xfc, !PT ;  /* 0x0000000500057212 */ /* 0x000fca00078efcff */
[----:B------:R0:W-:Y:S01]  /*5c90*/  STG.E.U8 desc[UR36][R16.64], R5 ;  /* 0x0000000510007986 */ /* 0x0001e2000c101124 */
[----:B------:R-:W-:Y:S05]  /*5ca0*/  BRA `(.L_x_5568) ;  /* 0x0000000400f07947 */ /* 0x000fea0003800000 */
.L_x_5579:
        /* <DEDUP_REMOVED lines=12> */
.L_x_5583:
[----:B------:R-:W-:Y:S01]  /*5d70*/  IMAD.MOV.U32 R0, RZ, RZ, 0x7f ;  /* 0x0000007fff007424 */ /* 0x000fe200078e00ff */
[----:B------:R-:W-:-:S04]  /*5d80*/  ISETP.GT.U32.AND P0, PT, R4, 0x7f800000, PT ;  /* 0x7f8000000400780c */ /* 0x000fc80003f04070 */
[----:B------:R-:W-:-:S09]  /*5d90*/  SEL R0, R0, 0x7c, P0 ;  /* 0x0000007c00007807 */ /* 0x000fd20000000000 */
.L_x_5584:
[----:B------:R-:W-:Y:S05]  /*5da0*/  BSYNC B0 ;  /* 0x0000000000007941 */ /* 0x000fea0003800000 */
.L_x_5582:
[----:B------:R-:W-:-:S04]  /*5db0*/  LOP3.LUT R2, R2, 0x80000000, RZ, 0xc0, !PT ;  /* 0x8000000002027812 */ /* 0x000fc800078ec0ff */
[----:B------:R-:W-:-:S04]  /*5dc0*/  SHF.R.U32.HI R3, RZ, 0x18, R2 ;  /* 0x00000018ff037819 */ /* 0x000fc80000011602 */
[----:B------:R-:W-:-:S05]  /*5dd0*/  LOP3.LUT R3, R0, R3, RZ, 0xfc, !PT ;  /* 0x0000000300037212 */ /* 0x000fca00078efcff */
[----:B------:R0:W-:Y:S01]  /*5de0*/  STG.E.U8 desc[UR36][R16.64], R3 ;  /* 0x0000000310007986 */ /* 0x0001e2000c101124 */
[----:B------:R-:W-:Y:S05]  /*5df0*/  BRA `(.L_x_5568) ;  /* 0x00000004009c7947 */ /* 0x000fea0003800000 */
.L_x_5578:
[----:B------:R-:W-:-:S05]  /*5e00*/  F2FP.BF16.F32.PACK_AB R2, RZ, R2 ;  /* 0x00000002ff02723e */ /* 0x000fca00000010ff */
[----:B------:R0:W-:Y:S01]  /*5e10*/  STG.E.U16 desc[UR36][R16.64], R2 ;  /* 0x0000000210007986 */ /* 0x0001e2000c101524 */
[----:B------:R-:W-:Y:S05]  /*5e20*/  BRA `(.L_x_5568) ;  /* 0x0000000400907947 */ /* 0x000fea0003800000 */
.L_x_5575:
        /* <DEDUP_REMOVED lines=11> */
.L_x_5587:
        /* <DEDUP_REMOVED lines=16> */
.L_x_5590:
[----:B------:R-:W-:-:S04]  /*5fe0*/  LOP3.LUT R2, R2, 0x80000000, RZ, 0xc0, !PT ;  /* 0x8000000002027812 */ /* 0x000fc800078ec0ff */
[----:B------:R-:W-:-:S04]  /*5ff0*/  SHF.R.U32.HI R3, RZ, 0x18, R2 ;  /* 0x00000018ff037819 */ /* 0x000fc80000011602 */
[----:B------:R-:W-:-:S04]  /*6000*/  LOP3.LUT R0, R0, R3, RZ, 0xfc, !PT ;  /* 0x0000000300007212 */ /* 0x000fc800078efcff */
[----:B------:R-:W-:-:S07]  /*6010*/  PRMT R8, R0, 0x7610, R8 ;  /* 0x0000761000087816 */ /* 0x000fce0000000008 */
.L_x_5589:
[----:B------:R-:W-:Y:S05]  /*6020*/  BSYNC B0 ;  /* 0x0000000000007941 */ /* 0x000fea0003800000 */
.L_x_5588:
[----:B------:R0:W-:Y:S01]  /*6030*/  STG.E.U8 desc[UR36][R16.64], R8 ;  /* 0x0000000810007986 */ /* 0x0001e2000c101124 */
[----:B------:R-:W-:Y:S05]  /*6040*/  BRA `(.L_x_5568) ;  /* 0x0000000400087947 */ /* 0x000fea0003800000 */
.L_x_5586:
        /* <DEDUP_REMOVED lines=16> */
.L_x_5593:
[----:B------:R-:W-:-:S04]  /*6150*/  LOP3.LUT R2, R2, 0x80000000, RZ, 0xc0, !PT ;  /* 0x8000000002027812 */ /* 0x000fc800078ec0ff */
[----:B------:R-:W-:-:S04]  /*6160*/  SHF.R.U32.HI R3, RZ, 0x18, R2 ;  /* 0x00000018ff037819 */ /* 0x000fc80000011602 */
[----:B------:R-:W-:-:S04]  /*6170*/  LOP3.LUT R0, R0, R3, RZ, 0xfc, !PT ;  /* 0x0000000300007212 */ /* 0x000fc800078efcff */
[----:B------:R-:W-:-:S07]  /*6180*/  PRMT R8, R0, 0x7610, R8 ;  /* 0x0000761000087816 */ /* 0x000fce0000000008 */
.L_x_5592:
[----:B------:R-:W-:Y:S05]  /*6190*/  BSYNC B0 ;  /* 0x0000000000007941 */ /* 0x000fea0003800000 */
.L_x_5591:
[----:B------:R0:W-:Y:S01]  /*61a0*/  STG.E.U8 desc[UR36][R16.64], R8 ;  /* 0x0000000810007986 */ /* 0x0001e2000c101124 */
[----:B------:R-:W-:Y:S05]  /*61b0*/  BRA `(.L_x_5568) ;  /* 0x0000000000ac7947 */ /* 0x000fea0003800000 */
.L_x_5585:
        /* <DEDUP_REMOVED lines=21> */
.L_x_5567:
        /* <DEDUP_REMOVED lines=16> */
.L_x_5596:
[----:B------:R-:W-:Y:S05]  /*6410*/  BRA `(.L_x_5568) ;  /* 0x0000000000147947 */ /* 0x000fea0003800000 */
.L_x_5595:
[----:B------:R-:W0:Y:S02]  /*6420*/  F2I.U64.TRUNC R2, R2 ;  /* 0x0000000200027311 */ /* 0x000e24000020d800 */
[----:B0-----:R0:W-:Y:S01]  /*6430*/  STG.E.64 desc[UR36][R16.64], R2 ;  /* 0x0000000210007986 */ /* 0x0011e2000c101b24 */
[----:B------:R-:W-:Y:S05]  /*6440*/  BRA `(.L_x_5568) ;  /* 0x0000000000087947 */ /* 0x000fea0003800000 */
.L_x_5594:
[----:B------:R-:W0:Y:S02]  /*6450*/  F2I.FTZ.U32.TRUNC.NTZ R3, R2 ;  /* 0x0000000200037305 */ /* 0x000e24000021f000 */
[----:B0-----:R0:W-:Y:S02]  /*6460*/  STG.E desc[UR36][R16.64], R3 ;  /* 0x0000000310007986 */ /* 0x0011e4000c101924 */
.L_x_5568:
[----:B------:R-:W-:-:S07]  /*6470*/  VIADD R19, R19, 0x80 ;  /* 0x0000008013137836 */ /* 0x000fce0000000000 */
.L_x_5531:
[----:B------:R-:W-:Y:S05]  /*6480*/  BSYNC B7 ;  /* 0x0000000000077941 */ /* 0x000fea0003800000 */
.L_x_5530:
        /* <DEDUP_REMOVED lines=307> */
.L_x_5599:
        /* <DEDUP_REMOVED lines=20> */
[----:B--2---:R-:W2:Y:S01]  /*7900*/  I2F.S16 R0, R0 ;  /* 0x0000000000007306 */ /* 0x004ea20000101400 */
[----:B------:R-:W-:Y:S05]  /*7910*/  BRA `(.L_x_5606) ;  /* 0x0000000c00387947 */ /* 0x000fea0003800000 */
.L_x_5604:
[----:B------:R-:W2:Y:S02]  /*7920*/  LDG.E.U8 R0, desc[UR36][R2.64] ;  /* 0x0000002402007981 */ /* 0x000ea4000c1e1100 */
[----:B--2---:R-:W-:Y:S01]  /*7930*/  I2FP.F32.U32 R0, R0 ;  /* 0x0000000000007245 */ /* 0x004fe20000201000 */
[----:B------:R-:W-:Y:S06]  /*7940*/  BRA `(.L_x_5606) ;  /* 0x0000000c002c7947 */ /* 0x000fec0003800000 */
.L_x_5603:
        /* <DEDUP_REMOVED lines=9> */
.L_x_5608:
[----:B------:R-:W2:Y:S02]  /*79e0*/  LDG.E R0, desc[UR36][R2.64] ;  /* 0x0000002402007981 */ /* 0x000ea4000c1e1900 */
[----:B--2---:R-:W-:Y:S01]  /*79f0*/  I2FP.F32.S32 R0, R0 ;  /* 0x0000000000007245 */ /* 0x004fe20000201400 */
[----:B------:R-:W-:Y:S06]  /*7a00*/  BRA `(.L_x_5606) ;  /* 0x0000000800fc7947 */ /* 0x000fec0003800000 */
.L_x_5607:
[----:B------:R-:W2:Y:S02]  /*7a10*/  LDG.E.U16 R0, desc[UR36][R2.64] ;  /* 0x0000002402007981 */ /* 0x000ea4000c1e1500 */
[----:B--2---:R-:W0:Y:S01]  /*7a20*/  I2F.S16 R0, R0 ;  /* 0x0000000000007306 */ /* 0x004e220000101400 */
[----:B------:R-:W-:Y:S05]  /*7a30*/  BRA `(.L_x_5606) ;  /* 0x0000000800f07947 */ /* 0x000fea0003800000 */
.L_x_5602:
        /* <DEDUP_REMOVED lines=8> */
.L_x_5610:
[----:B------:R-:W2:Y:S02]  /*7ac0*/  LDG.E.U16 R0, desc[UR36][R2.64] ;  /* 0x0000002402007981 */ /* 0x000ea4000c1e1500 */
[----:B--2---:R-:W-:Y:S01]  /*7ad0*/  HADD2.F32 R0, -RZ, R0.H0_H0 ;  /* 0x20000000ff007230 */ /* 0x004fe20000004100 */
[----:B------:R-:W-:Y:S06]  /*7ae0*/  BRA `(.L_x_5606) ;  /* 0x0000000800c47947 */ /* 0x000fec0003800000 */
.L_x_5609:
        /* <DEDUP_REMOVED lines=8> */
.L_x_5612:
[----:B------:R-:W2:Y:S02]  /*7b70*/  LDG.E.U16 R0, desc[UR36][R2.64] ;  /* 0x0000002402007981 */ /* 0x000ea4000c1e1500 */
[----:B--2---:R-:W-:Y:S01]  /*7b80*/  HADD2.F32 R0, -RZ, R0.H0_H0 ;  /* 0x20000000ff007230 */ /* 0x004fe20000004100 */
[----:B------:R-:W-:Y:S06]  /*7b90*/  BRA `(.L_x_5606) ;  /* 0x0000000800987947 */ /* 0x000fec0003800000 */
.L_x_5611:
[----:B------:R-:W2:Y:S01]  /*7ba0*/  LDG.E.64 R2, desc[UR36][R2.64] ;  /* 0x0000002402027981 */ /* 0x000ea2000c1e1b00 */
[----:B------:R-:W-:Y:S01]  /*7bb0*/  UMOV UR4, 0xf0000000 ;  /* 0xf000000000047882 */ /* 0x000fe20000000000 */
[----:B------:R-:W-:Y:S01]  /*7bc0*/  UMOV UR5, 0x380fffff ;  /* 0x380fffff00057882 */ /* 0x000fe20000000000 */
[----:B--2---:R-:W0:Y:S01]  /*7bd0*/  F2F.F32.F64 R0, R2 ;  /* 0x0000000200007310 */ /* 0x004e220000301000 */
[----:B------:R-:W-:-:S14]  /*7be0*/  DSETP.GEU.AND P0, PT, |R2|, UR4, PT ;  /* 0x0000000402007e2a */ /* 0x000fdc000bf0e200 */
[----:B0-----:R-:W-:Y:S01]  /*7bf0*/  @!P0 FMUL R0, R0, 1.175494350822287508e-38 ;  /* 0x0080000000008820 */ /* 0x001fe20000400000 */
[----:B------:R-:W-:Y:S06]  /*7c00*/  BRA `(.L_x_5606) ;  /* 0x00000008007c7947 */ /* 0x000fec0003800000 */
.L_x_5601:
        /* <DEDUP_REMOVED lines=12> */
.L_x_5615:
[----:B------:R-:W2:Y:S01]  /*7cd0*/  LDG.E.64 R2, desc[UR36][R2.64] ;  /* 0x0000002402027981 */ /* 0x000ea2000c1e1b00 */
[----:B------:R-:W-:Y:S01]  /*7ce0*/  UMOV UR4, 0xf0000000 ;  /* 0xf000000000047882 */ /* 0x000fe20000000000 */
[----:B------:R-:W-:Y:S01]  /*7cf0*/  UMOV UR5, 0x380fffff ;  /* 0x380fffff00057882 */ /* 0x000fe20000000000 */
[----:B--2---:R-:W0:Y:S01]  /*7d00*/  F2F.F32.F64 R0, R2 ;  /* 0x0000000200007310 */ /* 0x004e220000301000 */
[----:B------:R-:W-:-:S14]  /*7d10*/  DSETP.GEU.AND P0, PT, |R2|, UR4, PT ;  /* 0x0000000402007e2a */ /* 0x000fdc000bf0e200 */
[----:B0-----:R-:W-:Y:S01]  /*7d20*/  @!P0 FMUL R0, R0, 1.175494350822287508e-38 ;  /* 0x0080000000008820 */ /* 0x001fe20000400000 */
[----:B------:R-:W-:Y:S06]  /*7d30*/  BRA `(.L_x_5606) ;  /* 0x0000000800307947 */ /* 0x000fec0003800000 */
.L_x_5614:
        /* <DEDUP_REMOVED lines=26> */
.L_x_5617:
        /* <DEDUP_REMOVED lines=13> */
.L_x_5616:
[----:B------:R-:W2:Y:S02]  /*7fb0*/  LDG.E.U16 R0, desc[UR36][R2.64] ;  /* 0x0000002402007981 */ /* 0x000ea4000c1e1500 */
[----:B--2---:R-:W-:Y:S01]  /*7fc0*/  IMAD.U32 R0, R0, 0x10000, RZ ;  /* 0x0001000000007824 */ /* 0x004fe200078e00ff */
[----:B------:R-:W-:Y:S06]  /*7fd0*/  BRA `(.L_x_5606) ;  /* 0x0000000400887947 */ /* 0x000fec0003800000 */
.L_x_5613:
        /* <DEDUP_REMOVED lines=11> */
.L_x_5620:
        /* <DEDUP_REMOVED lines=20> */
.L_x_5622:
[----:B------:R-:W-:Y:S05]  /*81d0*/  BSYNC B0 ;  /* 0x0000000000007941 */ /* 0x000fea0003800000 */
.L_x_5621:
[----:B------:R-:W-:Y:S01]  /*81e0*/  LEA R3, R0, 0x3b800000, 0x17 ;  /* 0x3b80000000037811 */ /* 0x000fe200078eb8ff */
[----:B------:R-:W-:-:S05]  /*81f0*/  IMAD.SHL.U32 R0, R2, 0x100000, RZ ;  /* 0x0010000002007824 */ /* 0x000fca00078e00ff */
[----:B------:R-:W-:Y:S01]  /*8200*/  LOP3.LUT R0, R3, R0, R4, 0xfe, !PT ;  /* 0x0000000003007212 */ /* 0x000fe200078efe04 */
[----:B------:R-:W-:Y:S06]  /*8210*/  BRA `(.L_x_5606) ;  /* 0x0000000000f87947 */ /* 0x000fec0003800000 */
.L_x_5619:
[----:B------:R-:W2:Y:S01]  /*8220*/  LDG.E.U8 R2, desc[UR36][R2.64] ;  /* 0x0000002402027981 */ /* 0x000ea2000c1e1100 */
[----:B------:R-:W-:Y:S02]  /*8230*/  MOV R0, RZ ;  /* 0x000000ff00007202 */ /* 0x000fe40000000f00 */
        /* <DEDUP_REMOVED lines=18> */
.L_x_5624:
[----:B------:R-:W-:Y:S05]  /*8360*/  BSYNC B0 ;  /* 0x0000000000007941 */ /* 0x000fea0003800000 */
.L_x_5623:
[----:B------:R-:W-:Y:S01]  /*8370*/  LEA R3, R0, 0x37800000, 0x17 ;  /* 0x3780000000037811 */ /* 0x000fe200078eb8ff */
[----:B------:R-:W-:-:S05]  /*8380*/  IMAD.SHL.U32 R0, R2, 0x200000, RZ ;  /* 0x0020000002007824 */ /* 0x000fca00078e00ff */
[----:B------:R-:W-:Y:S01]  /*8390*/  LOP3.LUT R0, R3, R0, R4, 0xfe, !PT ;  /* 0x0000000003007212 */ /* 0x000fe200078efe04 */
[----:B------:R-:W-:Y:S06]  /*83a0*/  BRA `(.L_x_5606) ;  /* 0x0000000000947947 */ /* 0x000fec0003800000 */
.L_x_5618:
        /* <DEDUP_REMOVED lines=14> */
.L_x_5605:
        /* <DEDUP_REMOVED lines=16> */
.L_x_5627:
[----:B------:R-:W-:Y:S01]  /*8590*/  IMAD.MOV.U32 R0, RZ, RZ, RZ ;  /* 0x000000ffff007224 */ /* 0x000fe200078e00ff */
[----:B------:R-:W-:Y:S06]  /*85a0*/  BRA `(.L_x_5606) ;  /* 0x0000000000147947 */ /* 0x000fec0003800000 */
.L_x_5626:
[----:B------:R-:W2:Y:S02]  /*85b0*/  LDG.E.64 R2, desc[UR36][R2.64] ;  /* 0x0000002402027981 */ /* 0x000ea4000c1e1b00 */
[----:B--2---:R0:W1:Y:S01]  /*85c0*/  I2F.U64 R0, R2 ;  /* 0x0000000200007312 */ /* 0x0040620000301000 */
[----:B------:R-:W-:Y:S05]  /*85d0*/  BRA `(.L_x_5606) ;  /* 0x0000000000087947 */ /* 0x000fea0003800000 */
.L_x_5625:
[----:B------:R-:W2:Y:S02]  /*85e0*/  LDG.E R0, desc[UR36][R2.64] ;  /* 0x0000002402007981 */ /* 0x000ea4000c1e1900 */
[----:B--2---:R-:W-:-:S07]  /*85f0*/  I2FP.F32.U32 R0, R0 ;  /* 0x0000000000007245 */ /* 0x004fce0000201000 */
.L_x_5606:
[----:B------:R-:W-:Y:S05]  /*8600*/  BSYNC B6 ;  /* 0x0000000000067941 */ /* 0x000fea0003800000 */
.L_x_5600:
        /* <DEDUP_REMOVED lines=36> */
.L_x_5629:
[----:B------:R-:W-:Y:S05]  /*8850*/  BSYNC B0 ;  /* 0x0000000000007941 */ /* 0x000fea0003800000 */
.L_x_5628:
        /* <DEDUP_REMOVED lines=13> */
.L_x_5633:
[----:B------:R-:W0:Y:S02]  /*8930*/  F2I.S64.TRUNC R2, R2 ;  /* 0x0000000200027311 */ /* 0x000e24000020d900 */
[----:B0-----:R-:W-:-:S05]  /*8940*/  MOV R5, R2 ;  /* 0x0000000200057202 */ /* 0x001fca0000000f00 */
[----:B------:R0:W-:Y:S01]  /*8950*/  STG.E.U8 desc[UR36][R16.64], R5 ;  /* 0x0000000510007986 */ /* 0x0001e2000c101124 */
[----:B------:R-:W-:Y:S05]  /*8960*/  BRA `(.L_x_5635) ;  /* 0x0000000c00407947 */ /* 0x000fea0003800000 */
.L_x_5632:
        /* <DEDUP_REMOVED lines=9> */
.L_x_5637:
[----:B------:R-:W0:Y:S02]  /*8a00*/  F2I.FTZ.TRUNC.NTZ R3, R2 ;  /* 0x0000000200037305 */ /* 0x000e24000021f100 */
[----:B0-----:R0:W-:Y:S01]  /*8a10*/  STG.E desc[UR36][R16.64], R3 ;  /* 0x0000000310007986 */ /* 0x0011e2000c101924 */
[----:B------:R-:W-:Y:S05]  /*8a20*/  BRA `(.L_x_5635) ;  /* 0x0000000c00107947 */ /* 0x000fea0003800000 */
.L_x_5636:
[----:B------:R-:W0:Y:S02]  /*8a30*/  F2I.FTZ.TRUNC.NTZ R3, R2 ;  /* 0x0000000200037305 */ /* 0x000e24000021f100 */
[----:B0-----:R0:W-:Y:S01]  /*8a40*/  STG.E.U16 desc[UR36][R16.64], R3 ;  /* 0x0000000310007986 */ /* 0x0011e2000c101524 */
[----:B------:R-:W-:Y:S05]  /*8a50*/  BRA `(.L_x_5635) ;  /* 0x0000000c00047947 */ /* 0x000fea0003800000 */
.L_x_5631:
        /* <DEDUP_REMOVED lines=8> */
.L_x_5639:
[----:B------:R-:W-:-:S05]  /*8ae0*/  F2FP.F16.F32.PACK_AB R2, RZ, R2 ;  /* 0x00000002ff02723e */ /* 0x000fca00000000ff */
[----:B------:R0:W-:Y:S01]  /*8af0*/  STG.E.U16 desc[UR36][R16.64], R2 ;  /* 0x0000000210007986 */ /* 0x0001e2000c101524 */
[----:B------:R-:W-:Y:S05]  /*8b00*/  BRA `(.L_x_5635) ;  /* 0x0000000800d87947 */ /* 0x000fea0003800000 */
.L_x_5638:
        /* <DEDUP_REMOVED lines=9> */
.L_x_5641:
[----:B------:R-:W-:-:S04]  /*8ba0*/  F2FP.F16.F32.PACK_AB R3, RZ, R2 ;  /* 0x00000002ff03723e */ /* 0x000fc800000000ff */
[----:B------:R-:W-:-:S05]  /*8bb0*/  PRMT R3, R3, 0x5410, RZ ;  /* 0x0000541003037816 */ /* 0x000fca00000000ff */
[----:B------:R0:W-:Y:S01]  /*8bc0*/  STG.E desc[UR36][R16.64], R3 ;  /* 0x0000000310007986 */ /* 0x0001e2000c101924 */
[----:B------:R-:W-:Y:S05]  /*8bd0*/  BRA `(.L_x_5635) ;  /* 0x0000000800a47947 */ /* 0x000fea0003800000 */
.L_x_5640:
[----:B------:R-:W-:-:S06]  /*8be0*/  FMUL.FTZ R2, R2, 1 ;  /* 0x3f80000002027820 */ /* 0x000fcc0000410000 */
[----:B------:R-:W0:Y:S02]  /*8bf0*/  F2F.F64.F32 R2, R2 ;  /* 0x0000000200027310 */ /* 0x000e240000201800 */
[----:B0-----:R0:W-:Y:S01]  /*8c00*/  STG.E.64 desc[UR36][R16.64], R2 ;  /* 0x0000000210007986 */ /* 0x0011e2000c101b24 */
[----:B------:R-:W-:Y:S05]  /*8c10*/  BRA `(.L_x_5635) ;  /* 0x0000000800947947 */ /* 0x000fea0003800000 */
.L_x_5630:
        /* <DEDUP_REMOVED lines=12> */
.L_x_5644:
[----:B------:R-:W-:Y:S01]  /*8ce0*/  FMUL.FTZ R4, R2, 1 ;  /* 0x3f80000002047820 */ /* 0x000fe20000410000 */
[----:B------:R-:W-:-:S05]  /*8cf0*/  CS2R R6, SRZ ;  /* 0x0000000000067805 */ /* 0x000fca000001ff00 */
[----:B------:R-:W0:Y:S02]  /*8d00*/  F2F.F64.F32 R4, R4 ;  /* 0x0000000400047310 */ /* 0x000e240000201800 */
[----:B0-----:R0:W-:Y:S01]  /*8d10*/  STG.E.128 desc[UR36][R16.64], R4 ;  /* 0x0000000410007986 */ /* 0x0011e2000c101d24 */
[----:B------:R-:W-:Y:S05]  /*8d20*/  BRA `(.L_x_5635) ;  /* 0x0000000800507947 */ /* 0x000fea0003800000 */
.L_x_5643:
        /* <DEDUP_REMOVED lines=20> */
.L_x_5648:
[----:B------:R-:W-:Y:S05]  /*8e70*/  BSYNC B0 ;  /* 0x0000000000007941 */ /* 0x000fea0003800000 */
.L_x_5647:
[----:B------:R-:W-:-:S05]  /*8e80*/  LOP3.LUT R5, R0, R5, RZ, 0xfc, !PT ;  /* 0x0000000500057212 */ /* 0x000fca00078efcff */
[----:B------:R0:W-:Y:S01]  /*8e90*/  STG.E.U8 desc[UR36][R16.64], R5 ;  /* 0x0000000510007986 */ /* 0x0001e2000c101124 */
[----:B------:R-:W-:Y:S05]  /*8ea0*/  BRA `(.L_x_5635) ;  /* 0x0000000400f07947 */ /* 0x000fea0003800000 */
.L_x_5646:
        /* <DEDUP_REMOVED lines=12> */
.L_x_5650:
[----:B------:R-:W-:Y:S01]  /*8f70*/  IMAD.MOV.U32 R0, RZ, RZ, 0x7f ;  /* 0x0000007fff007424 */ /* 0x000fe200078e00ff */
[----:B------:R-:W-:-:S04]  /*8f80*/  ISETP.GT.U32.AND P0, PT, R4, 0x7f800000, PT ;  /* 0x7f8000000400780c */ /* 0x000fc80003f04070 */
[----:B------:R-:W-:-:S09]  /*8f90*/  SEL R0, R0, 0x7c, P0 ;  /* 0x0000007c00007807 */ /* 0x000fd20000000000 */
.L_x_5651:
[----:B------:R-:W-:Y:S05]  /*8fa0*/  BSYNC B0 ;  /* 0x0000000000007941 */ /* 0x000fea0003800000 */
.L_x_5649:
[----:B------:R-:W-:-:S04]  /*8fb0*/  LOP3.LUT R2, R2, 0x80000000, RZ, 0xc0, !PT ;  /* 0x8000000002027812 */ /* 0x000fc800078ec0ff */
[----:B------:R-:W-:-:S04]  /*8fc0*/  SHF.R.U32.HI R3, RZ, 0x18, R2 ;  /* 0x00000018ff037819 */ /* 0x000fc80000011602 */
[----:B------:R-:W-:-:S05]  /*8fd0*/  LOP3.LUT R3, R0, R3, RZ, 0xfc, !PT ;  /* 0x0000000300037212 */ /* 0x000fca00078efcff */
[----:B------:R0:W-:Y:S01]  /*8fe0*/  STG.E.U8 desc[UR36][R16.64], R3 ;  /* 0x0000000310007986 */ /* 0x0001e2000c101124 */
[----:B------:R-:W-:Y:S05]  /*8ff0*/  BRA `(.L_x_5635) ;  /* 0x00000004009c7947 */ /* 0x000fea0003800000 */
.L_x_5645:
[----:B------:R-:W-:-:S05]  /*9000*/  F2FP.BF16.F32.PACK_AB R2, RZ, R2 ;  /* 0x00000002ff02723e */ /* 0x000fca00000010ff */
[----:B------:R0:W-:Y:S01]  /*9010*/  STG.E.U16 desc[UR36][R16.64], R2 ;  /* 0x0000000210007986 */ /* 0x0001e2000c101524 */
[----:B------:R-:W-:Y:S05]  /*9020*/  BRA `(.L_x_5635) ;  /* 0x0000000400907947 */ /* 0x000fea0003800000 */
.L_x_5642:
        /* <DEDUP_REMOVED lines=11> */
.L_x_5654:
        /* <DEDUP_REMOVED lines=16> */
.L_x_5657:
[----:B------:R-:W-:-:S04]  /*91e0*/  LOP3.LUT R2, R2, 0x80000000, RZ, 0xc0, !PT ;  /* 0x8000000002027812 */ /* 0x000fc800078ec0ff */
[----:B------:R-:W-:-:S04]  /*91f0*/  SHF.R.U32.HI R3, RZ, 0x18, R2 ;  /* 0x00000018ff037819 */ /* 0x000fc80000011602 */
[----:B------:R-:W-:-:S04]  /*9200*/  LOP3.LUT R0, R0, R3, RZ, 0xfc, !PT ;  /* 0x0000000300007212 */ /* 0x000fc800078efcff */
[----:B------:R-:W-:-:S07]  /*9210*/  PRMT R8, R0, 0x7610, R8 ;  /* 0x0000761000087816 */ /* 0x000fce0000000008 */
.L_x_5656:
[----:B------:R-:W-:Y:S05]  /*9220*/  BSYNC B0 ;  /* 0x0000000000007941 */ /* 0x000fea0003800000 */
.L_x_5655:
[----:B------:R3:W-:Y:S01]  /*9230*/  STG.E.U8 desc[UR36][R16.64], R8 ;  /* 0x0000000810007986 */ /* 0x0007e2000c101124 */
[----:B------:R-:W-:Y:S05]  /*9240*/  BRA `(.L_x_5635) ;  /* 0x0000000400087947 */ /* 0x000fea0003800000 */
.L_x_5653:
        /* <DEDUP_REMOVED lines=16> */
.L_x_5660:
[----:B------:R-:W-:-:S04]  /*9350*/  LOP3.LUT R2, R2, 0x80000000, RZ, 0xc0, !PT ;  /* 0x8000000002027812 */ /* 0x000fc800078ec0ff */
[----:B------:R-:W-:-:S04]  /*9360*/  SHF.R.U32.HI R3, RZ, 0x18, R2 ;  /* 0x00000018ff037819 */ /* 0x000fc80000011602 */
[----:B------:R-:W-:-:S04]  /*9370*/  LOP3.LUT R0, R0, R3, RZ, 0xfc, !PT ;  /* 0x0000000300007212 */ /* 0x000fc800078efcff */
[----:B------:R-:W-:-:S07]  /*9380*/  PRMT R8, R0, 0x7610, R8 ;  /* 0x0000761000087816 */ /* 0x000fce0000000008 */
.L_x_5659:
[----:B------:R-:W-:Y:S05]  /*9390*/  BSYNC B0 ;  /* 0x0000000000007941 */ /* 0x000fea0003800000 */
.L_x_5658:
[----:B------:R0:W-:Y:S01]  /*93a0*/  STG.E.U8 desc[UR36][R16.64], R8 ;  /* 0x0000000810007986 */ /* 0x0001e2000c101124 */
[----:B------:R-:W-:Y:S05]  /*93b0*/  BRA `(.L_x_5635) ;  /* 0x0000000000ac7947 */ /* 0x000fea0003800000 */
.L_x_5652:
        /* <DEDUP_REMOVED lines=21> */
.L_x_5634:
        /* <DEDUP_REMOVED lines=16> */
.L_x_5663:
[----:B------:R-:W-:Y:S05]  /*9610*/  BRA `(.L_x_5635) ;  /* 0x0000000000147947 */ /* 0x000fea0003800000 */
.L_x_5662:
[----:B------:R-:W0:Y:S02]  /*9620*/  F2I.U64.TRUNC R2, R2 ;  /* 0x0000000200027311 */ /* 0x000e24000020d800 */
[----:B0-----:R1:W-:Y:S01]  /*9630*/  STG.E.64 desc[UR36][R16.64], R2 ;  /* 0x0000000210007986 */ /* 0x0013e2000c101b24 */
[----:B------:R-:W-:Y:S05]  /*9640*/  BRA `(.L_x_5635) ;  /* 0x0000000000087947 */ /* 0x000fea0003800000 */
.L_x_5661:
[----:B------:R-:W0:Y:S02]  /*9650*/  F2I.FTZ.U32.TRUNC.NTZ R3, R2 ;  /* 0x0000000200037305 */ /* 0x000e24000021f000 */
[----:B0-----:R0:W-:Y:S02]  /*9660*/  STG.E desc[UR36][R16.64], R3 ;  /* 0x0000000310007986 */ /* 0x0011e4000c101924 */
.L_x_5635:
[----:B------:R-:W-:-:S07]  /*9670*/  VIADD R19, R19, 0x80 ;  /* 0x0000008013137836 */ /* 0x000fce0000000000 */
.L_x_5598:
[----:B------:R-:W-:Y:S05]  /*9680*/  BSYNC B7 ;  /* 0x0000000000077941 */ /* 0x000fea0003800000 */
.L_x_5597:
[----:B------:R-:W-:Y:S02]  /*9690*/  ULDC UR4, c[0x0][0x210] ;  /* 0x0000840000047ab9 */ /* 0x000fe40000000800 */
[----:B------:R-:W-:-:S13]  /*96a0*/  ISETP.GE.AND P0, PT, R19, UR4, PT ;  /* 0x0000000413007c0c */ /* 0x000fda000bf06270 */
[----:B------:R-:W-:Y:S05]  /*96b0*/  @P0 EXIT ;  /* 0x000000000000094d */ /* 0x000fea0003800000 */
[----:B0-----:R-:W0:Y:S01]  /*96c0*/  LDC R6, c[0x0][0x218] ;  /* 0x00008600ff067b82 */ /* 0x001e220000000800 */
[----:B-1234-:R-:W-:Y:S01]  /*96d0*/  HFMA2.MMA R16, -RZ, RZ, 0, 0 ;  /* 0x00000000ff107435 */ /* 0x01efe200000001ff */
[----:B------:R-:W-:Y:S01]  /*96e0*/  IMAD.MOV.U32 R0, RZ, RZ, RZ ;  /* 0x000000ffff007224 */ /* 0x000fe200078e00ff */
        /* <DEDUP_REMOVED lines=300> */
.L_x_5664:
        /* <DEDUP_REMOVED lines=22> */
.L_x_5669:
[----:B------:R-:W2:Y:S02]  /*ab10*/  LDG.E.U8 R0, desc[UR36][R2.64] ;  /* 0x0000002402007981 */ /* 0x000ea4000c1e1100 */
[----:B--2---:R-:W-:Y:S01]  /*ab20*/  I2FP.F32.U32 R0, R0 ;  /* 0x0000000000007245 */ /* 0x004fe20000201000 */
[----:B------:R-:W-:Y:S06]  /*ab30*/  BRA `(.L_x_5671) ;  /* 0x0000000c002c7947 */ /* 0x000fec0003800000 */
.L_x_5668:
        /* <DEDUP_REMOVED lines=9> */
.L_x_5673:
[----:B------:R-:W2:Y:S02]  /*abd0*/  LDG.E R0, desc[UR36][R2.64] ;  /* 0x0000002402007981 */ /* 0x000ea4000c1e1900 */
[----:B--2---:R-:W-:Y:S01]  /*abe0*/  I2FP.F32.S32 R0, R0 ;  /* 0x0000000000007245 */ /* 0x004fe20000201400 */
[----:B------:R-:W-:Y:S06]  /*abf0*/  BRA `(.L_x_5671) ;  /* 0x0000000800fc7947 */ /* 0x000fec0003800000 */
.L_x_5672:
[----:B------:R-:W2:Y:S02]  /*ac00*/  LDG.E.U16 R0, desc[UR36][R2.64] ;  /* 0x0000002402007981 */ /* 0x000ea4000c1e1500 */
[----:B--2---:R-:W0:Y:S01]  /*ac10*/  I2F.S16 R0, R0 ;  /* 0x0000000000007306 */ /* 0x004e220000101400 */
[----:B------:R-:W-:Y:S05]  /*ac20*/  BRA `(.L_x_5671) ;  /* 0x0000000800f07947 */ /* 0x000fea0003800000 */
.L_x_5667:
        /* <DEDUP_REMOVED lines=8> */
.L_x_5675:
[----:B------:R-:W2:Y:S02]  /*acb0*/  LDG.E.U16 R0, desc[UR36][R2.64] ;  /* 0x0000002402007981 */ /* 0x000ea4000c1e1500 */
[----:B--2---:R-:W-:Y:S01]  /*acc0*/  HADD2.F32 R0, -RZ, R0.H0_H0 ;  /* 0x20000000ff007230 */ /* 0x004fe20000004100 */
[----:B------:R-:W-:Y:S06]  /*acd0*/  BRA `(.L_x_5671) ;  /* 0x0000000800c47947 */ /* 0x000fec0003800000 */
.L_x_5674:
        /* <DEDUP_REMOVED lines=8> */
.L_x_5677:
[----:B------:R-:W2:Y:S02]  /*ad60*/  LDG.E.U16 R0, desc[UR36][R2.64] ;  /* 0x0000002402007981 */ /* 0x000ea4000c1e1500 */
[----:B--2---:R-:W-:Y:S01]  /*ad70*/  HADD2.F32 R0, -RZ, R0.H0_H0 ;  /* 0x20000000ff007230 */ /* 0x004fe20000004100 */
[----:B------:R-:W-:Y:S06]  /*ad80*/  BRA `(.L_x_5671) ;  /* 0x0000000800987947 */ /* 0x000fec0003800000 */
.L_x_5676:
[----:B------:R-:W2:Y:S01]  /*ad90*/  LDG.E.64 R2, desc[UR36][R2.64] ;  /* 0x0000002402027981 */ /* 0x000ea2000c1e1b00 */
[----:B------:R-:W-:Y:S01]  /*ada0*/  UMOV UR4, 0xf0000000 ;  /* 0xf000000000047882 */ /* 0x000fe20000000000 */
[----:B------:R-:W-:Y:S01]  /*adb0*/  UMOV UR5, 0x380fffff ;  /* 0x380fffff00057882 */ /* 0x000fe20000000000 */
[----:B--2---:R-:W0:Y:S01]  /*adc0*/  F2F.F32.F64 R0, R2 ;  /* 0x0000000200007310 */ /* 0x004e220000301000 */
[----:B------:R-:W-:-:S14]  /*add0*/  DSETP.GEU.AND P0, PT, |R2|, UR4, PT ;  /* 0x0000000402007e2a */ /* 0x000fdc000bf0e200 */
[----:B0-----:R-:W-:Y:S01]  /*ade0*/  @!P0 FMUL R0, R0, 1.175494350822287508e-38 ;  /* 0x0080000000008820 */ /* 0x001fe20000400000 */
[----:B------:R-:W-:Y:S06]  /*adf0*/  BRA `(.L_x_5671) ;  /* 0x00000008007c7947 */ /* 0x000fec0003800000 */
.L_x_5666:
        /* <DEDUP_REMOVED lines=12> */
.L_x_5680:
[----:B------:R-:W2:Y:S01]  /*aec0*/  LDG.E.64 R2, desc[UR36][R2.64] ;  /* 0x0000002402027981 */ /* 0x000ea2000c1e1b00 */
[----:B------:R-:W-:Y:S01]  /*aed0*/  UMOV UR4, 0xf0000000 ;  /* 0xf000000000047882 */ /* 0x000fe20000000000 */
[----:B------:R-:W-:Y:S01]  /*aee0*/  UMOV UR5, 0x380fffff ;  /* 0x380fffff00057882 */ /* 0x000fe20000000000 */
[----:B--2---:R-:W0:Y:S01]  /*aef0*/  F2F.F32.F64 R0, R2 ;  /* 0x0000000200007310 */ /* 0x004e220000301000 */
[----:B------:R-:W-:-:S14]  /*af00*/  DSETP.GEU.AND P0, PT, |R2|, UR4, PT ;  /* 0x0000000402007e2a */ /* 0x000fdc000bf0e200 */
[----:B0-----:R-:W-:Y:S01]  /*af10*/  @!P0 FMUL R0, R0, 1.175494350822287508e-38 ;  /* 0x0080000000008820 */ /* 0x001fe20000400000 */
[----:B------:R-:W-:Y:S06]  /*af20*/  BRA `(.L_x_5671) ;  /* 0x0000000800307947 */ /* 0x000fec0003800000 */
.L_x_5679:
        /* <DEDUP_REMOVED lines=26> */
.L_x_5682:
        /* <DEDUP_REMOVED lines=13> */
.L_x_5681:
[----:B------:R-:W2:Y:S02]  /*b1a0*/  LDG.E.U16 R0, desc[UR36][R2.64] ;  /* 0x0000002402007981 */ /* 0x000ea4000c1e1500 */
[----:B--2---:R-:W-:Y:S01]  /*b1b0*/  IMAD.U32 R0, R0, 0x10000, RZ ;  /* 0x0001000000007824 */ /* 0x004fe200078e00ff */
[----:B------:R-:W-:Y:S06]  /*b1c0*/  BRA `(.L_x_5671) ;  /* 0x0000000400887947 */ /* 0x000fec0003800000 */
.L_x_5678:
        /* <DEDUP_REMOVED lines=11> */
.L_x_5685:
        /* <DEDUP_REMOVED lines=20> */
.L_x_5687:
[----:B------:R-:W-:Y:S05]  /*b3c0*/  BSYNC B0 ;  /* 0x0000000000007941 */ /* 0x000fea0003800000 */
.L_x_5686:
[----:B------:R-:W-:Y:S01]  /*b3d0*/  LEA R3, R0, 0x3b800000, 0x17 ;  /* 0x3b80000000037811 */ /* 0x000fe200078eb8ff */
[----:B------:R-:W-:-:S05]  /*b3e0*/  IMAD.SHL.U32 R0, R2, 0x100000, RZ ;  /* 0x0010000002007824 */ /* 0x000fca00078e00ff */
[----:B------:R-:W-:Y:S01]  /*b3f0*/  LOP3.LUT R0, R3, R0, R4, 0xfe, !PT ;  /* 0x0000000003007212 */ /* 0x000fe200078efe04 */
[----:B------:R-:W-:Y:S06]  /*b400*/  BRA `(.L_x_5671) ;  /* 0x0000000000f87947 */ /* 0x000fec0003800000 */
.L_x_5684:
[----:B------:R-:W2:Y:S01]  /*b410*/  LDG.E.U8 R2, desc[UR36][R2.64] ;  /* 0x0000002402027981 */ /* 0x000ea2000c1e1100 */
        /* <DEDUP_REMOVED lines=19> */
.L_x_5689:
[----:B------:R-:W-:Y:S05]  /*b550*/  BSYNC B0 ;  /* 0x0000000000007941 */ /* 0x000fea0003800000 */
.L_x_5688:
[----:B------:R-:W-:Y:S01]  /*b560*/  LEA R3, R0, 0x37800000, 0x17 ;  /* 0x3780000000037811 */ /* 0x000fe200078eb8ff */
[----:B------:R-:W-:-:S05]  /*b570*/  IMAD.SHL.U32 R0, R2, 0x200000, RZ ;  /* 0x0020000002007824 */ /* 0x000fca00078e00ff */
[----:B------:R-:W-:Y:S01]  /*b580*/  LOP3.LUT R0, R3, R0, R4, 0xfe, !PT ;  /* 0x0000000003007212 */ /* 0x000fe200078efe04 */
[----:B------:R-:W-:Y:S06]  /*b590*/  BRA `(.L_x_5671) ;  /* 0x0000000000947947 */ /* 0x000fec0003800000 */
.L_x_5683:
        /* <DEDUP_REMOVED lines=14> */
.L_x_5670:
        /* <DEDUP_REMOVED lines=16> */
.L_x_5692:
[----:B------:R-:W-:Y:S01]  /*b780*/  IMAD.MOV.U32 R0, RZ, RZ, RZ ;  /* 0x000000ffff007224 */ /* 0x000fe200078e00ff */
[----:B------:R-:W-:Y:S06]  /*b790*/  BRA `(.L_x_5671) ;  /* 0x0000000000147947 */ /* 0x000fec0003800000 */
.L_x_5691:
[----:B------:R-:W2:Y:S02]  /*b7a0*/  LDG.E.64 R2, desc[UR36][R2.64] ;  /* 0x0000002402027981 */ /* 0x000ea4000c1e1b00 */
[----:B--2---:R0:W1:Y:S01]  /*b7b0*/  I2F.U64 R0, R2 ;  /* 0x0000000200007312 */ /* 0x0040620000301000 */
[----:B------:R-:W-:Y:S05]  /*b7c0*/  BRA `(.L_x_5671) ;  /* 0x0000000000087947 */ /* 0x000fea0003800000 */
.L_x_5690:
[----:B------:R-:W2:Y:S02]  /*b7d0*/  LDG.E R0, desc[UR36][R2.64] ;  /* 0x0000002402007981 */ /* 0x000ea4000c1e1900 */
[----:B--2---:R-:W-:-:S07]  /*b7e0*/  I2FP.F32.U32 R0, R0 ;  /* 0x0000000000007245 */ /* 0x004fce0000201000 */
.L_x_5671:
[----:B------:R-:W-:Y:S05]  /*b7f0*/  BSYNC B6 ;  /* 0x0000000000067941 */ /* 0x000fea0003800000 */
.L_x_5665:
        /* <DEDUP_REMOVED lines=36> */
.L_x_5694:
[----:B------:R-:W-:Y:S05]  /*ba40*/  BSYNC B0 ;  /* 0x0000000000007941 */ /* 0x000fea0003800000 */
.L_x_5693:
        /* <DEDUP_REMOVED lines=13> */
.L_x_5698:
[----:B------:R-:W0:Y:S02]  /*bb20*/  F2I.S64.TRUNC R2, R2 ;  /* 0x0000000200027311 */ /* 0x000e24000020d900 */
[----:B0-----:R-:W-:-:S05]  /*bb30*/  MOV R5, R2 ;  /* 0x0000000200057202 */ /* 0x001fca0000000f00 */
[----:B------:R-:W-:Y:S01]  /*bb40*/  STG.E.U8 desc[UR36][R16.64], R5 ;  /* 0x0000000510007986 */ /* 0x000fe2000c101124 */
[----:B------:R-:W-:Y:S05]  /*bb50*/  EXIT ;  /* 0x000000000000794d */ /* 0x000fea0003800000 */
.L_x_5697:
        /* <DEDUP_REMOVED lines=9> */
.L_x_5701:
[----:B------:R-:W0:Y:S02]  /*bbf0*/  F2I.FTZ.TRUNC.NTZ R3, R2 ;  /* 0x0000000200037305 */ /* 0x000e24000021f100 */
[----:B0-----:R-:W-:Y:S01]  /*bc00*/  STG.E desc[UR36][R16.64], R3 ;  /* 0x0000000310007986 */ /* 0x001fe2000c101924 */
[----:B------:R-:W-:Y:S05]  /*bc10*/  EXIT ;  /* 0x000000000000794d */ /* 0x000fea0003800000 */
.L_x_5700:
[----:B------:R-:W0:Y:S02]  /*bc20*/  F2I.FTZ.TRUNC.NTZ R3, R2 ;  /* 0x0000000200037305 */ /* 0x000e24000021f100 */
[----:B0-----:R-:W-:Y:S01]  /*bc30*/  STG.E.U16 desc[UR36][R16.64], R3 ;  /* 0x0000000310007986 */ /* 0x001fe2000c101524 */
[----:B------:R-:W-:Y:S05]  /*bc40*/  EXIT ;  /* 0x000000000000794d */ /* 0x000fea0003800000 */
.L_x_5696:
        /* <DEDUP_REMOVED lines=8> */
.L_x_5703:
[----:B------:R-:W-:-:S05]  /*bcd0*/  F2FP.F16.F32.PACK_AB R2, RZ, R2 ;  /* 0x00000002ff02723e */ /* 0x000fca00000000ff */
[----:B------:R-:W-:Y:S01]  /*bce0*/  STG.E.U16 desc[UR36][R16.64], R2 ;  /* 0x0000000210007986 */ /* 0x000fe2000c101524 */
[----:B------:R-:W-:Y:S05]  /*bcf0*/  EXIT ;  /* 0x000000000000794d */ /* 0x000fea0003800000 */
.L_x_5702:
        /* <DEDUP_REMOVED lines=9> */
.L_x_5705:
[----:B------:R-:W-:-:S04]  /*bd90*/  F2FP.F16.F32.PACK_AB R3, RZ, R2 ;  /* 0x00000002ff03723e */ /* 0x000fc800000000ff */
[----:B------:R-:W-:-:S05]  /*bda0*/  PRMT R3, R3, 0x5410, RZ ;  /* 0x0000541003037816 */ /* 0x000fca00000000ff */
[----:B------:R-:W-:Y:S01]  /*bdb0*/  STG.E desc[UR36][R16.64], R3 ;  /* 0x0000000310007986 */ /* 0x000fe2000c101924 */
[----:B------:R-:W-:Y:S05]  /*bdc0*/  EXIT ;  /* 0x000000000000794d */ /* 0x000fea0003800000 */
.L_x_5704:
[----:B------:R-:W-:-:S06]  /*bdd0*/  FMUL.FTZ R2, R2, 1 ;  /* 0x3f80000002027820 */ /* 0x000fcc0000410000 */
[----:B------:R-:W0:Y:S02]  /*bde0*/  F2F.F64.F32 R2, R2 ;  /* 0x0000000200027310 */ /* 0x000e240000201800 */
[----:B0-----:R-:W-:Y:S01]  /*bdf0*/  STG.E.64 desc[UR36][R16.64], R2 ;  /* 0x0000000210007986 */ /* 0x001fe2000c101b24 */
[----:B------:R-:W-:Y:S05]  /*be00*/  EXIT ;  /* 0x000000000000794d */ /* 0x000fea0003800000 */
.L_x_5695:
        /* <DEDUP_REMOVED lines=12> */
.L_x_5708:
[----:B------:R-:W-:Y:S01]  /*bed0*/  FMUL.FTZ R4, R2, 1 ;  /* 0x3f80000002047820 */ /* 0x000fe20000410000 */
[----:B------:R-:W-:-:S05]  /*bee0*/  CS2R R6, SRZ ;  /* 0x0000000000067805 */ /* 0x000fca000001ff00 */
[----:B------:R-:W0:Y:S02]  /*bef0*/  F2F.F64.F32 R4, R4 ;  /* 0x0000000400047310 */ /* 0x000e240000201800 */
[----:B0-----:R-:W-:Y:S01]  /*bf00*/  STG.E.128 desc[UR36][R16.64], R4 ;  /* 0x0000000410007986 */ /* 0x001fe2000c101d24 */
[----:B------:R-:W-:Y:S05]  /*bf10*/  EXIT ;  /* 0x000000000000794d */ /* 0x000fea0003800000 */
.L_x_5707:
        /* <DEDUP_REMOVED lines=20> */
.L_x_5712:
[----:B------:R-:W-:Y:S05]  /*c060*/  BSYNC B0 ;  /* 0x0000000000007941 */ /* 0x000fea0003800000 */
.L_x_5711:
[----:B------:R-:W-:-:S05]  /*c070*/  LOP3.LUT R5, R0, R5, RZ, 0xfc, !PT ;  /* 0x0000000500057212 */ /* 0x000fca00078efcff */
[----:B------:R-:W-:Y:S01]  /*c080*/  STG.E.U8 desc[UR36][R16.64], R5 ;  /* 0x0000000510007986 */ /* 0x000fe2000c101124 */
[----:B------:R-:W-:Y:S05]  /*c090*/  EXIT ;  /* 0x000000000000794d */ /* 0x000fea0003800000 */
.L_x_5710:
        /* <DEDUP_REMOVED lines=12> */
.L_x_5714:
[----:B------:R-:W-:Y:S01]  /*c160*/  IMAD.MOV.U32 R0, RZ, RZ, 0x7f ;  /* 0x0000007fff007424 */ /* 0x000fe200078e00ff */
[----:B------:R-:W-:-:S04]  /*c170*/  ISETP.GT.U32.AND P0, PT, R4, 0x7f800000, PT ;  /* 0x7f8000000400780c */ /* 0x000fc80003f04070 */
[----:B------:R-:W-:-:S09]  /*c180*/  SEL R0, R0, 0x7c, P0 ;  /* 0x0000007c00007807 */ /* 0x000fd20000000000 */
.L_x_5715:
[----:B------:R-:W-:Y:S05]  /*c190*/  BSYNC B0 ;  /* 0x0000000000007941 */ /* 0x000fea0003800000 */
.L_x_5713:
[----:B------:R-:W-:-:S04]  /*c1a0*/  LOP3.LUT R2, R2, 0x80000000, RZ, 0xc0, !PT ;  /* 0x8000000002027812 */ /* 0x000fc800078ec0ff */
[----:B------:R-:W-:-:S04]  /*c1b0*/  SHF.R.U32.HI R3, RZ, 0x18, R2 ;  /* 0x00000018ff037819 */ /* 0x000fc80000011602 */
[----:B------:R-:W-:-:S05]  /*c1c0*/  LOP3.LUT R3, R0, R3, RZ, 0xfc, !PT ;  /* 0x0000000300037212 */ /* 0x000fca00078efcff */
[----:B------:R-:W-:Y:S01]  /*c1d0*/  STG.E.U8 desc[UR36][R16.64], R3 ;  /* 0x0000000310007986 */ /* 0x000fe2000c101124 */
[----:B------:R-:W-:Y:S05]  /*c1e0*/  EXIT ;  /* 0x000000000000794d */ /* 0x000fea0003800000 */
.L_x_5709:
[----:B------:R-:W-:-:S05]  /*c1f0*/  F2FP.BF16.F32.PACK_AB R2, RZ, R2 ;  /* 0x00000002ff02723e */ /* 0x000fca00000010ff */
[----:B------:R-:W-:Y:S01]  /*c200*/  STG.E.U16 desc[UR36][R16.64], R2 ;  /* 0x0000000210007986 */ /* 0x000fe2000c101524 */
[----:B------:R-:W-:Y:S05]  /*c210*/  EXIT ;  /* 0x000000000000794d */ /* 0x000fea0003800000 */
.L_x_5706:
        /* <DEDUP_REMOVED lines=11> */
.L_x_5718:
        /* <DEDUP_REMOVED lines=16> */
.L_x_5721:
[----:B------:R-:W-:-:S04]  /*c3d0*/  LOP3.LUT R2, R2, 0x80000000, RZ, 0xc0, !PT ;  /* 0x8000000002027812 */ /* 0x000fc800078ec0ff */
[----:B------:R-:W-:-:S04]  /*c3e0*/  SHF.R.U32.HI R3, RZ, 0x18, R2 ;  /* 0x00000018ff037819 */ /* 0x000fc80000011602 */
[----:B------:R-:W-:-:S04]  /*c3f0*/  LOP3.LUT R0, R0, R3, RZ, 0xfc, !PT ;  /* 0x0000000300007212 */ /* 0x000fc800078efcff */
[----:B------:R-:W-:-:S07]  /*c400*/  PRMT R8, R0, 0x7610, R8 ;  /* 0x0000761000087816 */ /* 0x000fce0000000008 */
.L_x_5720:
[----:B------:R-:W-:Y:S05]  /*c410*/  BSYNC B0 ;  /* 0x0000000000007941 */ /* 0x000fea0003800000 */
.L_x_5719:
[----:B------:R-:W-:Y:S01]  /*c420*/  STG.E.U8 desc[UR36][R16.64], R8 ;  /* 0x0000000810007986 */ /* 0x000fe2000c101124 */
[----:B------:R-:W-:Y:S05]  /*c430*/  EXIT ;  /* 0x000000000000794d */ /* 0x000fea0003800000 */
.L_x_5717:
        /* <DEDUP_REMOVED lines=16> */
.L_x_5724:
[----:B------:R-:W-:-:S04]  /*c540*/  LOP3.LUT R2, R2, 0x80000000, RZ, 0xc0, !PT ;  /* 0x8000000002027812 */ /* 0x000fc800078ec0ff */
[----:B------:R-:W-:-:S04]  /*c550*/  SHF.R.U32.HI R3, RZ, 0x18, R2 ;  /* 0x00000018ff037819 */ /* 0x000fc80000011602 */
[----:B------:R-:W-:-:S04]  /*c560*/  LOP3.LUT R0, R0, R3, RZ, 0xfc, !PT ;  /* 0x0000000300007212 */ /* 0x000fc800078efcff */
[----:B------:R-:W-:-:S07]  /*c570*/  PRMT R8, R0, 0x7610, R8 ;  /* 0x0000761000087816 */ /* 0x000fce0000000008 */
.L_x_5723:
[----:B------:R-:W-:Y:S05]  /*c580*/  BSYNC B0 ;  /* 0x0000000000007941 */ /* 0x000fea0003800000 */
.L_x_5722:
[----:B------:R-:W-:Y:S01]  /*c590*/  STG.E.U8 desc[UR36][R16.64], R8 ;  /* 0x0000000810007986 */ /* 0x000fe2000c101124 */
[----:B------:R-:W-:Y:S05]  /*c5a0*/  EXIT ;  /* 0x000000000000794d */ /* 0x000fea0003800000 */
.L_x_5716:
        /* <DEDUP_REMOVED lines=21> */
.L_x_5699:
        /* <DEDUP_REMOVED lines=16> */
.L_x_5727:
[----:B------:R-:W-:Y:S05]  /*c800*/  EXIT ;  /* 0x000000000000794d */ /* 0x000fea0003800000 */
.L_x_5726:
[----:B------:R-:W0:Y:S02]  /*c810*/  F2I.U64.TRUNC R2, R2 ;  /* 0x0000000200027311 */ /* 0x000e24000020d800 */
[----:B0-----:R-:W-:Y:S01]  /*c820*/  STG.E.64 desc[UR36][R16.64], R2 ;  /* 0x0000000210007986 */ /* 0x001fe2000c101b24 */
[----:B------:R-:W-:Y:S05]  /*c830*/  EXIT ;  /* 0x000000000000794d */ /* 0x000fea0003800000 */
.L_x_5725:
[----:B------:R-:W0:Y:S02]  /*c840*/  F2I.FTZ.U32.TRUNC.NTZ R3, R2 ;  /* 0x0000000200037305 */ /* 0x000e24000021f000 */
[----:B0-----:R-:W-:Y:S01]  /*c850*/  STG.E desc[UR36][R16.64], R3 ;  /* 0x0000000310007986 */ /* 0x001fe2000c101924 */
[----:B------:R-:W-:Y:S05]  /*c860*/  EXIT ;  /* 0x000000000000794d */ /* 0x000fea0003800000 */
.L_x_5728:
        /* <DEDUP_REMOVED lines=9> */
.L_x_7383:


//--------------------- .text._ZN2at6native27unrolled_elementwise_kernelIZZZNS0_33launch_log_sigmoid_forward_kernelERNS_18TensorIteratorBaseEENKUlvE_clEvENKUlvE0_clEvEUlfE_St5arrayIPcLm2EELi4E23TrivialOffsetCalculatorILi1EjESB_NS0_6memory12LoadWithCastILi1EEENSC_13StoreWithCastILi1EEEEEviT_T0_T2_T3_T4_T5_ --------------------------
	.section	.text._ZN2at6native27unrolled_elementwise_kernelIZZZNS0_33launch_log_sigmoid_forward_kernelERNS_18TensorIteratorBaseEENKUlvE_clEvENKUlvE0_clEvEUlfE_St5arrayIPcLm2EELi4E23TrivialOffsetCalculatorILi1EjESB_NS0_6memory12LoadWithCastILi1EEENSC_13StoreWithCastILi1EEEEEviT_T0_T2_T3_T4_T5_,"ax",@progbits
	.align	128
        .global         _ZN2at6native27unrolled_elementwise_kernelIZZZNS0_33launch_log_sigmoid_forward_kernelERNS_18TensorIteratorBaseEENKUlvE_clEvENKUlvE0_clEvEUlfE_St5arrayIPcLm2EELi4E23TrivialOffsetCalculatorILi1EjESB_NS0_6memory12LoadWithCastILi1EEENSC_13StoreWithCastILi1EEEEEviT_T0_T2_T3_T4_T5_
        .type           _ZN2at6native27unrolled_elementwise_kernelIZZZNS0_33launch_log_sigmoid_forward_kernelERNS_18TensorIteratorBaseEENKUlvE_clEvENKUlvE0_clEvEUlfE_St5arrayIPcLm2EELi4E23TrivialOffsetCalculatorILi1EjESB_NS0_6memory12LoadWithCastILi1EEENSC_13StoreWithCastILi1EEEEEviT_T0_T2_T3_T4_T5_,@function
        .size           _ZN2at6native27unrolled_elementwise_kernelIZZZNS0_33launch_log_sigmoid_forward_kernelERNS_18TensorIteratorBaseEENKUlvE_clEvENKUlvE0_clEvEUlfE_St5arrayIPcLm2EELi4E23TrivialOffsetCalculatorILi1EjESB_NS0_6memory12LoadWithCastILi1EEENSC_13StoreWithCastILi1EEEEEviT_T0_T2_T3_T4_T5_,(.L_x_7384 - _ZN2at6native27unrolled_elementwise_kernelIZZZNS0_33launch_log_sigmoid_forward_kernelERNS_18TensorIteratorBaseEENKUlvE_clEvENKUlvE0_clEvEUlfE_St5arrayIPcLm2EELi4E23TrivialOffsetCalculatorILi1EjESB_NS0_6memory12LoadWithCastILi1EEENSC_13StoreWithCastILi1EEEEEviT_T0_T2_T3_T4_T5_)
        .other          _ZN2at6native27unrolled_elementwise_kernelIZZZNS0_33launch_log_sigmoid_forward_kernelERNS_18TensorIteratorBaseEENKUlvE_clEvENKUlvE0_clEvEUlfE_St5arrayIPcLm2EELi4E23TrivialOffsetCalculatorILi1EjESB_NS0_6memory12LoadWithCastILi1EEENSC_13StoreWithCastILi1EEEEEviT_T0_T2_T3_T4_T5_,@"STO_CUDA_ENTRY STV_DEFAULT"
_ZN2at6native27unrolled_elementwise_kernelIZZZNS0_33launch_log_sigmoid_forward_kernelERNS_18TensorIteratorBaseEENKUlvE_clEvENKUlvE0_clEvEUlfE_St5arrayIPcLm2EELi4E23TrivialOffsetCalculatorILi1EjESB_NS0_6memory12LoadWithCastILi1EEENSC_13StoreWithCastILi1EEEEEviT_T0_T2_T3_T4_T5_:
.text._ZN2at6native27unrolled_elementwise_kernelIZZZNS0_33launch_log_sigmoid_forward_kernelERNS_18TensorIteratorBaseEENKUlvE_clEvENKUlvE0_clEvEUlfE_St5arrayIPcLm2EELi4E23TrivialOffsetCalculatorILi1EjESB_NS0_6memory12LoadWithCastILi1EEENSC_13StoreWithCastILi1EEEEEviT_T0_T2_T3_T4_T5_:
[----:B------:R-:W0:Y:S01]  /*0000*/  LDC R1, c[0x0][0x28] ;  /* 0x00000a00ff017b82 */ /* 0x000e220000000800 */
[----:B------:R-:W1:Y:S07]  /*0010*/  S2R R2, SR_CTAID.X ;  /* 0x0000000000027919 */ /* 0x000e6e0000002500 */
[----:B------:R-:W1:Y:S01]  /*0020*/  LDC R17, c[0x0][0x210] ;  /* 0x00008400ff117b82 */ /* 0x000e620000000800 */
[----:B------:R-:W-:Y:S01]  /*0030*/  ULDC.64 UR36, c[0x0][0x208] ;  /* 0x0000820000247ab9 */ /* 0x000fe20000000a00 */
[----:B------:R-:W-:Y:S01]  /*0040*/  BSSY B7, `(.L_x_5729) ;  /* 0x00000ee000077945 */ /* 0x000fe20003800000 */
[----:B------:R-:W2:Y:S01]  /*0050*/  S2R R23, SR_TID.X ;  /* 0x0000000000177919 */ /* 0x000ea20000002100 */
[----:B------:R-:W-:-:S04]  /*0060*/  CS2R R18, SRZ ;  /* 0x0000000000127805 */ /* 0x000fc8000001ff00 */
[----:B------:R-:W3:Y:S01]  /*0070*/  LDC.U8 R24, c[0x0][0x22c] ;  /* 0x00008b00ff187b82 */ /* 0x000ee20000000000 */
[----:B-1----:R-:W-:-:S05]  /*0080*/  IMAD R17, R2, -0x200, R17 ;  /* 0xfffffe0002117824 */ /* 0x002fca00078e0211 */
[----:B--2---:R-:W-:-:S13]  /*0090*/  ISETP.GE.AND P0, PT, R23, R17, PT ;  /* 0x000000111700720c */ /* 0x004fda0003f06270 */
[----:B0--3--:R-:W-:Y:S05]  /*00a0*/  @P0 BRA `(.L_x_5730) ;  /* 0x0000000c009c0947 */ /* 0x009fea0003800000 */
        /* <DEDUP_REMOVED lines=21> */
.L_x_5735:
[----:B------:R-:W2:Y:S02]  /*0200*/  LDG.E.U8 R4, desc[UR36][R4.64] ;  /* 0x0000002404047981 */ /* 0x000ea4000c1e1100 */
[----:B--2---:R-:W-:Y:S01]  /*0210*/  I2FP.F32.U32 R19, R4 ;  /* 0x0000000400137245 */ /* 0x004fe20000201000 */
[----:B------:R-:W-:Y:S06]  /*0220*/  BRA `(.L_x_5737) ;  /* 0x0000000c00307947 */ /* 0x000fec0003800000 */
.L_x_5734:
        /* <DEDUP_REMOVED lines=9> */
.L_x_5739:
[----:B------:R-:W2:Y:S02]  /*02c0*/  LDG.E R4, desc[UR36][R4.64] ;  /* 0x0000002404047981 */ /* 0x000ea4000c1e1900 */
[----:B--2---:R-:W-:Y:S01]  /*02d0*/  I2FP.F32.S32 R19, R4 ;  /* 0x0000000400137245 */ /* 0x004fe20000201400 */
[----:B------:R-:W-:Y:S06]  /*02e0*/  BRA `(.L_x_5737) ;  /* 0x0000000c00007947 */ /* 0x000fec0003800000 */
.L_x_5738:
[----:B------:R-:W2:Y:S02]  /*02f0*/  LDG.E.U16 R4, desc[UR36][R4.64] ;  /* 0x0000002404047981 */ /* 0x000ea4000c1e1500 */
[----:B--2---:R2:W3:Y:S01]  /*0300*/  I2F.S16 R19, R4 ;  /* 0x0000000400137306 */ /* 0x0044e20000101400 */
[----:B------:R-:W-:Y:S05]  /*0310*/  BRA `(.L_x_5737) ;  /* 0x0000000800f47947 */ /* 0x000fea0003800000 */
.L_x_5733:
        /* <DEDUP_REMOVED lines=8> */
.L_x_5741:
[----:B------:R-:W2:Y:S02]  /*03a0*/  LDG.E.U16 R4, desc[UR36][R4.64] ;  /* 0x0000002404047981 */ /* 0x000ea4000c1e1500 */
[----:B--2---:R-:W-:Y:S01]  /*03b0*/  HADD2.F32 R19, -RZ, R4.H0_H0 ;  /* 0x20000004ff137230 */ /* 0x004fe20000004100 */
[----:B------:R-:W-:Y:S06]  /*03c0*/  BRA `(.L_x_5737) ;  /* 0x0000000800c87947 */ /* 0x000fec0003800000 */
.L_x_5740:
        /* <DEDUP_REMOVED lines=8> */
.L_x_5743:
[----:B------:R-:W2:Y:S02]  /*0450*/  LDG.E.U16 R4, desc[UR36][R4.64] ;  /* 0x0000002404047981 */ /* 0x000ea4000c1e1500 */
[----:B--2---:R-:W-:Y:S01]  /*0460*/  HADD2.F32 R19, -RZ, R4.H0_H0 ;  /* 0x20000004ff137230 */ /* 0x004fe20000004100 */
[----:B------:R-:W-:Y:S06]  /*0470*/  BRA `(.L_x_5737) ;  /* 0x00000008009c7947 */ /* 0x000fec0003800000 */
.L_x_5742:
[----:B------:R-:W2:Y:S01]  /*0480*/  LDG.E.64 R4, desc[UR36][R4.64] ;  /* 0x0000002404047981 */ /* 0x000ea2000c1e1b00 */
[----:B------:R-:W-:Y:S01]  /*0490*/  UMOV UR4, 0xf0000000 ;  /* 0xf000000000047882 */ /* 0x000fe20000000000 */
[----:B------:R-:W-:Y:S01]  /*04a0*/  UMOV UR5, 0x380fffff ;  /* 0x380fffff00057882 */ /* 0x000fe20000000000 */
[----:B--2---:R-:W0:Y:S01]  /*04b0*/  F2F.F32.F64 R19, R4 ;  /* 0x0000000400137310 */ /* 0x004e220000301000 */
[----:B------:R-:W-:-:S14]  /*04c0*/  DSETP.GEU.AND P0, PT, |R4|, UR4, PT ;  /* 0x0000000404007e2a */ /* 0x000fdc000bf0e200 */
[----:B0-----:R-:W-:Y:S01]  /*04d0*/  @!P0 FMUL R19, R19, 1.175494350822287508e-38 ;  /* 0x0080000013138820 */ /* 0x001fe20000400000 */
[----:B------:R-:W-:Y:S06]  /*04e0*/  BRA `(.L_x_5737) ;  /* 0x0000000800807947 */ /* 0x000fec0003800000 */
.L_x_5732:
        /* <DEDUP_REMOVED lines=12> */
.L_x_5746:
[----:B------:R-:W2:Y:S01]  /*05b0*/  LDG.E.64 R4, desc[UR36][R4.64] ;  /* 0x0000002404047981 */ /* 0x000ea2000c1e1b00 */
[----:B------:R-:W-:Y:S01]  /*05c0*/  UMOV UR4, 0xf0000000 ;  /* 0xf000000000047882 */ /* 0x000fe20000000000 */
[----:B------:R-:W-:Y:S01]  /*05d0*/  UMOV UR5, 0x380fffff ;  /* 0x380fffff00057882 */ /* 0x000fe20000000000 */
[----:B--2---:R-:W0:Y:S01]  /*05e0*/  F2F.F32.F64 R19, R4 ;  /* 0x0000000400137310 */ /* 0x004e220000301000 */
[----:B------:R-:W-:-:S14]  /*05f0*/  DSETP.GEU.AND P0, PT, |R4|, UR4, PT ;  /* 0x0000000404007e2a */ /* 0x000fdc000bf0e200 */
[----:B0-----:R-:W-:Y:S01]  /*0600*/  @!P0 FMUL R19, R19, 1.175494350822287508e-38 ;  /* 0x0080000013138820 */ /* 0x001fe20000400000 */
[----:B------:R-:W-:Y:S06]  /*0610*/  BRA `(.L_x_5737) ;  /* 0x0000000800347947 */ /* 0x000fec0003800000 */
.L_x_5745:
        /* <DEDUP_REMOVED lines=26> */
.L_x_5748:
        /* <DEDUP_REMOVED lines=14> */
.L_x_5747:
[----:B------:R-:W2:Y:S02]  /*08a0*/  LDG.E.U16 R4, desc[UR36][R4.64] ;  /* 0x0000002404047981 */ /* 0x000ea4000c1e1500 */
[----:B--2---:R-:W-:Y:S01]  /*08b0*/  IMAD.U32 R19, R4, 0x10000, RZ ;  /* 0x0001000004137824 */ /* 0x004fe200078e00ff */
[----:B------:R-:W-:Y:S06]  /*08c0*/  BRA `(.L_x_5737) ;  /* 0x0000000400887947 */ /* 0x000fec0003800000 */
.L_x_5744:
        /* <DEDUP_REMOVED lines=11> */
.L_x_5751:
        /* <DEDUP_REMOVED lines=20> */
.L_x_5753:
[----:B------:R-:W-:Y:S05]  /*0ac0*/  BSYNC B0 ;  /* 0x0000000000007941 */ /* 0x000fea0003800000 */
.L_x_5752:
[----:B------:R-:W-:Y:S01]  /*0ad0*/  IMAD.SHL.U32 R3, R3, 0x100000, RZ ;  /* 0x0010000003037824 */ /* 0x000fe200078e00ff */
[----:B------:R-:W-:-:S04]  /*0ae0*/  LEA R0, R0, 0x3b800000, 0x17 ;  /* 0x3b80000000007811 */ /* 0x000fc800078eb8ff */
[----:B------:R-:W-:Y:S01]  /*0af0*/  LOP3.LUT R19, R0, R3, R19, 0xfe, !PT ;  /* 0x0000000300137212 */ /* 0x000fe200078efe13 */
[----:B------:R-:W-:Y:S06]  /*0b00*/  BRA `(.L_x_5737) ;  /* 0x0000000000f87947 */ /* 0x000fec0003800000 */
.L_x_5750:
        /* <DEDUP_REMOVED lines=20> */
.L_x_5755:
[----:B------:R-:W-:Y:S05]  /*0c50*/  BSYNC B0 ;  /* 0x0000000000007941 */ /* 0x000fea0003800000 */
.L_x_5754:
[----:B------:R-:W-:Y:S01]  /*0c60*/  IMAD.SHL.U32 R3, R3, 0x200000, RZ ;  /* 0x0020000003037824 */ /* 0x000fe200078e00ff */
[----:B------:R-:W-:-:S04]  /*0c70*/  LEA R0, R0, 0x37800000, 0x17 ;  /* 0x3780000000007811 */ /* 0x000fc800078eb8ff */
[----:B------:R-:W-:Y:S01]  /*0c80*/  LOP3.LUT R19, R0, R3, R19, 0xfe, !PT ;  /* 0x0000000300137212 */ /* 0x000fe200078efe13 */
[----:B------:R-:W-:Y:S06]  /*0c90*/  BRA `(.L_x_5737) ;  /* 0x0000000000947947 */ /* 0x000fec0003800000 */
.L_x_5749:
        /* <DEDUP_REMOVED lines=14> */
.L_x_5736:
        /* <DEDUP_REMOVED lines=16> */
.L_x_5758:
[----:B------:R-:W-:Y:S01]  /*0e80*/  IMAD.MOV.U32 R19, RZ, RZ, RZ ;  /* 0x000000ffff137224 */ /* 0x000fe200078e00ff */
[----:B------:R-:W-:Y:S06]  /*0e90*/  BRA `(.L_x_5737) ;  /* 0x0000000000147947 */ /* 0x000fec0003800000 */
.L_x_5757:
[----:B------:R-:W2:Y:S02]  /*0ea0*/  LDG.E.64 R4, desc[UR36][R4.64] ;  /* 0x0000002404047981 */ /* 0x000ea4000c1e1b00 */
[----:B--2---:R0:W1:Y:S01]  /*0eb0*/  I2F.U64 R19, R4 ;  /* 0x0000000400137312 */ /* 0x0040620000301000 */
[----:B------:R-:W-:Y:S05]  /*0ec0*/  BRA `(.L_x_5737) ;  /* 0x0000000000087947 */ /* 0x000fea0003800000 */
.L_x_5756:
[----:B------:R-:W2:Y:S02]  /*0ed0*/  LDG.E R4, desc[UR36][R4.64] ;  /* 0x0000002404047981 */ /* 0x000ea4000c1e1900 */
[----:B--2---:R-:W-:-:S07]  /*0ee0*/  I2FP.F32.U32 R19, R4 ;  /* 0x0000000400137245 */ /* 0x004fce0000201000 */
.L_x_5737:
[----:B------:R-:W-:Y:S05]  /*0ef0*/  BSYNC B6 ;  /* 0x0000000000067941 */ /* 0x000fea0003800000 */
.L_x_5731:
[----:B------:R-:W2:Y:S02]  /*0f00*/  S2R R23, SR_TID.X ;  /* 0x0000000000177919 */ /* 0x000ea40000002100 */
[----:B--2---:R-:W-:-:S07]  /*0f10*/  VIADD R23, R23, 0x80 ;  /* 0x0000008017177836 */ /* 0x004fce0000000000 */
.L_x_5730:
[----:B------:R-:W-:Y:S05]  /*0f20*/  BSYNC B7 ;  /* 0x0000000000077941 */ /* 0x000fea0003800000 */
.L_x_5729:
[----:B------:R-:W-:Y:S01]  /*0f30*/  ISETP.GE.AND P0, PT, R23, R17, PT ;  /* 0x000000111700720c */ /* 0x000fe20003f06270 */
[----:B------:R-:W-:-:S12]  /*0f40*/  BSSY B7, `(.L_x_5759) ;  /* 0x00000e8000077945 */ /* 0x000fd80003800000 */
[----:B------:R-:W-:Y:S05]  /*0f50*/  @P0 BRA `(.L_x_5760) ;  /* 0x0000000c00980947 */ /* 0x000fea0003800000 */
[----:B0---4-:R-:W0:Y:S01]  /*0f60*/  LDC.64 R4, c[0x0][0x220] ;  /* 0x00008800ff047b82 */ /* 0x011e220000000a00 */
[----:B------:R-:W-:Y:S01]  /*0f70*/  IMAD R0, R2, 0x200, R23 ;  /* 0x0000020002007824 */ /* 0x000fe200078e0217 */
[----:B------:R-:W-:Y:S01]  /*0f80*/  PRMT R6, R24, 0x9910, RZ ;  /* 0x0000991018067816 */ /* 0x000fe200000000ff */
[----:B------:R-:W-:Y:S01]  /*0f90*/  ULDC UR4, c[0x0][0x230] ;  /* 0x00008c0000047ab9 */ /* 0x000fe20000000800 */
[----:B------:R-:W-:Y:S01]  /*0fa0*/  BSSY B6, `(.L_x_5761) ;  /* 0x00000e0000067945 */ /* 0x000fe20003800000 */
        /* <DEDUP_REMOVED lines=17> */
.L_x_5765:
[----:B------:R-:W2:Y:S02]  /*10c0*/  LDG.E.U8 R4, desc[UR36][R4.64] ;  /* 0x0000002404047981 */ /* 0x000ea4000c1e1100 */
[----:B--2---:R-:W-:Y:S01]  /*10d0*/  I2FP.F32.U32 R18, R4 ;  /* 0x0000000400127245 */ /* 0x004fe20000201000 */
[----:B------:R-:W-:Y:S06]  /*10e0*/  BRA `(.L_x_5767) ;  /* 0x0000000c002c7947 */ /* 0x000fec0003800000 */
.L_x_5764:
        /* <DEDUP_REMOVED lines=9> */
.L_x_5769:
[----:B------:R-:W2:Y:S02]  /*1180*/  LDG.E R4, desc[UR36][R4.64] ;  /* 0x0000002404047981 */ /* 0x000ea4000c1e1900 */
[----:B--2---:R-:W-:Y:S01]  /*1190*/  I2FP.F32.S32 R18, R4 ;  /* 0x0000000400127245 */ /* 0x004fe20000201400 */
[----:B------:R-:W-:Y:S06]  /*11a0*/  BRA `(.L_x_5767) ;  /* 0x0000000800fc7947 */ /* 0x000fec0003800000 */
.L_x_5768:
[----:B------:R-:W2:Y:S02]  /*11b0*/  LDG.E.U16 R4, desc[UR36][R4.64] ;  /* 0x0000002404047981 */ /* 0x000ea4000c1e1500 */
[----:B--2---:R0:W2:Y:S01]  /*11c0*/  I2F.S16 R18, R4 ;  /* 0x0000000400127306 */ /* 0x0040a20000101400 */
[----:B------:R-:W-:Y:S05]  /*11d0*/  BRA `(.L_x_5767) ;  /* 0x0000000800f07947 */ /* 0x000fea0003800000 */
.L_x_5763:
        /* <DEDUP_REMOVED lines=8> */
.L_x_5771:
[----:B------:R-:W2:Y:S02]  /*1260*/  LDG.E.U16 R4, desc[UR36][R4.64] ;  /* 0x0000002404047981 */ /* 0x000ea4000c1e1500 */
[----:B--2---:R-:W-:Y:S01]  /*1270*/  HADD2.F32 R18, -RZ, R4.H0_H0 ;  /* 0x20000004ff127230 */ /* 0x004fe20000004100 */
[----:B------:R-:W-:Y:S06]  /*1280*/  BRA `(.L_x_5767) ;  /* 0x0000000800c47947 */ /* 0x000fec0003800000 */
.L_x_5770:
        /* <DEDUP_REMOVED lines=8> */
.L_x_5773:
[----:B------:R-:W2:Y:S02]  /*1310*/  LDG.E.U16 R4, desc[UR36][R4.64] ;  /* 0x0000002404047981 */ /* 0x000ea4000c1e1500 */
[----:B--2---:R-:W-:Y:S01]  /*1320*/  HADD2.F32 R18, -RZ, R4.H0_H0 ;  /* 0x20000004ff127230 */ /* 0x004fe20000004100 */
[----:B------:R-:W-:Y:S06]  /*1330*/  BRA `(.L_x_5767) ;  /* 0x0000000800987947 */ /* 0x000fec0003800000 */
.L_x_5772:
[----:B------:R-:W2:Y:S01]  /*1340*/  LDG.E.64 R4, desc[UR36][R4.64] ;  /* 0x0000002404047981 */ /* 0x000ea2000c1e1b00 */
[----:B------:R-:W-:Y:S01]  /*1350*/  UMOV UR4, 0xf0000000 ;  /* 0xf000000000047882 */ /* 0x000fe20000000000 */
[----:B------:R-:W-:Y:S01]  /*1360*/  UMOV UR5, 0x380fffff ;  /* 0x380fffff00057882 */ /* 0x000fe20000000000 */
[----:B--2---:R-:W0:Y:S01]  /*1370*/  F2F.F32.F64 R18, R4 ;  /* 0x0000000400127310 */ /* 0x004e220000301000 */
[----:B------:R-:W-:-:S14]  /*1380*/  DSETP.GEU.AND P0, PT, |R4|, UR4, PT ;  /* 0x0000000404007e2a */ /* 0x000fdc000bf0e200 */
[----:B0-----:R-:W-:Y:S01]  /*1390*/  @!P0 FMUL R18, R18, 1.175494350822287508e-38 ;  /* 0x0080000012128820 */ /* 0x001fe20000400000 */
[----:B------:R-:W-:Y:S06]  /*13a0*/  BRA `(.L_x_5767) ;  /* 0x00000008007c7947 */ /* 0x000fec0003800000 */
.L_x_5762:
        /* <DEDUP_REMOVED lines=12> */
.L_x_5776:
[----:B------:R-:W2:Y:S01]  /*1470*/  LDG.E.64 R4, desc[UR36][R4.64] ;  /* 0x0000002404047981 */ /* 0x000ea2000c1e1b00 */
[----:B------:R-:W-:Y:S01]  /*1480*/  UMOV UR4, 0xf0000000 ;  /* 0xf000000000047882 */ /* 0x000fe20000000000 */
[----:B------:R-:W-:Y:S01]  /*1490*/  UMOV UR5, 0x380fffff ;  /* 0x380fffff00057882 */ /* 0x000fe20000000000 */
[----:B--2---:R-:W0:Y:S01]  /*14a0*/  F2F.F32.F64 R18, R4 ;  /* 0x0000000400127310 */ /* 0x004e220000301000 */
[----:B------:R-:W-:-:S14]  /*14b0*/  DSETP.GEU.AND P0, PT, |R4|, UR4, PT ;  /* 0x0000000404007e2a */ /* 0x000fdc000bf0e200 */
[----:B0-----:R-:W-:Y:S01]  /*14c0*/  @!P0 FMUL R18, R18, 1.175494350822287508e-38 ;  /* 0x0080000012128820 */ /* 0x001fe20000400000 */
[----:B------:R-:W-:Y:S06]  /*14d0*/  BRA `(.L_x_5767) ;  /* 0x0000000800307947 */ /* 0x000fec0003800000 */
.L_x_5775:
        /* <DEDUP_REMOVED lines=26> */
.L_x_5778:
        /* <DEDUP_REMOVED lines=13> */
.L_x_5777:
[----:B------:R-:W2:Y:S02]  /*1750*/  LDG.E.U16 R4, desc[UR36][R4.64] ;  /* 0x0000002404047981 */ /* 0x000ea4000c1e1500 */
[----:B--2---:R-:W-:Y:S01]  /*1760*/  IMAD.U32 R18, R4, 0x10000, RZ ;  /* 0x0001000004127824 */ /* 0x004fe200078e00ff */
[----:B------:R-:W-:Y:S06]  /*1770*/  BRA `(.L_x_5767) ;  /* 0x0000000400887947 */ /* 0x000fec0003800000 */
.L_x_5774:
        /* <DEDUP_REMOVED lines=11> */
.L_x_5781:
        /* <DEDUP_REMOVED lines=20> */
.L_x_5783:
[----:B------:R-:W-:Y:S05]  /*1970*/  BSYNC B0 ;  /* 0x0000000000007941 */ /* 0x000fea0003800000 */
.L_x_5782:
[----:B------:R-:W-:Y:S01]  /*1980*/  IMAD.SHL.U32 R3, R3, 0x100000, RZ ;  /* 0x0010000003037824 */ /* 0x000fe200078e00ff */
[----:B------:R-:W-:-:S04]  /*1990*/  LEA R5, R0, 0x3b800000, 0x17 ;  /* 0x3b80000000057811 */ /* 0x000fc800078eb8ff */
[----:B------:R-:W-:Y:S01]  /*19a0*/  LOP3.LUT R18, R5, R3, R18, 0xfe, !PT ;  /* 0x0000000305127212 */ /* 0x000fe200078efe12 */
[----:B------:R-:W-:Y:S06]  /*19b0*/  BRA `(.L_x_5767) ;  /* 0x0000000000f87947 */ /* 0x000fec0003800000 */
.L_x_5780:
        /* <DEDUP_REMOVED lines=20> */
.L_x_5785:
[----:B------:R-:W-:Y:S05]  /*1b00*/  BSYNC B0 ;  /* 0x0000000000007941 */ /* 0x000fea0003800000 */
.L_x_5784:
[----:B------:R-:W-:Y:S01]  /*1b10*/  IMAD.SHL.U32 R3, R3, 0x200000, RZ ;  /* 0x0020000003037824 */ /* 0x000fe200078e00ff */
[----:B------:R-:W-:-:S04]  /*1b20*/  LEA R5, R0, 0x37800000, 0x17 ;  /* 0x3780000000057811 */ /* 0x000fc800078eb8ff */
[----:B------:R-:W-:Y:S01]  /*1b30*/  LOP3.LUT R18, R5, R3, R18, 0xfe, !PT ;  /* 0x0000000305127212 */ /* 0x000fe200078efe12 */
[----:B------:R-:W-:Y:S06]  /*1b40*/  BRA `(.L_x_5767) ;  /* 0x0000000000947947 */ /* 0x000fec0003800000 */
.L_x_5779:
        /* <DEDUP_REMOVED lines=14> */
.L_x_5766:
        /* <DEDUP_REMOVED lines=16> */
.L_x_5788:
[----:B------:R-:W-:Y:S01]  /*1d30*/  IMAD.MOV.U32 R18, RZ, RZ, RZ ;  /* 0x000000ffff127224 */ /* 0x000fe200078e00ff */
[----:B------:R-:W-:Y:S06]  /*1d40*/  BRA `(.L_x_5767) ;  /* 0x0000000000147947 */ /* 0x000fec0003800000 */
.L_x_5787:
[----:B------:R-:W2:Y:S02]  /*1d50*/  LDG.E.64 R4, desc[UR36][R4.64] ;  /* 0x0000002404047981 */ /* 0x000ea4000c1e1b00 */
[----:B--2---:R0:W2:Y:S01]  /*1d60*/  I2F.U64 R18, R4 ;  /* 0x0000000400127312 */ /* 0x0040a20000301000 */
[----:B------:R-:W-:Y:S05]  /*1d70*/  BRA `(.L_x_5767) ;  /* 0x0000000000087947 */ /* 0x000fea0003800000 */
.L_x_5786:
[----:B------:R-:W2:Y:S02]  /*1d80*/  LDG.E R4, desc[UR36][R4.64] ;  /* 0x0000002404047981 */ /* 0x000ea4000c1e1900 */
[----:B--2---:R-:W-:-:S07]  /*1d90*/  I2FP.F32.U32 R18, R4 ;  /* 0x0000000400127245 */ /* 0x004fce0000201000 */
.L_x_5767:
[----:B------:R-:W-:Y:S05]  /*1da0*/  BSYNC B6 ;  /* 0x0000000000067941 */ /* 0x000fea0003800000 */
.L_x_5761:
[----:B------:R-:W-:-:S07]  /*1db0*/  VIADD R23, R23, 0x80 ;  /* 0x0000008017177836 */ /* 0x000fce0000000000 */
.L_x_5760:
[----:B------:R-:W-:Y:S05]  /*1dc0*/  BSYNC B7 ;  /* 0x0000000000077941 */ /* 0x000fea0003800000 */
.L_x_5759:
[----:B------:R-:W-:Y:S01]  /*1dd0*/  ISETP.GE.AND P0, PT, R23, R17, PT ;  /* 0x000000111700720c */ /* 0x000fe20003f06270 */
[----:B------:R-:W-:Y:S01]  /*1de0*/  BSSY B7, `(.L_x_5789) ;  /* 0x00000ea000077945 */ /* 0x000fe20003800000 */
[----:B------:R-:W-:Y:S02]  /*1df0*/  IMAD.MOV.U32 R16, RZ, RZ, RZ ;  /* 0x000000ffff107224 */ /* 0x000fe400078e00ff */
[----:B------:R-:W-:-:S09]  /*1e00*/  IMAD.MOV.U32 R22, RZ, RZ, RZ ;  /* 0x000000ffff167224 */ /* 0x000fd200078e00ff */
[----:B------:R-:W-:Y:S05]  /*1e10*/  @P0 BRA `(.L_x_5790) ;  /* 0x0000000c00980947 */ /* 0x000fea0003800000 */
[----:B0-2-4-:R-:W0:Y:S01]  /*1e20*/  LDC.64 R4, c[0x0][0x220] ;  /* 0x00008800ff047b82 */ /* 0x015e220000000a00 */
        /* <DEDUP_REMOVED lines=21> */
.L_x_5795:
[----:B------:R-:W2:Y:S02]  /*1f80*/  LDG.E.U8 R4, desc[UR36][R4.64] ;  /* 0x0000002404047981 */ /* 0x000ea4000c1e1100 */
[----:B--2---:R-:W-:Y:S01]  /*1f90*/  I2FP.F32.U32 R22, R4 ;  /* 0x0000000400167245 */ /* 0x004fe20000201000 */
[----:B------:R-:W-:Y:S06]  /*1fa0*/  BRA `(.L_x_5797) ;  /* 0x0000000c002c7947 */ /* 0x000fec0003800000 */
.L_x_5794:
        /* <DEDUP_REMOVED lines=9> */
.L_x_5799:
[----:B------:R-:W2:Y:S02]  /*2040*/  LDG.E R4, desc[UR36][R4.64] ;  /* 0x0000002404047981 */ /* 0x000ea4000c1e1900 */
[----:B--2---:R-:W-:Y:S01]  /*2050*/  I2FP.F32.S32 R22, R4 ;  /* 0x0000000400167245 */ /* 0x004fe20000201400 */
[----:B------:R-:W-:Y:S06]  /*2060*/  BRA `(.L_x_5797) ;  /* 0x0000000800fc7947 */ /* 0x000fec0003800000 */
.L_x_5798:
[----:B------:R-:W2:Y:S02]  /*2070*/  LDG.E.U16 R4, desc[UR36][R4.64] ;  /* 0x0000002404047981 */ /* 0x000ea4000c1e1500 */
[----:B--2---:R4:W0:Y:S01]  /*2080*/  I2F.S16 R22, R4 ;  /* 0x0000000400167306 */ /* 0x0048220000101400 */
[----:B------:R-:W-:Y:S05]  /*2090*/  BRA `(.L_x_5797) ;  /* 0x0000000800f07947 */ /* 0x000fea0003800000 */
.L_x_5793:
        /* <DEDUP_REMOVED lines=8> */
.L_x_5801:
[----:B------:R-:W2:Y:S02]  /*2120*/  LDG.E.U16 R4, desc[UR36][R4.64] ;  /* 0x0000002404047981 */ /* 0x000ea4000c1e1500 */
[----:B--2---:R-:W-:Y:S01]  /*2130*/  HADD2.F32 R22, -RZ, R4.H0_H0 ;  /* 0x20000004ff167230 */ /* 0x004fe20000004100 */
[----:B------:R-:W-:Y:S06]  /*2140*/  BRA `(.L_x_5797) ;  /* 0x0000000800c47947 */ /* 0x000fec0003800000 */
.L_x_5800:
        /* <DEDUP_REMOVED lines=8> */
.L_x_5803:
[----:B------:R-:W2:Y:S02]  /*21d0*/  LDG.E.U16 R4, desc[UR36][R4.64] ;  /* 0x0000002404047981 */ /* 0x000ea4000c1e1500 */
[----:B--2---:R-:W-:Y:S01]  /*21e0*/  HADD2.F32 R22, -RZ, R4.H0_H0 ;  /* 0x20000004ff167230 */ /* 0x004fe20000004100 */
[----:B------:R-:W-:Y:S06]  /*21f0*/  BRA `(.L_x_5797) ;  /* 0x0000000800987947 */ /* 0x000fec0003800000 */
.L_x_5802:
[----:B------:R-:W2:Y:S01]  /*2200*/  LDG.E.64 R4, desc[UR36][R4.64] ;  /* 0x0000002404047981 */ /* 0x000ea2000c1e1b00 */
[----:B------:R-:W-:Y:S01]  /*2210*/  UMOV UR4, 0xf0000000 ;  /* 0xf000000000047882 */ /* 0x000fe20000000000 */
[----:B------:R-:W-:Y:S01]  /*2220*/  UMOV UR5, 0x380fffff ;  /* 0x380fffff00057882 */ /* 0x000fe20000000000 */
[----:B--2---:R-:W0:Y:S01]  /*2230*/  F2F.F32.F64 R22, R4 ;  /* 0x0000000400167310 */ /* 0x004e220000301000 */
[----:B------:R-:W-:-:S14]  /*2240*/  DSETP.GEU.AND P0, PT, |R4|, UR4, PT ;  /* 0x0000000404007e2a */ /* 0x000fdc000bf0e200 */
[----:B0-----:R-:W-:Y:S01]  /*2250*/  @!P0 FMUL R22, R22, 1.175494350822287508e-38 ;  /* 0x0080000016168820 */ /* 0x001fe20000400000 */
[----:B------:R-:W-:Y:S06]  /*2260*/  BRA `(.L_x_5797) ;  /* 0x00000008007c7947 */ /* 0x000fec0003800000 */
.L_x_5792:
        /* <DEDUP_REMOVED lines=12> */
.L_x_5806:
[----:B------:R-:W2:Y:S01]  /*2330*/  LDG.E.64 R4, desc[UR36][R4.64] ;  /* 0x0000002404047981 */ /* 0x000ea2000c1e1b00 */
[----:B------:R-:W-:Y:S01]  /*2340*/  UMOV UR4, 0xf0000000 ;  /* 0xf000000000047882 */ /* 0x000fe20000000000 */
[----:B------:R-:W-:Y:S01]  /*2350*/  UMOV UR5, 0x380fffff ;  /* 0x380fffff00057882 */ /* 0x000fe20000000000 */
[----:B--2---:R-:W0:Y:S01]  /*2360*/  F2F.F32.F64 R22, R4 ;  /* 0x0000000400167310 */ /* 0x004e220000301000 */
[----:B------:R-:W-:-:S14]  /*2370*/  DSETP.GEU.AND P0, PT, |R4|, UR4, PT ;  /* 0x0000000404007e2a */ /* 0x000fdc000bf0e200 */
[----:B0-----:R-:W-:Y:S01]  /*2380*/  @!P0 FMUL R22, R22, 1.175494350822287508e-38 ;  /* 0x0080000016168820 */ /* 0x001fe20000400000 */
[----:B------:R-:W-:Y:S06]  /*2390*/  BRA `(.L_x_5797) ;  /* 0x0000000800307947 */ /* 0x000fec0003800000 */
.L_x_5805:
        /* <DEDUP_REMOVED lines=26> */
.L_x_5808:
        /* <DEDUP_REMOVED lines=13> */
.L_x_5807:
[----:B------:R-:W2:Y:S02]  /*2610*/  LDG.E.U16 R4, desc[UR36][R4.64] ;  /* 0x0000002404047981 */ /* 0x000ea4000c1e1500 */
[----:B--2---:R-:W-:Y:S01]  /*2620*/  IMAD.U32 R22, R4, 0x10000, RZ ;  /* 0x0001000004167824 */ /* 0x004fe200078e00ff */
[----:B------:R-:W-:Y:S06]  /*2630*/  BRA `(.L_x_5797) ;  /* 0x0000000400887947 */ /* 0x000fec0003800000 */
.L_x_5804:
        /* <DEDUP_REMOVED lines=11> */
.L_x_5811:
        /* <DEDUP_REMOVED lines=20> */
.L_x_5813:
[----:B------:R-:W-:Y:S05]  /*2830*/  BSYNC B0 ;  /* 0x0000000000007941 */ /* 0x000fea0003800000 */
.L_x_5812:
[----:B------:R-:W-:Y:S01]  /*2840*/  IMAD.SHL.U32 R3, R3, 0x100000, RZ ;  /* 0x0010000003037824 */ /* 0x000fe200078e00ff */
[----:B------:R-:W-:-:S04]  /*2850*/  LEA R5, R0, 0x3b800000, 0x17 ;  /* 0x3b80000000057811 */ /* 0x000fc800078eb8ff */
[----:B------:R-:W-:Y:S01]  /*2860*/  LOP3.LUT R22, R5, R3, R22, 0xfe, !PT ;  /* 0x0000000305167212 */ /* 0x000fe200078efe16 */
[----:B------:R-:W-:Y:S06]  /*2870*/  BRA `(.L_x_5797) ;  /* 0x0000000000f87947 */ /* 0x000fec0003800000 */
.L_x_5810:
        /* <DEDUP_REMOVED lines=20> */
.L_x_5815:
[----:B------:R-:W-:Y:S05]  /*29c0*/  BSYNC B0 ;  /* 0x0000000000007941 */ /* 0x000fea0003800000 */
.L_x_5814:
[----:B------:R-:W-:Y:S01]  /*29d0*/  IMAD.SHL.U32 R3, R3, 0x200000, RZ ;  /* 0x0020000003037824 */ /* 0x000fe200078e00ff */
[----:B------:R-:W-:-:S04]  /*29e0*/  LEA R5, R0, 0x37800000, 0x17 ;  /* 0x3780000000057811 */ /* 0x000fc800078eb8ff */
[----:B------:R-:W-:Y:S01]  /*29f0*/  LOP3.LUT R22, R5, R3, R22, 0xfe, !PT ;  /* 0x0000000305167212 */ /* 0x000fe200078efe16 */
[----:B------:R-:W-:Y:S06]  /*2a00*/  BRA `(.L_x_5797) ;  /* 0x0000000000947947 */ /* 0x000fec0003800000 */
.L_x_5809:
        /* <DEDUP_REMOVED lines=14> */
.L_x_5796:
        /* <DEDUP_REMOVED lines=16> */
.L_x_5818:
[----:B------:R-:W-:Y:S01]  /*2bf0*/  IMAD.MOV.U32 R22, RZ, RZ, RZ ;  /* 0x000000ffff167224 */ /* 0x000fe200078e00ff */
[----:B------:R-:W-:Y:S06]  /*2c00*/  BRA `(.L_x_5797) ;  /* 0x0000000000147947 */ /* 0x000fec0003800000 */
.L_x_5817:
[----:B------:R-:W2:Y:S02]  /*2c10*/  LDG.E.64 R4, desc[UR36][R4.64] ;  /* 0x0000002404047981 */ /* 0x000ea4000c1e1b00 */
[----:B--2---:R0:W2:Y:S01]  /*2c20*/  I2F.U64 R22, R4 ;  /* 0x0000000400167312 */ /* 0x0040a20000301000 */
[----:B------:R-:W-:Y:S05]  /*2c30*/  BRA `(.L_x_5797) ;  /* 0x0000000000087947 */ /* 0x000fea0003800000 */
.L_x_5816:
[----:B------:R-:W2:Y:S02]  /*2c40*/  LDG.E R4, desc[UR36][R4.64] ;  /* 0x0000002404047981 */ /* 0x000ea4000c1e1900 */
[----:B--2---:R-:W-:-:S07]  /*2c50*/  I2FP.F32.U32 R22, R4 ;  /* 0x0000000400167245 */ /* 0x004fce0000201000 */
.L_x_5797:
[----:B------:R-:W-:Y:S05]  /*2c60*/  BSYNC B6 ;  /* 0x0000000000067941 */ /* 0x000fea0003800000 */
.L_x_5791:
[----:B------:R-:W-:-:S07]  /*2c70*/  VIADD R23, R23, 0x80 ;  /* 0x0000008017177836 */ /* 0x000fce0000000000 */
.L_x_5790:
[----:B------:R-:W-:Y:S05]  /*2c80*/  BSYNC B7 ;  /* 0x0000000000077941 */ /* 0x000fea0003800000 */
.L_x_5789:
[----:B------:R-:W-:Y:S01]  /*2c90*/  ISETP.GE.AND P0, PT, R23, R17, PT ;  /* 0x000000111700720c */ /* 0x000fe20003f06270 */
[----:B------:R-:W-:-:S12]  /*2ca0*/  BSSY B6, `(.L_x_5819) ;  /* 0x00000e1000067945 */ /* 0x000fd80003800000 */
[----:B------:R-:W-:Y:S05]  /*2cb0*/  @P0 BRA `(.L_x_5820) ;  /* 0x0000000c007c0947 */ /* 0x000fea0003800000 */
[----:B0-2-4-:R-:W0:Y:S01]  /*2cc0*/  LDC.64 R4, c[0x0][0x220] ;  /* 0x00008800ff047b82 */ /* 0x015e220000000a00 */
        /* <DEDUP_REMOVED lines=19> */
.L_x_5824:
[----:B------:R-:W2:Y:S02]  /*2e00*/  LDG.E.U8 R4, desc[UR36][R4.64] ;  /* 0x0000002404047981 */ /* 0x000ea4000c1e1100 */
[----:B--2---:R-:W-:Y:S01]  /*2e10*/  I2FP.F32.U32 R16, R4 ;  /* 0x0000000400107245 */ /* 0x004fe20000201000 */
[----:B------:R-:W-:Y:S06]  /*2e20*/  BRA `(.L_x_5820) ;  /* 0x0000000c00207947 */ /* 0x000fec0003800000 */
.L_x_5823:
        /* <DEDUP_REMOVED lines=9> */
.L_x_5827:
[----:B------:R-:W2:Y:S02]  /*2ec0*/  LDG.E R4, desc[UR36][R4.64] ;  /* 0x0000002404047981 */ /* 0x000ea4000c1e1900 */
[----:B--2---:R-:W-:Y:S01]  /*2ed0*/  I2FP.F32.S32 R16, R4 ;  /* 0x0000000400107245 */ /* 0x004fe20000201400 */
[----:B------:R-:W-:Y:S06]  /*2ee0*/  BRA `(.L_x_5820) ;  /* 0x0000000800f07947 */ /* 0x000fec0003800000 */
.L_x_5826:
[----:B------:R-:W2:Y:S02]  /*2ef0*/  LDG.E.U16 R4, desc[UR36][R4.64] ;  /* 0x0000002404047981 */ /* 0x000ea4000c1e1500 */
[----:B--2---:R0:W2:Y:S01]  /*2f00*/  I2F.S16 R16, R4 ;  /* 0x0000000400107306 */ /* 0x0040a20000101400 */
[----:B------:R-:W-:Y:S05]  /*2f10*/  BRA `(.L_x_5820) ;  /* 0x0000000800e47947 */ /* 0x000fea0003800000 */
.L_x_5822:
        /* <DEDUP_REMOVED lines=8> */
.L_x_5829:
[----:B------:R-:W2:Y:S02]  /*2fa0*/  LDG.E.U16 R4, desc[UR36][R4.64] ;  /* 0x0000002404047981 */ /* 0x000ea4000c1e1500 */
[----:B--2---:R-:W-:Y:S01]  /*2fb0*/  HADD2.F32 R16, -RZ, R4.H0_H0 ;  /* 0x20000004ff107230 */ /* 0x004fe20000004100 */
[----:B------:R-:W-:Y:S06]  /*2fc0*/  BRA `(.L_x_5820) ;  /* 0x0000000800b87947 */ /* 0x000fec0003800000 */
.L_x_5828:
        /* <DEDUP_REMOVED lines=8> */
.L_x_5831:
[----:B------:R-:W2:Y:S02]  /*3050*/  LDG.E.U16 R4, desc[UR36][R4.64] ;  /* 0x0000002404047981 */ /* 0x000ea4000c1e1500 */
[----:B--2---:R-:W-:Y:S01]  /*3060*/  HADD2.F32 R16, -RZ, R4.H0_H0 ;  /* 0x20000004ff107230 */ /* 0x004fe20000004100 */
[----:B------:R-:W-:Y:S06]  /*3070*/  BRA `(.L_x_5820) ;  /* 0x00000008008c7947 */ /* 0x000fec0003800000 */
.L_x_5830:
[----:B------:R-:W2:Y:S01]  /*3080*/  LDG.E.64 R4, desc[UR36][R4.64] ;  /* 0x0000002404047981 */ /* 0x000ea2000c1e1b00 */
[----:B------:R-:W-:Y:S01]  /*3090*/  UMOV UR4, 0xf0000000 ;  /* 0xf000000000047882 */ /* 0x000fe20000000000 */
[----:B------:R-:W-:Y:S01]  /*30a0*/  UMOV UR5, 0x380fffff ;  /* 0x380fffff00057882 */ /* 0x000fe20000000000 */
[----:B--2---:R-:W0:Y:S01]  /*30b0*/  F2F.F32.F64 R16, R4 ;  /* 0x0000000400107310 */ /* 0x004e220000301000 */
[----:B------:R-:W-:-:S14]  /*30c0*/  DSETP.GEU.AND P0, PT, |R4|, UR4, PT ;  /* 0x0000000404007e2a */ /* 0x000fdc000bf0e200 */
[----:B0-----:R-:W-:Y:S01]  /*30d0*/  @!P0 FMUL R16, R16, 1.175494350822287508e-38 ;  /* 0x0080000010108820 */ /* 0x001fe20000400000 */
[----:B------:R-:W-:Y:S06]  /*30e0*/  BRA `(.L_x_5820) ;  /* 0x0000000800707947 */ /* 0x000fec0003800000 */
.L_x_5821:
        /* <DEDUP_REMOVED lines=12> */
.L_x_5834:
[----:B------:R-:W2:Y:S01]  /*31b0*/  LDG.E.64 R4, desc[UR36][R4.64] ;  /* 0x0000002404047981 */ /* 0x000ea2000c1e1b00 */
[----:B------:R-:W-:Y:S01]  /*31c0*/  UMOV UR4, 0xf0000000 ;  /* 0xf000000000047882 */ /* 0x000fe20000000000 */
[----:B------:R-:W-:Y:S01]  /*31d0*/  UMOV UR5, 0x380fffff ;  /* 0x380fffff00057882 */ /* 0x000fe20000000000 */
[----:B--2---:R-:W0:Y:S01]  /*31e0*/  F2F.F32.F64 R16, R4 ;  /* 0x0000000400107310 */ /* 0x004e220000301000 */
[----:B------:R-:W-:-:S14]  /*31f0*/  DSETP.GEU.AND P0, PT, |R4|, UR4, PT ;  /* 0x0000000404007e2a */ /* 0x000fdc000bf0e200 */
[----:B0-----:R-:W-:Y:S01]  /*3200*/  @!P0 FMUL R16, R16, 1.175494350822287508e-38 ;  /* 0x0080000010108820 */ /* 0x001fe20000400000 */
[----:B------:R-:W-:Y:S06]  /*3210*/  BRA `(.L_x_5820) ;  /* 0x0000000800247947 */ /* 0x000fec0003800000 */
.L_x_5833:
        /* <DEDUP_REMOVED lines=26> */
.L_x_5836:
        /* <DEDUP_REMOVED lines=13> */
.L_x_5835:
[----:B------:R-:W2:Y:S02]  /*3490*/  LDG.E.U16 R4, desc[UR36][R4.64] ;  /* 0x0000002404047981 */ /* 0x000ea4000c1e1500 */
[----:B--2---:R-:W-:Y:S01]  /*34a0*/  IMAD.U32 R16, R4, 0x10000, RZ ;  /* 0x0001000004107824 */ /* 0x004fe200078e00ff */
[----:B------:R-:W-:Y:S06]  /*34b0*/  BRA `(.L_x_5820) ;  /* 0x00000004007c7947 */ /* 0x000fec0003800000 */
.L_x_5832:
        /* <DEDUP_REMOVED lines=11> */
.L_x_5839:
        /* <DEDUP_REMOVED lines=19> */
.L_x_5841:
[----:B------:R-:W-:Y:S05]  /*36a0*/  BSYNC B0 ;  /* 0x0000000000007941 */ /* 0x000fea0003800000 */
.L_x_5840:
[----:B------:R-:W-:Y:S01]  /*36b0*/  IMAD.SHL.U32 R3, R3, 0x100000, RZ ;  /* 0x0010000003037824 */ /* 0x000fe200078e00ff */
[----:B------:R-:W-:-:S04]  /*36c0*/  LEA R5, R0, 0x3b800000, 0x17 ;  /* 0x3b80000000057811 */ /* 0x000fc800078eb8ff */
[----:B------:R-:W-:Y:S01]  /*36d0*/  LOP3.LUT R16, R5, R3, R16, 0xfe, !PT ;  /* 0x0000000305107212 */ /* 0x000fe200078efe10 */
[----:B------:R-:W-:Y:S06]  /*36e0*/  BRA `(.L_x_5820) ;  /* 0x0000000000f07947 */ /* 0x000fec0003800000 */
.L_x_5838:
        /* <DEDUP_REMOVED lines=19> */
.L_x_5843:
[----:B------:R-:W-:Y:S05]  /*3820*/  BSYNC B0 ;  /* 0x0000000000007941 */ /* 0x000fea0003800000 */
.L_x_5842:
[----:B------:R-:W-:Y:S01]  /*3830*/  IMAD.SHL.U32 R3, R3, 0x200000, RZ ;  /* 0x0020000003037824 */ /* 0x000fe200078e00ff */
[----:B------:R-:W-:-:S04]  /*3840*/  LEA R5, R0, 0x37800000, 0x17 ;  /* 0x3780000000057811 */ /* 0x000fc800078eb8ff */
[----:B------:R-:W-:Y:S01]  /*3850*/  LOP3.LUT R16, R5, R3, R16, 0xfe, !PT ;  /* 0x0000000305107212 */ /* 0x000fe200078efe10 */
[----:B------:R-:W-:Y:S06]  /*3860*/  BRA `(.L_x_5820) ;  /* 0x0000000000907947 */ /* 0x000fec0003800000 */
.L_x_5837:
        /* <DEDUP_REMOVED lines=14> */
.L_x_5825:
        /* <DEDUP_REMOVED lines=16> */
.L_x_5846:
[----:B------:R-:W-:Y:S05]  /*3a50*/  BRA `(.L_x_5820) ;  /* 0x0000000000147947 */ /* 0x000fea0003800000 */
.L_x_5845:
[----:B------:R-:W2:Y:S02]  /*3a60*/  LDG.E.64 R4, desc[UR36][R4.64] ;  /* 0x0000002404047981 */ /* 0x000ea4000c1e1b00 */
[----:B--2---:R0:W2:Y:S01]  /*3a70*/  I2F.U64 R16, R4 ;  /* 0x0000000400107312 */ /* 0x0040a20000301000 */
[----:B------:R-:W-:Y:S05]  /*3a80*/  BRA `(.L_x_5820) ;  /* 0x0000000000087947 */ /* 0x000fea0003800000 */
.L_x_5844:
[----:B------:R-:W2:Y:S02]  /*3a90*/  LDG.E R4, desc[UR36][R4.64] ;  /* 0x0000002404047981 */ /* 0x000ea4000c1e1900 */
[----:B--2---:R-:W-:-:S07]  /*3aa0*/  I2FP.F32.U32 R16, R4 ;  /* 0x0000000400107245 */ /* 0x004fce0000201000 */
.L_x_5820:
[----:B------:R-:W-:Y:S05]  /*3ab0*/  BSYNC B6 ;  /* 0x0000000000067941 */ /* 0x000fea0003800000 */
.L_x_5819:
[----:B------:R-:W0:Y:S01]  /*3ac0*/  S2R R25, SR_TID.X ;  /* 0x0000000000197919 */ /* 0x000e220000002100 */
[----:B------:R-:W-:Y:S01]  /*3ad0*/  BSSY B0, `(.L_x_5847) ;  /* 0x0000026000007945 */ /* 0x000fe20003800000 */
[----:B0-----:R-:W-:-:S13]  /*3ae0*/  ISETP.GE.AND P0, PT, R25, R17, PT ;  /* 0x000000111900720c */ /* 0x001fda0003f06270 */
[----:B------:R-:W-:Y:S05]  /*3af0*/  @P0 BRA `(.L_x_5848) ;  /* 0x00000000008c0947 */ /* 0x000fea0003800000 */
[----:B-1-3-5:R-:W-:Y:S01]  /*3b00*/  FMUL.FTZ R0, |R19|, -1.4426950216293334961 ;  /* 0xbfb8aa3b13007820 */ /* 0x02afe20000410200 */
        /* <DEDUP_REMOVED lines=9> */
[----:B--2---:R-:W-:Y:S01]  /*3ba0*/  IADD3 R5, -R3, 0x40800000, RZ ;  /* 0x4080000003057810 */ /* 0x004fe20007ffe1ff */
[----:B----4-:R-:W-:Y:S01]  /*3bb0*/  IMAD.IADD R4, R0, 0x1, -R3 ;  /* 0x0000000100047824 */ /* 0x010fe200078e0a03 */
        /* <DEDUP_REMOVED lines=21> */
.L_x_5850:
[----:B------:R-:W-:Y:S05]  /*3d10*/  BSYNC B1 ;  /* 0x0000000000017941 */ /* 0x000fea0003800000 */
.L_x_5849:
[----:B------:R-:W-:-:S07]  /*3d20*/  FADD.FTZ R4, R19, -R4 ;  /* 0x8000000413047221 */ /* 0x000fce0000010000 */
.L_x_5848:
[----:B------:R-:W-:Y:S05]  /*3d30*/  BSYNC B0 ;  /* 0x0000000000007941 */ /* 0x000fea0003800000 */
.L_x_5847:
[----:B------:R-:W-:Y:S01]  /*3d40*/  VIADD R26, R25, 0x80 ;  /* 0x00000080191a7836 */ /* 0x000fe20000000000 */
[----:B------:R-:W-:Y:S04]  /*3d50*/  BSSY B0, `(.L_x_5851) ;  /* 0x0000026000007945 */ /* 0x000fe80003800000 */
[----:B------:R-:W-:-:S13]  /*3d60*/  ISETP.GE.AND P1, PT, R26, R17, PT ;  /* 0x000000111a00720c */ /* 0x000fda0003f26270 */
[----:B------:R-:W-:Y:S05]  /*3d70*/  @P1 BRA `(.L_x_5852) ;  /* 0x00000000008c1947 */ /* 0x000fea0003800000 */
[----:B--2--5:R-:W-:Y:S01]  /*3d80*/  FMUL.FTZ R0, |R18|, -1.4426950216293334961 ;  /* 0xbfb8aa3b12007820 */ /* 0x024fe20000410200 */
        /* <DEDUP_REMOVED lines=32> */
.L_x_5854:
[----:B------:R-:W-:Y:S05]  /*3f90*/  BSYNC B1 ;  /* 0x0000000000017941 */ /* 0x000fea0003800000 */
.L_x_5853:
[----:B------:R-:W-:-:S07]  /*3fa0*/  FADD.FTZ R18, R18, -R3 ;  /* 0x8000000312127221 */ /* 0x000fce0000010000 */
.L_x_5852:
[----:B------:R-:W-:Y:S05]  /*3fb0*/  BSYNC B0 ;  /* 0x0000000000007941 */ /* 0x000fea0003800000 */
.L_x_5851:
        /* <DEDUP_REMOVED lines=37> */
.L_x_5858:
[----:B------:R-:W-:Y:S05]  /*4210*/  BSYNC B1 ;  /* 0x0000000000017941 */ /* 0x000fea0003800000 */
.L_x_5857:
[----:B------:R-:W-:-:S07]  /*4220*/  FADD.FTZ R22, R22, -R3 ;  /* 0x8000000316167221 */ /* 0x000fce0000010000 */
.L_x_5856:
[----:B------:R-:W-:Y:S05]  /*4230*/  BSYNC B0 ;  /* 0x0000000000007941 */ /* 0x000fea0003800000 */
.L_x_5855:
        /* <DEDUP_REMOVED lines=37> */
.L_x_5862:
[----:B------:R-:W-:Y:S05]  /*4490*/  BSYNC B1 ;  /* 0x0000000000017941 */ /* 0x000fea0003800000 */
.L_x_5861:
[----:B------:R-:W-:-:S07]  /*44a0*/  FADD.FTZ R24, R24, -R3 ;  /* 0x8000000318187221 */ /* 0x000fce0000010000 */
.L_x_5860:
[----:B------:R-:W-:Y:S05]  /*44b0*/  BSYNC B0 ;  /* 0x0000000000007941 */ /* 0x000fea0003800000 */
.L_x_5859:
[----:B--2--5:R-:W0:Y:S01]  /*44c0*/  LDC.U8 R16, c[0x0][0x234] ;  /* 0x00008d00ff107b82 */ /* 0x024e220000000000 */
[----:B------:R-:W-:Y:S04]  /*44d0*/  BSSY B6, `(.L_x_5863) ;  /* 0x0000100000067945 */ /* 0x000fe80003800000 */
[----:B------:R-:W-:Y:S05]  /*44e0*/  @P0 BRA `(.L_x_5864) ;  /* 0x0000000c00f80947 */ /* 0x000fea0003800000 */
[----:B------:R-:W2:Y:S01]  /*44f0*/  LDC.64 R8, c[0x0][0x218] ;  /* 0x00008600ff087b82 */ /* 0x000ea20000000a00 */
[----:B0-----:R-:W-:Y:S01]  /*4500*/  PRMT R0, R16, 0x9910, RZ ;  /* 0x0000991010007816 */ /* 0x001fe200000000ff */
[----:B------:R-:W-:Y:S01]  /*4510*/  IMAD R25, R2, 0x200, R25 ;  /* 0x0000020002197824 */ /* 0x000fe200078e0219 */
[----:B------:R-:W-:Y:S02]  /*4520*/  ULDC UR4, c[0x0][0x238] ;  /* 0x00008e0000047ab9 */ /* 0x000fe40000000800 */
[----:B------:R-:W-:Y:S01]  /*4530*/  ISETP.GT.AND P0, PT, R0, 0x9, PT ;  /* 0x000000090000780c */ /* 0x000fe20003f04270 */
[----:B------:R-:W-:-:S05]  /*4540*/  IMAD R25, R25, UR4, RZ ;  /* 0x0000000419197c24 */ /* 0x000fca000f8e02ff */
[----:B--2---:R-:W-:-:S05]  /*4550*/  IADD3 R8, P1, R25, R8, RZ ;  /* 0x0000000819087210 */ /* 0x004fca0007f3e0ff */
        /* <DEDUP_REMOVED lines=14> */
.L_x_5868:
[----:B----4-:R-:W0:Y:S01]  /*4640*/  F2I.S64.TRUNC R4, R4 ;  /* 0x0000000400047311 */ /* 0x010e22000020d900 */
[----:B------:R-:W-:Y:S02]  /*4650*/  IMAD.MOV.U32 R25, RZ, RZ, R26 ;  /* 0x000000ffff197224 */ /* 0x000fe400078e001a */
[----:B0-----:R-:W-:-:S05]  /*4660*/  IMAD.MOV.U32 R3, RZ, RZ, R4 ;  /* 0x000000ffff037224 */ /* 0x001fca00078e0004 */
[----:B------:R0:W-:Y:S01]  /*4670*/  STG.E.U8 desc[UR36][R8.64], R3 ;  /* 0x0000000308007986 */ /* 0x0001e2000c101124 */
[----:B------:R-:W-:Y:S05]  /*4680*/  BRA `(.L_x_5864) ;  /* 0x0000000c00907947 */ /* 0x000fea0003800000 */
.L_x_5867:
[----:B------:R-:W-:-:S13]  /*4690*/  ISETP.NE.AND P0, PT, R0, 0x2, PT ;  /* 0x000000020000780c */ /* 0x000fda0003f05270 */
[----:B------:R-:W-:Y:S05]  /*46a0*/  @!P0 BRA `(.L_x_5870) ;  /* 0x0000000000308947 */ /* 0x000fea0003800000 */
[----:B------:R-:W-:-:S13]  /*46b0*/  ISETP.NE.AND P0, PT, R0, 0x3, PT ;  /* 0x000000030000780c */ /* 0x000fda0003f05270 */
[----:B------:R-:W-:Y:S05]  /*46c0*/  @!P0 BRA `(.L_x_5871) ;  /* 0x0000000000188947 */ /* 0x000fea0003800000 */
[----:B------:R-:W-:-:S13]  /*46d0*/  ISETP.NE.AND P0, PT, R0, 0x4, PT ;  /* 0x000000040000780c */ /* 0x000fda0003f05270 */
[----:B------:R-:W-:Y:S05]  /*46e0*/  @P0 BRA `(.L_x_5869) ;  /* 0x0000000c00140947 */ /* 0x000fea0003800000 */
[----:B----4-:R-:W0:Y:S01]  /*46f0*/  F2I.S64.TRUNC R4, R4 ;  /* 0x0000000400047311 */ /* 0x010e22000020d900 */
[----:B------:R-:W-:Y:S01]  /*4700*/  IMAD.MOV.U32 R25, RZ, RZ, R26 ;  /* 0x000000ffff197224 */ /* 0x000fe200078e001a */
[----:B0-----:R0:W-:Y:S01]  /*4710*/  STG.E.64 desc[UR36][R8.64], R4 ;  /* 0x0000000408007986 */ /* 0x0011e2000c101b24 */
[----:B------:R-:W-:Y:S05]  /*4720*/  BRA `(.L_x_5864) ;  /* 0x0000000c00687947 */ /* 0x000fea0003800000 */
.L_x_5871:
[----:B------:R-:W0:Y:S01]  /*4730*/  F2I.FTZ.TRUNC.NTZ R3, R4 ;  /* 0x0000000400037305 */ /* 0x000e22000021f100 */
[----:B------:R-:W-:Y:S01]  /*4740*/  IMAD.MOV.U32 R25, RZ, RZ, R26 ;  /* 0x000000ffff197224 */ /* 0x000fe200078e001a */
[----:B0-----:R0:W-:Y:S01]  /*4750*/  STG.E desc[UR36][R8.64], R3 ;  /* 0x0000000308007986 */ /* 0x0011e2000c101924 */
[----:B------:R-:W-:Y:S05]  /*4760*/  BRA `(.L_x_5864) ;  /* 0x0000000c00587947 */ /* 0x000fea0003800000 */
.L_x_5870:
[----:B------:R-:W0:Y:S01]  /*4770*/  F2I.FTZ.TRUNC.NTZ R3, R4 ;  /* 0x0000000400037305 */ /* 0x000e22000021f100 */
[----:B------:R-:W-:Y:S01]  /*4780*/  IMAD.MOV.U32 R25, RZ, RZ, R26 ;  /* 0x000000ffff197224 */ /* 0x000fe200078e001a */
[----:B0-----:R0:W-:Y:S01]  /*4790*/  STG.E.U16 desc[UR36][R8.64], R3 ;  /* 0x0000000308007986 */ /* 0x0011e2000c101524 */
[----:B------:R-:W-:Y:S05]  /*47a0*/  BRA `(.L_x_5864) ;  /* 0x0000000c00487947 */ /* 0x000fea0003800000 */
.L_x_5866:
        /* <DEDUP_REMOVED lines=9> */
.L_x_5873:
[----:B----4-:R-:W-:Y:S01]  /*4840*/  F2FP.F16.F32.PACK_AB R4, RZ, R4 ;  /* 0x00000004ff04723e */ /* 0x010fe200000000ff */
[----:B------:R-:W-:-:S04]  /*4850*/  IMAD.MOV.U32 R25, RZ, RZ, R26 ;  /* 0x000000ffff197224 */ /* 0x000fc800078e001a */
[----:B------:R0:W-:Y:S01]  /*4860*/  STG.E.U16 desc[UR36][R8.64], R4 ;  /* 0x0000000408007986 */ /* 0x0001e2000c101524 */
[----:B------:R-:W-:Y:S05]  /*4870*/  BRA `(.L_x_5864) ;  /* 0x0000000c00147947 */ /* 0x000fea0003800000 */
.L_x_5872:
        /* <DEDUP_REMOVED lines=10> */
.L_x_5875:
[----:B------:R-:W-:Y:S01]  /*4920*/  F2FP.F16.F32.PACK_AB R3, RZ, R4 ;  /* 0x00000004ff03723e */ /* 0x000fe200000000ff */
[----:B------:R-:W-:-:S03]  /*4930*/  IMAD.MOV.U32 R25, RZ, RZ, R26 ;  /* 0x000000ffff197224 */ /* 0x000fc600078e001a */
[----:B------:R-:W-:-:S05]  /*4940*/  PRMT R3, R3, 0x5410, RZ ;  /* 0x0000541003037816 */ /* 0x000fca00000000ff */
[----:B------:R0:W-:Y:S01]  /*4950*/  STG.E desc[UR36][R8.64], R3 ;  /* 0x0000000308007986 */ /* 0x0001e2000c101924 */
[----:B------:R-:W-:Y:S05]  /*4960*/  BRA `(.L_x_5864) ;  /* 0x0000000800d87947 */ /* 0x000fea0003800000 */
.L_x_5874:
[----:B----4-:R-:W-:Y:S01]  /*4970*/  FMUL.FTZ R4, R4, 1 ;  /* 0x3f80000004047820 */ /* 0x010fe20000410000 */
[----:B------:R-:W-:-:S05]  /*4980*/  IMAD.MOV.U32 R25, RZ, RZ, R26 ;  /* 0x000000ffff197224 */ /* 0x000fca00078e001a */
[----:B------:R-:W0:Y:S02]  /*4990*/  F2F.F64.F32 R4, R4 ;  /* 0x0000000400047310 */ /* 0x000e240000201800 */
[----:B0-----:R0:W-:Y:S01]  /*49a0*/  STG.E.64 desc[UR36][R8.64], R4 ;  /* 0x0000000408007986 */ /* 0x0011e2000c101b24 */
[----:B------:R-:W-:Y:S05]  /*49b0*/  BRA `(.L_x_5864) ;  /* 0x0000000800c47947 */ /* 0x000fea0003800000 */
.L_x_5865:
        /* <DEDUP_REMOVED lines=13> */
.L_x_5878:
[----:B----4-:R-:W-:Y:S01]  /*4a90*/  FMUL.FTZ R4, R4, 1 ;  /* 0x3f80000004047820 */ /* 0x010fe20000410000 */
[----:B------:R-:W-:Y:S01]  /*4aa0*/  CS2R R6, SRZ ;  /* 0x0000000000067805 */ /* 0x000fe2000001ff00 */
[----:B------:R-:W-:-:S04]  /*4ab0*/  IMAD.MOV.U32 R25, RZ, RZ, R26 ;  /* 0x000000ffff197224 */ /* 0x000fc800078e001a */
[----:B------:R-:W0:Y:S02]  /*4ac0*/  F2F.F64.F32 R4, R4 ;  /* 0x0000000400047310 */ /* 0x000e240000201800 */
[----:B0-----:R0:W-:Y:S01]  /*4ad0*/  STG.E.128 desc[UR36][R8.64], R4 ;  /* 0x0000000408007986 */ /* 0x0011e2000c101d24 */
[----:B------:R-:W-:Y:S05]  /*4ae0*/  BRA `(.L_x_5864) ;  /* 0x0000000800787947 */ /* 0x000fea0003800000 */
.L_x_5877:
        /* <DEDUP_REMOVED lines=20> */
.L_x_5882:
[----:B------:R-:W-:Y:S05]  /*4c30*/  BSYNC B0 ;  /* 0x0000000000007941 */ /* 0x000fea0003800000 */
.L_x_5881:
[----:B------:R-:W-:Y:S01]  /*4c40*/  LOP3.LUT R5, R0, R5, RZ, 0xfc, !PT ;  /* 0x0000000500057212 */ /* 0x000fe200078efcff */
[----:B------:R-:W-:-:S04]  /*4c50*/  IMAD.MOV.U32 R25, RZ, RZ, R26 ;  /* 0x000000ffff197224 */ /* 0x000fc800078e001a */
[----:B------:R0:W-:Y:S01]  /*4c60*/  STG.E.U8 desc[UR36][R8.64], R5 ;  /* 0x0000000508007986 */ /* 0x0001e2000c101124 */
[----:B------:R-:W-:Y:S05]  /*4c70*/  BRA `(.L_x_5864) ;  /* 0x0000000800147947 */ /* 0x000fea0003800000 */
.L_x_5880:
        /* <DEDUP_REMOVED lines=12> */
.L_x_5884:
[----:B------:R-:W-:Y:S01]  /*4d40*/  IMAD.MOV.U32 R0, RZ, RZ, 0x7f ;  /* 0x0000007fff007424 */ /* 0x000fe200078e00ff */
[----:B------:R-:W-:-:S04]  /*4d50*/  ISETP.GT.U32.AND P0, PT, R5, 0x7f800000, PT ;  /* 0x7f8000000500780c */ /* 0x000fc80003f04070 */
[----:B------:R-:W-:-:S09]  /*4d60*/  SEL R0, R0, 0x7c, P0 ;  /* 0x0000007c00007807 */ /* 0x000fd20000000000 */
.L_x_5885:
[----:B------:R-:W-:Y:S05]  /*4d70*/  BSYNC B0 ;  /* 0x0000000000007941 */ /* 0x000fea0003800000 */
.L_x_5883:
[----:B----4-:R-:W-:Y:S01]  /*4d80*/  LOP3.LUT R4, R4, 0x80000000, RZ, 0xc0, !PT ;  /* 0x8000000004047812 */ /* 0x010fe200078ec0ff */
[----:B------:R-:W-:-:S03]  /*4d90*/  IMAD.MOV.U32 R25, RZ, RZ, R26 ;  /* 0x000000ffff197224 */ /* 0x000fc600078e001a */
[----:B------:R-:W-:-:S04]  /*4da0*/  SHF.R.U32.HI R3, RZ, 0x18, R4 ;  /* 0x00000018ff037819 */ /* 0x000fc80000011604 */
[----:B------:R-:W-:-:S05]  /*4db0*/  LOP3.LUT R3, R0, R3, RZ, 0xfc, !PT ;  /* 0x0000000300037212 */ /* 0x000fca00078efcff */
[----:B------:R0:W-:Y:S01]  /*4dc0*/  STG.E.U8 desc[UR36][R8.64], R3 ;  /* 0x0000000308007986 */ /* 0x0001e2000c101124 */
[----:B------:R-:W-:Y:S05]  /*4dd0*/  BRA `(.L_x_5864) ;  /* 0x0000000400bc7947 */ /* 0x000fea0003800000 */
.L_x_5879:
[----:B----4-:R-:W-:Y:S01]  /*4de0*/  F2FP.BF16.F32.PACK_AB R4, RZ, R4 ;  /* 0x00000004ff04723e */ /* 0x010fe200000010ff */
[----:B------:R-:W-:-:S04]  /*4df0*/  IMAD.MOV.U32 R25, RZ, RZ, R26 ;  /* 0x000000ffff197224 */ /* 0x000fc800078e001a */
[----:B------:R0:W-:Y:S01]  /*4e00*/  STG.E.U16 desc[UR36][R8.64], R4 ;  /* 0x0000000408007986 */ /* 0x0001e2000c101524 */
[----:B------:R-:W-:Y:S05]  /*4e10*/  BRA `(.L_x_5864) ;  /* 0x0000000400ac7947 */ /* 0x000fea0003800000 */
.L_x_5876:
        /* <DEDUP_REMOVED lines=12> */
.L_x_5888:
        /* <DEDUP_REMOVED lines=16> */
.L_x_5891:
[----:B----4-:R-:W-:-:S04]  /*4fe0*/  LOP3.LUT R4, R4, 0x80000000, RZ, 0xc0, !PT ;  /* 0x8000000004047812 */ /* 0x010fc800078ec0ff */
[----:B------:R-:W-:-:S04]  /*4ff0*/  SHF.R.U32.HI R4, RZ, 0x18, R4 ;  /* 0x00000018ff047819 */ /* 0x000fc80000011604 */
[----:B------:R-:W-:-:S04]  /*5000*/  LOP3.LUT R3, R3, R4, RZ, 0xfc, !PT ;  /* 0x0000000403037212 */ /* 0x000fc800078efcff */
[----:B------:R-:W-:-:S07]  /*5010*/  PRMT R0, R3, 0x7610, R0 ;  /* 0x0000761003007816 */ /* 0x000fce0000000000 */
.L_x_5890:
[----:B------:R-:W-:Y:S05]  /*5020*/  BSYNC B0 ;  /* 0x0000000000007941 */ /* 0x000fea0003800000 */
.L_x_5889:
[----:B------:R0:W-:Y:S01]  /*5030*/  STG.E.U8 desc[UR36][R8.64], R0 ;  /* 0x0000000008007986 */ /* 0x0001e2000c101124 */
[----:B------:R-:W-:Y:S01]  /*5040*/  IMAD.MOV.U32 R25, RZ, RZ, R26 ;  /* 0x000000ffff197224 */ /* 0x000fe200078e001a */
[----:B------:R-:W-:Y:S06]  /*5050*/  BRA `(.L_x_5864) ;  /* 0x00000004001c7947 */ /* 0x000fec0003800000 */
.L_x_5887:
        /* <DEDUP_REMOVED lines=16> */
.L_x_5894:
[----:B----4-:R-:W-:-:S04]  /*5160*/  LOP3.LUT R4, R4, 0x80000000, RZ, 0xc0, !PT ;  /* 0x8000000004047812 */ /* 0x010fc800078ec0ff */
[----:B------:R-:W-:-:S04]  /*5170*/  SHF.R.U32.HI R4, RZ, 0x18, R4 ;  /* 0x00000018ff047819 */ /* 0x000fc80000011604 */
[----:B------:R-:W-:-:S04]  /*5180*/  LOP3.LUT R3, R3, R4, RZ, 0xfc, !PT ;  /* 0x0000000403037212 */ /* 0x000fc800078efcff */
[----:B------:R-:W-:-:S07]  /*5190*/  PRMT R0, R3, 0x7610, R0 ;  /* 0x0000761003007816 */ /* 0x000fce0000000000 */
.L_x_5893:
[----:B------:R-:W-:Y:S05]  /*51a0*/  BSYNC B0 ;  /* 0x0000000000007941 */ /* 0x000fea0003800000 */
.L_x_5892:
[----:B------:R0:W-:Y:S01]  /*51b0*/  STG.E.U8 desc[UR36][R8.64], R0 ;  /* 0x0000000008007986 */ /* 0x0001e2000c101124 */
[----:B------:R-:W-:Y:S01]  /*51c0*/  IMAD.MOV.U32 R25, RZ, RZ, R26 ;  /* 0x000000ffff197224 */ /* 0x000fe200078e001a */
[----:B------:R-:W-:Y:S06]  /*51d0*/  BRA `(.L_x_5864) ;  /* 0x0000000000bc7947 */ /* 0x000fec0003800000 */
.L_x_5886:
        /* <DEDUP_REMOVED lines=22> */
.L_x_5869:
[----:B------:R-:W-:Y:S01]  /*5340*/  MOV R14, 0x0 ;  /* 0x00000000000e7802 */ /* 0x000fe20000000f00 */
[----:B------:R-:W-:Y:S01]  /*5350*/  ULDC.64 UR4, c[0x4][0x128] ;  /* 0x01004a0000047ab9 */ /* 0x000fe20000000a00 */
[----:B------:R-:W-:Y:S01]  /*5360*/  ULDC.64 UR6, c[0x4][0x130] ;  /* 0x01004c0000067ab9 */ /* 0x000fe20000000a00 */
[----:B----4-:R-:W-:Y:S02]  /*5370*/  IMAD.U32 R4, RZ, RZ, UR4 ;  /* 0x00000004ff047e24 */ /* 0x010fe4000f8e00ff */
        /* <DEDUP_REMOVED lines=12> */
.L_x_5897:
[----:B------:R-:W-:Y:S01]  /*5440*/  IMAD.MOV.U32 R25, RZ, RZ, R26 ;  /* 0x000000ffff197224 */ /* 0x000fe200078e001a */
[----:B------:R-:W-:Y:S06]  /*5450*/  BRA `(.L_x_5864) ;  /* 0x00000000001c7947 */ /* 0x000fec0003800000 */
.L_x_5896:
[----:B----4-:R-:W0:Y:S01]  /*5460*/  F2I.U64.TRUNC R4, R4 ;  /* 0x0000000400047311 */ /* 0x010e22000020d800 */
[----:B------:R-:W-:Y:S01]  /*5470*/  IMAD.MOV.U32 R25, RZ, RZ, R26 ;  /* 0x000000ffff197224 */ /* 0x000fe200078e001a */
[----:B0-----:R0:W-:Y:S01]  /*5480*/  STG.E.64 desc[UR36][R8.64], R4 ;  /* 0x0000000408007986 */ /* 0x0011e2000c101b24 */
[----:B------:R-:W-:Y:S05]  /*5490*/  BRA `(.L_x_5864) ;  /* 0x00000000000c7947 */ /* 0x000fea0003800000 */
.L_x_5895:
[----:B------:R-:W0:Y:S01]  /*54a0*/  F2I.FTZ.U32.TRUNC.NTZ R3, R4 ;  /* 0x0000000400037305 */ /* 0x000e22000021f000 */
[----:B------:R-:W-:Y:S01]  /*54b0*/  IMAD.MOV.U32 R25, RZ, RZ, R26 ;  /* 0x000000ffff197224 */ /* 0x000fe200078e001a */
[----:B0-----:R2:W-:Y:S06]  /*54c0*/  STG.E desc[UR36][R8.64], R3 ;  /* 0x0000000308007986 */ /* 0x0015ec000c101924 */
.L_x_5864:
[----:B------:R-:W-:Y:S05]  /*54d0*/  BSYNC B6 ;  /* 0x0000000000067941 */ /* 0x000fea0003800000 */
.L_x_5863:
[----:B------:R-:W-:Y:S01]  /*54e0*/  ISETP.GE.AND P0, PT, R25, R17, PT ;  /* 0x000000111900720c */ /* 0x000fe20003f06270 */
[----:B------:R-:W-:-:S12]  /*54f0*/  BSSY B6, `(.L_x_5898) ;  /* 0x00001d8000067945 */ /* 0x000fd80003800000 */
[----:B------:R-:W-:Y:S05]  /*5500*/  @P0 BRA `(.L_x_5899) ;  /* 0x0000001c00580947 */ /* 0x000fea0003800000 */
[----:B0-2---:R-:W0:Y:S01]  /*5510*/  LDC.64 R8, c[0x0][0x218] ;  /* 0x00008600ff087b82 */ /* 0x005e220000000a00 */
[----:B------:R-:W-:Y:S01]  /*5520*/  IMAD R0, R2, 0x200, R25 ;  /* 0x0000020002007824 */ /* 0x000fe200078e0219 */
[----:B----4-:R-:W-:Y:S01]  /*5530*/  PRMT R4, R16, 0x9910, RZ ;  /* 0x0000991010047816 */ /* 0x010fe200000000ff */
        /* <DEDUP_REMOVED lines=18> */
.L_x_5903:
[----:B-1-3--:R-:W0:Y:S02]  /*5660*/  F2I.S64.TRUNC R18, R18 ;  /* 0x0000001200127311 */ /* 0x00ae24000020d900 */
[----:B0-----:R-:W-:-:S05]  /*5670*/  IMAD.MOV.U32 R3, RZ, RZ, R18 ;  /* 0x000000ffff037224 */ /* 0x001fca00078e0012 */
[----:B------:R0:W-:Y:S01]  /*5680*/  STG.E.U8 desc[UR36][R8.64], R3 ;  /* 0x0000000308007986 */ /* 0x0001e2000c101124 */
[----:B------:R-:W-:Y:S05]  /*5690*/  BRA `(.L_x_5905) ;  /* 0x0000000c00407947 */ /* 0x000fea0003800000 */
.L_x_5902:
[----:B------:R-:W-:-:S13]  /*56a0*/  ISETP.NE.AND P0, PT, R0, 0x2, PT ;  /* 0x000000020000780c */ /* 0x000fda0003f05270 */
[----:B------:R-:W-:Y:S05]  /*56b0*/  @!P0 BRA `(.L_x_5906) ;  /* 0x0000000000288947 */ /* 0x000fea0003800000 */
[----:B------:R-:W-:-:S13]  /*56c0*/  ISETP.NE.AND P0, PT, R0, 0x3, PT ;  /* 0x000000030000780c */ /* 0x000fda0003f05270 */
[----:B------:R-:W-:Y:S05]  /*56d0*/  @!P0 BRA `(.L_x_5907) ;  /* 0x0000000000148947 */ /* 0x000fea0003800000 */
[----:B------:R-:W-:-:S13]  /*56e0*/  ISETP.NE.AND P0, PT, R0, 0x4, PT ;  /* 0x000000040000780c */ /* 0x000fda0003f05270 */
[----:B------:R-:W-:Y:S05]  /*56f0*/  @P0 BRA `(.L_x_5904) ;  /* 0x0000000800d00947 */ /* 0x000fea0003800000 */
[----:B-1-3--:R-:W0:Y:S02]  /*5700*/  F2I.S64.TRUNC R18, R18 ;  /* 0x0000001200127311 */ /* 0x00ae24000020d900 */
[----:B0-----:R0:W-:Y:S01]  /*5710*/  STG.E.64 desc[UR36][R8.64], R18 ;  /* 0x0000001208007986 */ /* 0x0011e2000c101b24 */
[----:B------:R-:W-:Y:S05]  /*5720*/  BRA `(.L_x_5905) ;  /* 0x0000000c001c7947 */ /* 0x000fea0003800000 */
.L_x_5907:
[----:B------:R-:W0:Y:S02]  /*5730*/  F2I.FTZ.TRUNC.NTZ R3, R18 ;  /* 0x0000001200037305 */ /* 0x000e24000021f100 */
[----:B0-----:R0:W-:Y:S01]  /*5740*/  STG.E desc[UR36][R8.64], R3 ;  /* 0x0000000308007986 */ /* 0x0011e2000c101924 */
[----:B------:R-:W-:Y:S05]  /*5750*/  BRA `(.L_x_5905) ;  /* 0x0000000c00107947 */ /* 0x000fea0003800000 */
.L_x_5906:
[----:B------:R-:W0:Y:S02]  /*5760*/  F2I.FTZ.TRUNC.NTZ R3, R18 ;  /* 0x0000001200037305 */ /* 0x000e24000021f100 */
[----:B0-----:R0:W-:Y:S01]  /*5770*/  STG.E.U16 desc[UR36][R8.64], R3 ;  /* 0x0000000308007986 */ /* 0x0011e2000c101524 */
[----:B------:R-:W-:Y:S05]  /*5780*/  BRA `(.L_x_5905) ;  /* 0x0000000c00047947 */ /* 0x000fea0003800000 */
.L_x_5901:
        /* <DEDUP_REMOVED lines=8> */
.L_x_5909:
[----:B------:R-:W-:-:S05]  /*5810*/  F2FP.F16.F32.PACK_AB R18, RZ, R18 ;  /* 0x00000012ff12723e */ /* 0x000fca00000000ff */
[----:B------:R0:W-:Y:S01]  /*5820*/  STG.E.U16 desc[UR36][R8.64], R18 ;  /* 0x0000001208007986 */ /* 0x0001e2000c101524 */
[----:B------:R-:W-:Y:S05]  /*5830*/  BRA `(.L_x_5905) ;  /* 0x0000000800d87947 */ /* 0x000fea0003800000 */
.L_x_5908:
[----:B------:R-:W-:-:S13]  /*5840*/  ISETP.NE.AND P0, PT, R0, 0x7, PT ;  /* 0x000000070000780c */ /* 0x000fda0003f05270 */
[----:B------:R-:W-:Y:S05]  /*5850*/  @!P0 BRA `(.L_x_5910) ;  /* 0x00000000002c8947 */ /* 0x000fea0003800000 */
[----:B------:R-:W-:-:S13]  /*5860*/  ISETP.NE.AND P0, PT, R0, 0x8, PT ;  /* 0x000000080000780c */ /* 0x000fda0003f05270 */
[----:B------:R-:W-:Y:S05]  /*5870*/  @!P0 BRA `(.L_x_5911) ;  /* 0x0000000000148947 */ /* 0x000fea0003800000 */
[----:B------:R-:W-:-:S13]  /*5880*/  ISETP.NE.AND P0, PT, R0, 0x9, PT ;  /* 0x000000090000780c */ /* 0x000fda0003f05270 */
[----:B------:R-:W-:Y:S05]  /*5890*/  @P0 BRA `(.L_x_5904) ;  /* 0x0000000800680947 */ /* 0x000fea0003800000 */
[----:B-1-3--:R-:W-:-:S05]  /*58a0*/  IMAD.MOV.U32 R19, RZ, RZ, RZ ;  /* 0x000000ffff137224 */ /* 0x00afca00078e00ff */
[----:B------:R0:W-:Y:S01]  /*58b0*/  STG.E.64 desc[UR36][R8.64], R18 ;  /* 0x0000001208007986 */ /* 0x0001e2000c101b24 */
[----:B------:R-:W-:Y:S05]  /*58c0*/  BRA `(.L_x_5905) ;  /* 0x0000000800b47947 */ /* 0x000fea0003800000 */
.L_x_5911:
[----:B------:R-:W-:-:S04]  /*58d0*/  F2FP.F16.F32.PACK_AB R3, RZ, R18 ;  /* 0x00000012ff03723e */ /* 0x000fc800000000ff */
[----:B------:R-:W-:-:S05]  /*58e0*/  PRMT R3, R3, 0x5410, RZ ;  /* 0x0000541003037816 */ /* 0x000fca00000000ff */
[----:B------:R0:W-:Y:S01]  /*58f0*/  STG.E desc[UR36][R8.64], R3 ;  /* 0x0000000308007986 */ /* 0x0001e2000c101924 */
[----:B------:R-:W-:Y:S05]  /*5900*/  BRA `(.L_x_5905) ;  /* 0x0000000800a47947 */ /* 0x000fea0003800000 */
.L_x_5910:
[----:B------:R-:W-:-:S06]  /*5910*/  FMUL.FTZ R4, R18, 1 ;  /* 0x3f80000012047820 */ /* 0x000fcc0000410000 */
[----:B------:R-:W0:Y:S02]  /*5920*/  F2F.F64.F32 R4, R4 ;  /* 0x0000000400047310 */ /* 0x000e240000201800 */
[----:B0-----:R0:W-:Y:S01]  /*5930*/  STG.E.64 desc[UR36][R8.64], R4 ;  /* 0x0000000408007986 */ /* 0x0011e2000c101b24 */
[----:B------:R-:W-:Y:S05]  /*5940*/  BRA `(.L_x_5905) ;  /* 0x0000000800947947 */ /* 0x000fea0003800000 */
.L_x_5900:
        /* <DEDUP_REMOVED lines=12> */
.L_x_5914:
[----:B------:R-:W-:Y:S01]  /*5a10*/  FMUL.FTZ R4, R18, 1 ;  /* 0x3f80000012047820 */ /* 0x000fe20000410000 */
[----:B------:R-:W-:-:S05]  /*5a20*/  CS2R R6, SRZ ;  /* 0x0000000000067805 */ /* 0x000fca000001ff00 */
[----:B------:R-:W0:Y:S02]  /*5a30*/  F2F.F64.F32 R4, R4 ;  /* 0x0000000400047310 */ /* 0x000e240000201800 */
[----:B0-----:R0:W-:Y:S01]  /*5a40*/  STG.E.128 desc[UR36][R8.64], R4 ;  /* 0x0000000408007986 */ /* 0x0011e2000c101d24 */
[----:B------:R-:W-:Y:S05]  /*5a50*/  BRA `(.L_x_5905) ;  /* 0x0000000800507947 */ /* 0x000fea0003800000 */
.L_x_5913:
        /* <DEDUP_REMOVED lines=20> */
.L_x_5918:
[----:B------:R-:W-:Y:S05]  /*5ba0*/  BSYNC B0 ;  /* 0x0000000000007941 */ /* 0x000fea0003800000 */
.L_x_5917:
[----:B------:R-:W-:-:S05]  /*5bb0*/  LOP3.LUT R5, R0, R5, RZ, 0xfc, !PT ;  /* 0x0000000500057212 */ /* 0x000fca00078efcff */
[----:B------:R0:W-:Y:S01]  /*5bc0*/  STG.E.U8 desc[UR36][R8.64], R5 ;  /* 0x0000000508007986 */ /* 0x0001e2000c101124 */
[----:B------:R-:W-:Y:S05]  /*5bd0*/  BRA `(.L_x_5905) ;  /* 0x0000000400f07947 */ /* 0x000fea0003800000 */
.L_x_5916:
        /* <DEDUP_REMOVED lines=12> */
.L_x_5920:
[----:B------:R-:W-:Y:S01]  /*5ca0*/  IMAD.MOV.U32 R0, RZ, RZ, 0x7f ;  /* 0x0000007fff007424 */ /* 0x000fe200078e00ff */
[----:B------:R-:W-:-:S04]  /*5cb0*/  ISETP.GT.U32.AND P0, PT, R4, 0x7f800000, PT ;  /* 0x7f8000000400780c */ /* 0x000fc80003f04070 */
[----:B------:R-:W-:-:S09]  /*5cc0*/  SEL R0, R0, 0x7c, P0 ;  /* 0x0000007c00007807 */ /* 0x000fd20000000000 */
.L_x_5921:
[----:B------:R-:W-:Y:S05]  /*5cd0*/  BSYNC B0 ;  /* 0x0000000000007941 */ /* 0x000fea0003800000 */
.L_x_5919:
[----:B------:R-:W-:-:S04]  /*5ce0*/  LOP3.LUT R18, R18, 0x80000000, RZ, 0xc0, !PT ;  /* 0x8000000012127812 */ /* 0x000fc800078ec0ff */
[----:B------:R-:W-:-:S04]  /*5cf0*/  SHF.R.U32.HI R3, RZ, 0x18, R18 ;  /* 0x00000018ff037819 */ /* 0x000fc80000011612 */
[----:B------:R-:W-:-:S05]  /*5d00*/  LOP3.LUT R3, R0, R3, RZ, 0xfc, !PT ;  /* 0x0000000300037212 */ /* 0x000fca00078efcff */
[----:B------:R0:W-:Y:S01]  /*5d10*/  STG.E.U8 desc[UR36][R8.64], R3 ;  /* 0x0000000308007986 */ /* 0x0001e2000c101124 */
[----:B------:R-:W-:Y:S05]  /*5d20*/  BRA `(.L_x_5905) ;  /* 0x00000004009c7947 */ /* 0x000fea0003800000 */
.L_x_5915:
[----:B------:R-:W-:-:S05]  /*5d30*/  F2FP.BF16.F32.PACK_AB R18, RZ, R18 ;  /* 0x00000012ff12723e */ /* 0x000fca00000010ff */
[----:B------:R0:W-:Y:S01]  /*5d40*/  STG.E.U16 desc[UR36][R8.64], R18 ;  /* 0x0000001208007986 */ /* 0x0001e2000c101524 */
[----:B------:R-:W-:Y:S05]  /*5d50*/  BRA `(.L_x_5905) ;  /* 0x0000000400907947 */ /* 0x000fea0003800000 */
.L_x_5912:
        /* <DEDUP_REMOVED lines=11> */
.L_x_5924:
        /* <DEDUP_REMOVED lines=16> */
.L_x_5927:
[----:B------:R-:W-:-:S04]  /*5f10*/  LOP3.LUT R18, R18, 0x80000000, RZ, 0xc0, !PT ;  /* 0x8000000012127812 */ /* 0x000fc800078ec0ff */
[----:B------:R-:W-:-:S04]  /*5f20*/  SHF.R.U32.HI R3, RZ, 0x18, R18 ;  /* 0x00000018ff037819 */ /* 0x000fc80000011612 */
[----:B------:R-:W-:-:S04]  /*5f30*/  LOP3.LUT R0, R0, R3, RZ, 0xfc, !PT ;  /* 0x0000000300007212 */ /* 0x000fc800078efcff */
[----:B------:R-:W-:-:S07]  /*5f40*/  PRMT R4, R0, 0x7610, R4 ;  /* 0x0000761000047816 */ /* 0x000fce0000000004 */
.L_x_5926:
[----:B------:R-:W-:Y:S05]  /*5f50*/  BSYNC B0 ;  /* 0x0000000000007941 */ /* 0x000fea0003800000 */
.L_x_5925:
[----:B------:R0:W-:Y:S01]  /*5f60*/  STG.E.U8 desc[UR36][R8.64], R4 ;  /* 0x0000000408007986 */ /* 0x0001e2000c101124 */
[----:B------:R-:W-:Y:S05]  /*5f70*/  BRA `(.L_x_5905) ;  /* 0x0000000400087947 */ /* 0x000fea0003800000 */
.L_x_5923:
        /* <DEDUP_REMOVED lines=16> */
.L_x_5930:
[----:B------:R-:W-:-:S04]  /*6080*/  LOP3.LUT R18, R18, 0x80000000, RZ, 0xc0, !PT ;  /* 0x8000000012127812 */ /* 0x000fc800078ec0ff */
[----:B------:R-:W-:-:S04]  /*6090*/  SHF.R.U32.HI R3, RZ, 0x18, R18 ;  /* 0x00000018ff037819 */ /* 0x000fc80000011612 */
[----:B------:R-:W-:-:S04]  /*60a0*/  LOP3.LUT R0, R0, R3, RZ, 0xfc, !PT ;  /* 0x0000000300007212 */ /* 0x000fc800078efcff */
[----:B------:R-:W-:-:S07]  /*60b0*/  PRMT R4, R0, 0x7610, R4 ;  /* 0x0000761000047816 */ /* 0x000fce0000000004 */
.L_x_5929:
[----:B------:R-:W-:Y:S05]  /*60c0*/  BSYNC B0 ;  /* 0x0000000000007941 */ /* 0x000fea0003800000 */
.L_x_5928:
[----:B------:R0:W-:Y:S01]  /*60d0*/  STG.E.U8 desc[UR36][R8.64], R4 ;  /* 0x0000000408007986 */ /* 0x0001e2000c101124 */
[----:B------:R-:W-:Y:S05]  /*60e0*/  BRA `(.L_x_5905) ;  /* 0x0000000000ac7947 */ /* 0x000fea0003800000 */
.L_x_5922:
        /* <DEDUP_REMOVED lines=21> */
.L_x_5904:
        /* <DEDUP_REMOVED lines=16> */
.L_x_5933:
[----:B------:R-:W-:Y:S05]  /*6340*/  BRA `(.L_x_5905) ;  /* 0x0000000000147947 */ /* 0x000fea0003800000 */
.L_x_5932:
[----:B-1-3--:R-:W0:Y:S02]  /*6350*/  F2I.U64.TRUNC R18, R18 ;  /* 0x0000001200127311 */ /* 0x00ae24000020d800 */
[----:B0-----:R4:W-:Y:S01]  /*6360*/  STG.E.64 desc[UR36][R8.64], R18 ;  /* 0x0000001208007986 */ /* 0x0019e2000c101b24 */
[----:B------:R-:W-:Y:S05]  /*6370*/  BRA `(.L_x_5905) ;  /* 0x0000000000087947 */ /* 0x000fea0003800000 */
.L_x_5931:
[----:B------:R-:W0:Y:S02]  /*6380*/  F2I.FTZ.U32.TRUNC.NTZ R3, R18 ;  /* 0x0000001200037305 */ /* 0x000e24000021f000 */
[----:B0-----:R0:W-:Y:S02]  /*6390*/  STG.E desc[UR36][R8.64], R3 ;  /* 0x0000000308007986 */ /* 0x0011e4000c101924 */
.L_x_5905:
        /* <DEDUP_REMOVED lines=24> */
.L_x_5937:
[----:B------:R-:W0:Y:S02]  /*6520*/  F2I.S64.TRUNC R22, R22 ;  /* 0x0000001600167311 */ /* 0x000e24000020d900 */
[----:B0-----:R-:W-:-:S05]  /*6530*/  IMAD.MOV.U32 R3, RZ, RZ, R22 ;  /* 0x000000ffff037224 */ /* 0x001fca00078e0016 */
[----:B------:R0:W-:Y:S01]  /*6540*/  STG.E.U8 desc[UR36][R8.64], R3 ;  /* 0x0000000308007986 */ /* 0x0001e2000c101124 */
[----:B------:R-:W-:Y:S05]  /*6550*/  BRA `(.L_x_5939) ;  /* 0x0000000c00407947 */ /* 0x000fea0003800000 */
.L_x_5936:
        /* <DEDUP_REMOVED lines=9> */
.L_x_5941:
[----:B------:R-:W0:Y:S02]  /*65f0*/  F2I.FTZ.TRUNC.NTZ R3, R22 ;  /* 0x0000001600037305 */ /* 0x000e24000021f100 */
[----:B0-----:R0:W-:Y:S01]  /*6600*/  STG.E desc[UR36][R8.64], R3 ;  /* 0x0000000308007986 */ /* 0x0011e2000c101924 */
[----:B------:R-:W-:Y:S05]  /*6610*/  BRA `(.L_x_5939) ;  /* 0x0000000c00107947 */ /* 0x000fea0003800000 */
.L_x_5940:
[----:B------:R-:W0:Y:S02]  /*6620*/  F2I.FTZ.TRUNC.NTZ R3, R22 ;  /* 0x0000001600037305 */ /* 0x000e24000021f100 */
[----:B0-----:R4:W-:Y:S01]  /*6630*/  STG.E.U16 desc[UR36][R8.64], R3 ;  /* 0x0000000308007986 */ /* 0x0019e2000c101524 */
[----:B------:R-:W-:Y:S05]  /*6640*/  BRA `(.L_x_5939) ;  /* 0x0000000c00047947 */ /* 0x000fea0003800000 */
.L_x_5935:
        /* <DEDUP_REMOVED lines=8> */
.L_x_5943:
[----:B------:R-:W-:-:S05]  /*66d0*/  F2FP.F16.F32.PACK_AB R22, RZ, R22 ;  /* 0x00000016ff16723e */ /* 0x000fca00000000ff */
[----:B------:R0:W-:Y:S01]  /*66e0*/  STG.E.U16 desc[UR36][R8.64], R22 ;  /* 0x0000001608007986 */ /* 0x0001e2000c101524 */
[----:B------:R-:W-:Y:S05]  /*66f0*/  BRA `(.L_x_5939) ;  /* 0x0000000800d87947 */ /* 0x000fea0003800000 */
.L_x_5942:
        /* <DEDUP_REMOVED lines=9> */
.L_x_5945:
[----:B------:R-:W-:-:S04]  /*6790*/  F2FP.F16.F32.PACK_AB R3, RZ, R22 ;  /* 0x00000016ff03723e */ /* 0x000fc800000000ff */
[----:B------:R-:W-:-:S05]  /*67a0*/  PRMT R3, R3, 0x5410, RZ ;  /* 0x0000541003037816 */ /* 0x000fca00000000ff */
[----:B------:R0:W-:Y:S01]  /*67b0*/  STG.E desc[UR36][R8.64], R3 ;  /* 0x0000000308007986 */ /* 0x0001e2000c101924 */
[----:B------:R-:W-:Y:S05]  /*67c0*/  BRA `(.L_x_5939) ;  /* 0x0000000800a47947 */ /* 0x000fea0003800000 */
.L_x_5944:
[----:B------:R-:W-:-:S06]  /*67d0*/  FMUL.FTZ R4, R22, 1 ;  /* 0x3f80000016047820 */ /* 0x000fcc0000410000 */
[----:B------:R-:W0:Y:S02]  /*67e0*/  F2F.F64.F32 R4, R4 ;  /* 0x0000000400047310 */ /* 0x000e240000201800 */
[----:B0-----:R0:W-:Y:S01]  /*67f0*/  STG.E.64 desc[UR36][R8.64], R4 ;  /* 0x0000000408007986 */ /* 0x0011e2000c101b24 */
[----:B------:R-:W-:Y:S05]  /*6800*/  BRA `(.L_x_5939) ;  /* 0x0000000800947947 */ /* 0x000fea0003800000 */
.L_x_5934:
        /* <DEDUP_REMOVED lines=12> */
.L_x_5948:
[----:B------:R-:W-:Y:S01]  /*68d0*/  FMUL.FTZ R4, R22, 1 ;  /* 0x3f80000016047820 */ /* 0x000fe20000410000 */
[----:B------:R-:W-:-:S05]  /*68e0*/  CS2R R6, SRZ ;  /* 0x0000000000067805 */ /* 0x000fca000001ff00 */
[----:B------:R-:W0:Y:S02]  /*68f0*/  F2F.F64.F32 R4, R4 ;  /* 0x0000000400047310 */ /* 0x000e240000201800 */
[----:B0-----:R0:W-:Y:S01]  /*6900*/  STG.E.128 desc[UR36][R8.64], R4 ;  /* 0x0000000408007986 */ /* 0x0011e2000c101d24 */
[----:B------:R-:W-:Y:S05]  /*6910*/  BRA `(.L_x_5939) ;  /* 0x0000000800507947 */ /* 0x000fea0003800000 */
.L_x_5947:
        /* <DEDUP_REMOVED lines=20> */
.L_x_5952:
[----:B------:R-:W-:Y:S05]  /*6a60*/  BSYNC B0 ;  /* 0x0000000000007941 */ /* 0x000fea0003800000 */
.L_x_5951:
[----:B------:R-:W-:-:S05]  /*6a70*/  LOP3.LUT R5, R0, R5, RZ, 0xfc, !PT ;  /* 0x0000000500057212 */ /* 0x000fca00078efcff */
[----:B------:R0:W-:Y:S01]  /*6a80*/  STG.E.U8 desc[UR36][R8.64], R5 ;  /* 0x0000000508007986 */ /* 0x0001e2000c101124 */
[----:B------:R-:W-:Y:S05]  /*6a90*/  BRA `(.L_x_5939) ;  /* 0x0000000400f07947 */ /* 0x000fea0003800000 */
.L_x_5950:
        /* <DEDUP_REMOVED lines=12> */
.L_x_5954:
[----:B------:R-:W-:Y:S01]  /*6b60*/  IMAD.MOV.U32 R0, RZ, RZ, 0x7f ;  /* 0x0000007fff007424 */ /* 0x000fe200078e00ff */
[----:B------:R-:W-:-:S04]  /*6b70*/  ISETP.GT.U32.AND P0, PT, R4, 0x7f800000, PT ;  /* 0x7f8000000400780c */ /* 0x000fc80003f04070 */
[----:B------:R-:W-:-:S09]  /*6b80*/  SEL R0, R0, 0x7c, P0 ;  /* 0x0000007c00007807 */ /* 0x000fd20000000000 */
.L_x_5955:
[----:B------:R-:W-:Y:S05]  /*6b90*/  BSYNC B0 ;  /* 0x0000000000007941 */ /* 0x000fea0003800000 */
.L_x_5953:
[----:B------:R-:W-:-:S04]  /*6ba0*/  LOP3.LUT R22, R22, 0x80000000, RZ, 0xc0, !PT ;  /* 0x8000000016167812 */ /* 0x000fc800078ec0ff */
[----:B------:R-:W-:-:S04]  /*6bb0*/  SHF.R.U32.HI R3, RZ, 0x18, R22 ;  /* 0x00000018ff037819 */ /* 0x000fc80000011616 */
[----:B------:R-:W-:-:S05]  /*6bc0*/  LOP3.LUT R3, R0, R3, RZ, 0xfc, !PT ;  /* 0x0000000300037212 */ /* 0x000fca00078efcff */
[----:B------:R0:W-:Y:S01]  /*6bd0*/  STG.E.U8 desc[UR36][R8.64], R3 ;  /* 0x0000000308007986 */ /* 0x0001e2000c101124 */
[----:B------:R-:W-:Y:S05]  /*6be0*/  BRA `(.L_x_5939) ;  /* 0x00000004009c7947 */ /* 0x000fea0003800000 */
.L_x_5949:
[----:B------:R-:W-:-:S05]  /*6bf0*/  F2FP.BF16.F32.PACK_AB R22, RZ, R22 ;  /* 0x00000016ff16723e */ /* 0x000fca00000010ff */
[----:B------:R0:W-:Y:S01]  /*6c00*/  STG.E.U16 desc[UR36][R8.64], R22 ;  /* 0x0000001608007986 */ /* 0x0001e2000c101524 */
[----:B------:R-:W-:Y:S05]  /*6c10*/  BRA `(.L_x_5939) ;  /* 0x0000000400907947 */ /* 0x000fea0003800000 */
.L_x_5946:
        /* <DEDUP_REMOVED lines=11> */
.L_x_5958:
        /* <DEDUP_REMOVED lines=16> */
.L_x_5961:
[----:B------:R-:W-:-:S04]  /*6dd0*/  LOP3.LUT R22, R22, 0x80000000, RZ, 0xc0, !PT ;  /* 0x8000000016167812 */ /* 0x000fc800078ec0ff */
[----:B------:R-:W-:-:S04]  /*6de0*/  SHF.R.U32.HI R3, RZ, 0x18, R22 ;  /* 0x00000018ff037819 */ /* 0x000fc80000011616 */
[----:B------:R-:W-:-:S04]  /*6df0*/  LOP3.LUT R0, R0, R3, RZ, 0xfc, !PT ;  /* 0x0000000300007212 */ /* 0x000fc800078efcff */
[----:B------:R-:W-:-:S07]  /*6e00*/  PRMT R4, R0, 0x7610, R4 ;  /* 0x0000761000047816 */ /* 0x000fce0000000004 */
.L_x_5960:
[----:B------:R-:W-:Y:S05]  /*6e10*/  BSYNC B0 ;  /* 0x0000000000007941 */ /* 0x000fea0003800000 */
.L_x_5959:
[----:B------:R0:W-:Y:S01]  /*6e20*/  STG.E.U8 desc[UR36][R8.64], R4 ;  /* 0x0000000408007986 */ /* 0x0001e2000c101124 */
[----:B------:R-:W-:Y:S05]  /*6e30*/  BRA `(.L_x_5939) ;  /* 0x0000000400087947 */ /* 0x000fea0003800000 */
.L_x_5957:
        /* <DEDUP_REMOVED lines=16> */
.L_x_5964:
[----:B------:R-:W-:-:S04]  /*6f40*/  LOP3.LUT R22, R22, 0x80000000, RZ, 0xc0, !PT ;  /* 0x8000000016167812 */ /* 0x000fc800078ec0ff */
[----:B------:R-:W-:-:S04]  /*6f50*/  SHF.R.U32.HI R3, RZ, 0x18, R22 ;  /* 0x00000018ff037819 */ /* 0x000fc80000011616 */
[----:B------:R-:W-:-:S04]  /*6f60*/  LOP3.LUT R0, R0, R3, RZ, 0xfc, !PT ;  /* 0x0000000300007212 */ /* 0x000fc800078efcff */
[----:B------:R-:W-:-:S07]  /*6f70*/  PRMT R4, R0, 0x7610, R4 ;  /* 0x0000761000047816 */ /* 0x000fce0000000004 */
.L_x_5963:
[----:B------:R-:W-:Y:S05]  /*6f80*/  BSYNC B0 ;  /* 0x0000000000007941 */ /* 0x000fea0003800000 */
.L_x_5962:
[----:B------:R0:W-:Y:S01]  /*6f90*/  STG.E.U8 desc[UR36][R8.64], R4 ;  /* 0x0000000408007986 */ /* 0x0001e2000c101124 */
[----:B------:R-:W-:Y:S05]  /*6fa0*/  BRA `(.L_x_5939) ;  /* 0x0000000000ac7947 */ /* 0x000fea0003800000 */
.L_x_5956:
        /* <DEDUP_REMOVED lines=21> */
.L_x_5938:
        /* <DEDUP_REMOVED lines=16> */
.L_x_5967:
[----:B------:R-:W-:Y:S05]  /*7200*/  BRA `(.L_x_5939) ;  /* 0x0000000000147947 */ /* 0x000fea0003800000 */
.L_x_5966:
[----:B------:R-:W0:Y:S02]  /*7210*/  F2I.U64.TRUNC R22, R22 ;  /* 0x0000001600167311 */ /* 0x000e24000020d800 */
[----:B0-----:R0:W-:Y:S01]  /*7220*/  STG.E.64 desc[UR36][R8.64], R22 ;  /* 0x0000001608007986 */ /* 0x0011e2000c101b24 */
[----:B------:R-:W-:Y:S05]  /*7230*/  BRA `(.L_x_5939) ;  /* 0x0000000000087947 */ /* 0x000fea0003800000 */
.L_x_5965:
[----:B------:R-:W0:Y:S02]  /*7240*/  F2I.FTZ.U32.TRUNC.NTZ R3, R22 ;  /* 0x0000001600037305 */ /* 0x000e24000021f000 */
[----:B0-----:R0:W-:Y:S02]  /*7250*/  STG.E desc[UR36][R8.64], R3 ;  /* 0x0000000308007986 */ /* 0x0011e4000c101924 */
.L_x_5939:
[----:B------:R-:W-:-:S07]  /*7260*/  VIADD R25, R25, 0x80 ;  /* 0x0000008019197836 */ /* 0x000fce0000000000 */
.L_x_5899:
[----:B------:R-:W-:Y:S05]  /*7270*/  BSYNC B6 ;  /* 0x0000000000067941 */ /* 0x000fea0003800000 */
.L_x_5898:
[----:B------:R-:W-:-:S13]  /*7280*/  ISETP.GE.AND P0, PT, R25, R17, PT ;  /* 0x000000111900720c */ /* 0x000fda0003f06270 */
[----:B------:R-:W-:Y:S05]  /*7290*/  @P0 EXIT ;  /* 0x000000000000094d */ /* 0x000fea0003800000 */
[----:B0---4-:R-:W0:Y:S01]  /*72a0*/  LDC.64 R4, c[0x0][0x218] ;  /* 0x00008600ff047b82 */ /* 0x011e220000000a00 */
        /* <DEDUP_REMOVED lines=19> */
.L_x_5971:
[----:B------:R-:W0:Y:S02]  /*73e0*/  F2I.S64.TRUNC R24, R24 ;  /* 0x0000001800187311 */ /* 0x000e24000020d900 */
[----:B0-----:R-:W-:-:S05]  /*73f0*/  IMAD.MOV.U32 R5, RZ, RZ, R24 ;  /* 0x000000ffff057224 */ /* 0x001fca00078e0018 */
[----:B------:R-:W-:Y:S01]  /*7400*/  STG.E.U8 desc[UR36][R2.64], R5 ;  /* 0x0000000502007986 */ /* 0x000fe2000c101124 */
[----:B------:R-:W-:Y:S05]  /*7410*/  EXIT ;  /* 0x000000000000794d */ /* 0x000fea0003800000 */
.L_x_5970:
        /* <DEDUP_REMOVED lines=9> */
.L_x_5974:
[----:B------:R-:W0:Y:S02]  /*74b0*/  F2I.FTZ.TRUNC.NTZ R5, R24 ;  /* 0x0000001800057305 */ /* 0x000e24000021f100 */
[----:B0-----:R-:W-:Y:S01]  /*74c0*/  STG.E desc[UR36][R2.64], R5 ;  /* 0x0000000502007986 */ /* 0x001fe2000c101924 */
[----:B------:R-:W-:Y:S05]  /*74d0*/  EXIT ;  /* 0x000000000000794d */ /* 0x000fea0003800000 */
.L_x_5973:
[----:B------:R-:W0:Y:S02]  /*74e0*/  F2I.FTZ.TRUNC.NTZ R5, R24 ;  /* 0x0000001800057305 */ /* 0x000e24000021f100 */
[----:B0-----:R-:W-:Y:S01]  /*74f0*/  STG.E.U16 desc[UR36][R2.64], R5 ;  /* 0x0000000502007986 */ /* 0x001fe2000c101524 */
[----:B------:R-:W-:Y:S05]  /*7500*/  EXIT ;  /* 0x000000000000794d */ /* 0x000fea0003800000 */
.L_x_5969:
        /* <DEDUP_REMOVED lines=8> */
.L_x_5976:
[----:B------:R-:W-:-:S05]  /*7590*/  F2FP.F16.F32.PACK_AB R24, RZ, R24 ;  /* 0x00000018ff18723e */ /* 0x000fca00000000ff */
[----:B------:R-:W-:Y:S01]  /*75a0*/  STG.E.U16 desc[UR36][R2.64], R24 ;  /* 0x0000001802007986 */ /* 0x000fe2000c101524 */
[----:B------:R-:W-:Y:S05]  /*75b0*/  EXIT ;  /* 0x000000000000794d */ /* 0x000fea0003800000 */
.L_x_5975:
        /* <DEDUP_REMOVED lines=9> */
.L_x_5978:
[----:B------:R-:W-:-:S04]  /*7650*/  F2FP.F16.F32.PACK_AB R5, RZ, R24 ;  /* 0x00000018ff05723e */ /* 0x000fc800000000ff */
[----:B------:R-:W-:-:S05]  /*7660*/  PRMT R5, R5, 0x5410, RZ ;  /* 0x0000541005057816 */ /* 0x000fca00000000ff */
[----:B------:R-:W-:Y:S01]  /*7670*/  STG.E desc[UR36][R2.64], R5 ;  /* 0x0000000502007986 */ /* 0x000fe2000c101924 */
[----:B------:R-:W-:Y:S05]  /*7680*/  EXIT ;  /* 0x000000000000794d */ /* 0x000fea0003800000 */
.L_x_5977:
[----:B------:R-:W-:-:S06]  /*7690*/  FMUL.FTZ R4, R24, 1 ;  /* 0x3f80000018047820 */ /* 0x000fcc0000410000 */
[----:B------:R-:W0:Y:S02]  /*76a0*/  F2F.F64.F32 R4, R4 ;  /* 0x0000000400047310 */ /* 0x000e240000201800 */
[----:B0-----:R-:W-:Y:S01]  /*76b0*/  STG.E.64 desc[UR36][R2.64], R4 ;  /* 0x0000000402007986 */ /* 0x001fe2000c101b24 */
[----:B------:R-:W-:Y:S05]  /*76c0*/  EXIT ;  /* 0x000000000000794d */ /* 0x000fea0003800000 */
.L_x_5968:
        /* <DEDUP_REMOVED lines=12> */
.L_x_5981:
[----:B------:R-:W-:Y:S01]  /*7790*/  FMUL.FTZ R4, R24, 1 ;  /* 0x3f80000018047820 */ /* 0x000fe20000410000 */
[----:B------:R-:W-:-:S05]  /*77a0*/  CS2R R6, SRZ ;  /* 0x0000000000067805 */ /* 0x000fca000001ff00 */
[----:B------:R-:W0:Y:S02]  /*77b0*/  F2F.F64.F32 R4, R4 ;  /* 0x0000000400047310 */ /* 0x000e240000201800 */
[----:B0-----:R-:W-:Y:S01]  /*77c0*/  STG.E.128 desc[UR36][R2.64], R4 ;  /* 0x0000000402007986 */ /* 0x001fe2000c101d24 */
[----:B------:R-:W-:Y:S05]  /*77d0*/  EXIT ;  /* 0x000000000000794d */ /* 0x000fea0003800000 */
.L_x_5980:
        /* <DEDUP_REMOVED lines=20> */
.L_x_5985:
[----:B------:R-:W-:Y:S05]  /*7920*/  BSYNC B0 ;  /* 0x0000000000007941 */ /* 0x000fea0003800000 */
.L_x_5984:
[----:B------:R-:W-:-:S05]  /*7930*/  LOP3.LUT R7, R0, R7, RZ, 0xfc, !PT ;  /* 0x0000000700077212 */ /* 0x000fca00078efcff */
[----:B------:R-:W-:Y:S01]  /*7940*/  STG.E.U8 desc[UR36][R2.64], R7 ;  /* 0x0000000702007986 */ /* 0x000fe2000c101124 */
[----:B------:R-:W-:Y:S05]  /*7950*/  EXIT ;  /* 0x000000000000794d */ /* 0x000fea0003800000 */
.L_x_5983:
[----:B------:R-:W-:Y:S01]  /*7960*/  LOP3.LUT R4, R24, 0x7fffffff, RZ, 0xc0, !PT ;  /* 0x7fffffff18047812 */ /* 0x000fe200078ec0ff */
        /* <DEDUP_REMOVED lines=11> */
.L_x_5987:
[----:B------:R-:W-:Y:S01]  /*7a20*/  IMAD.MOV.U32 R0, RZ, RZ, 0x7f ;  /* 0x0000007fff007424 */ /* 0x000fe200078e00ff */
[----:B------:R-:W-:-:S04]  /*7a30*/  ISETP.GT.U32.AND P0, PT, R4, 0x7f800000, PT ;  /* 0x7f8000000400780c */ /* 0x000fc80003f04070 */
[----:B------:R-:W-:-:S09]  /*7a40*/  SEL R0, R0, 0x7c, P0 ;  /* 0x0000007c00007807 */ /* 0x000fd20000000000 */
.L_x_5988:
[----:B------:R-:W-:Y:S05]  /*7a50*/  BSYNC B0 ;  /* 0x0000000000007941 */ /* 0x000fea0003800000 */
.L_x_5986:
[----:B------:R-:W-:-:S04]  /*7a60*/  LOP3.LUT R24, R24, 0x80000000, RZ, 0xc0, !PT ;  /* 0x8000000018187812 */ /* 0x000fc800078ec0ff */
[----:B------:R-:W-:-:S04]  /*7a70*/  SHF.R.U32.HI R5, RZ, 0x18, R24 ;  /* 0x00000018ff057819 */ /* 0x000fc80000011618 */
[----:B------:R-:W-:-:S05]  /*7a80*/  LOP3.LUT R5, R0, R5, RZ, 0xfc, !PT ;  /* 0x0000000500057212 */ /* 0x000fca00078efcff */
[----:B------:R-:W-:Y:S01]  /*7a90*/  STG.E.U8 desc[UR36][R2.64], R5 ;  /* 0x0000000502007986 */ /* 0x000fe2000c101124 */
[----:B------:R-:W-:Y:S05]  /*7aa0*/  EXIT ;  /* 0x000000000000794d */ /* 0x000fea0003800000 */
.L_x_5982:
[----:B------:R-:W-:-:S05]  /*7ab0*/  F2FP.BF16.F32.PACK_AB R24, RZ, R24 ;  /* 0x00000018ff18723e */ /* 0x000fca00000010ff */
[----:B------:R-:W-:Y:S01]  /*7ac0*/  STG.E.U16 desc[UR36][R2.64], R24 ;  /* 0x0000001802007986 */ /* 0x000fe2000c101524 */
[----:B------:R-:W-:Y:S05]  /*7ad0*/  EXIT ;  /* 0x000000000000794d */ /* 0x000fea0003800000 */
.L_x_5979:
        /* <DEDUP_REMOVED lines=11> */
.L_x_5991:
        /* <DEDUP_REMOVED lines=16> */
.L_x_5994:
[----:B------:R-:W-:-:S04]  /*7c90*/  LOP3.LUT R24, R24, 0x80000000, RZ, 0xc0, !PT ;  /* 0x8000000018187812 */ /* 0x000fc800078ec0ff */
[----:B------:R-:W-:-:S04]  /*7ca0*/  SHF.R.U32.HI R5, RZ, 0x18, R24 ;  /* 0x00000018ff057819 */ /* 0x000fc80000011618 */
[----:B------:R-:W-:-:S04]  /*7cb0*/  LOP3.LUT R4, R4, R5, RZ, 0xfc, !PT ;  /* 0x0000000504047212 */ /* 0x000fc800078efcff */
[----:B------:R-:W-:-:S07]  /*7cc0*/  PRMT R0, R4, 0x7610, R0 ;  /* 0x0000761004007816 */ /* 0x000fce0000000000 */
.L_x_5993:
[----:B------:R-:W-:Y:S05]  /*7cd0*/  BSYNC B0 ;  /* 0x0000000000007941 */ /* 0x000fea0003800000 */
.L_x_5992:
[----:B------:R-:W-:Y:S01]  /*7ce0*/  STG.E.U8 desc[UR36][R2.64], R0 ;  /* 0x0000000002007986 */ /* 0x000fe2000c101124 */
[----:B------:R-:W-:Y:S05]  /*7cf0*/  EXIT ;  /* 0x000000000000794d */ /* 0x000fea0003800000 */
.L_x_5990:
        /* <DEDUP_REMOVED lines=16> */
.L_x_5997:
[----:B------:R-:W-:-:S04]  /*7e00*/  LOP3.LUT R24, R24, 0x80000000, RZ, 0xc0, !PT ;  /* 0x8000000018187812 */ /* 0x000fc800078ec0ff */
[----:B------:R-:W-:-:S04]  /*7e10*/  SHF.R.U32.HI R5, RZ, 0x18, R24 ;  /* 0x00000018ff057819 */ /* 0x000fc80000011618 */
[----:B------:R-:W-:-:S04]  /*7e20*/  LOP3.LUT R4, R4, R5, RZ, 0xfc, !PT ;  /* 0x0000000504047212 */ /* 0x000fc800078efcff */
[----:B------:R-:W-:-:S07]  /*7e30*/  PRMT R0, R4, 0x7610, R0 ;  /* 0x0000761004007816 */ /* 0x000fce0000000000 */
.L_x_5996:
[----:B------:R-:W-:Y:S05]  /*7e40*/  BSYNC B0 ;  /* 0x0000000000007941 */ /* 0x000fea0003800000 */
.L_x_5995:
[----:B------:R-:W-:Y:S01]  /*7e50*/  STG.E.U8 desc[UR36][R2.64], R0 ;  /* 0x0000000002007986 */ /* 0x000fe2000c101124 */
[----:B------:R-:W-:Y:S05]  /*7e60*/  EXIT ;  /* 0x000000000000794d */ /* 0x000fea0003800000 */
.L_x_5989:
        /* <DEDUP_REMOVED lines=21> */
.L_x_5972:
[----:B------:R-:W-:Y:S01]  /*7fc0*/  MOV R0, 0x0 ;  /* 0x0000000000007802 */ /* 0x000fe20000000f00 */
[----:B------:R-:W-:Y:S01]  /*7fd0*/  ULDC.64 UR4, c[0x4][0x128] ;  /* 0x01004a0000047ab9 */ /* 0x000fe20000000a00 */
[----:B------:R-:W-:Y:S01]  /*7fe0*/  ULDC.64 UR6, c[0x4][0x20] ;  /* 0x0100080000067ab9 */ /* 0x000fe20000000a00 */
[----:B------:R-:W-:Y:S01]  /*7ff0*/  IMAD.U32 R4, RZ, RZ, UR4 ;  /* 0x00000004ff047e24 */ /* 0x000fe2000f8e00ff */
[----:B------:R0:W2:Y:S01]  /*8000*/  LDC.64 R2, c[0x4][R0] ;  /* 0x0100000000027b82 */ /* 0x0000a20000000a00 */
        /* <DEDUP_REMOVED lines=10> */
[----:B-123--:R-:W-:Y:S05]  /*80b0*/  CALL.ABS.NOINC R2 ;  /* 0x0000000002007343 */ /* 0x00efea0003c00000 */
.L_x_6000:
[----:B------:R-:W-:Y:S05]  /*80c0*/  EXIT ;  /* 0x000000000000794d */ /* 0x000fea0003800000 */
.L_x_5999:
[----:B------:R-:W0:Y:S02]  /*80d0*/  F2I.U64.TRUNC R24, R24 ;  /* 0x0000001800187311 */ /* 0x000e24000020d800 */
[----:B0-----:R-:W-:Y:S01]  /*80e0*/  STG.E.64 desc[UR36][R2.64], R24 ;  /* 0x0000001802007986 */ /* 0x001fe2000c101b24 */
[----:B------:R-:W-:Y:S05]  /*80f0*/  EXIT ;  /* 0x000000000000794d */ /* 0x000fea0003800000 */
.L_x_5998:
[----:B------:R-:W0:Y:S02]  /*8100*/  F2I.FTZ.U32.TRUNC.NTZ R5, R24 ;  /* 0x0000001800057305 */ /* 0x000e24000021f000 */
[----:B0-----:R-:W-:Y:S01]  /*8110*/  STG.E desc[UR36][R2.64], R5 ;  /* 0x0000000502007986 */ /* 0x001fe2000c101924 */
[----:B------:R-:W-:Y:S05]  /*8120*/  EXIT ;  /* 0x000000000000794d */ /* 0x000fea0003800000 */
.L_x_6001:
        /* <DEDUP_REMOVED lines=13> */
.L_x_7384:


//--------------------- .text._ZN2at6native18elementwise_kernelILi128ELi2EZNS0_22gpu_kernel_impl_nocastIZZZNS0_33launch_log_sigmoid_forward_kernelERNS_18TensorIteratorBaseEENKUlvE_clEvENKUlvE0_clEvEUlfE_EEvS4_RKT_EUliE_EEviT1_ --------------------------
	.section	.text._ZN2at6native18elementwise_kernelILi128ELi2EZNS0_22gpu_kernel_impl_nocastIZZZNS0_33launch_log_sigmoid_forward_kernelERNS_18TensorIteratorBaseEENKUlvE_clEvENKUlvE0_clEvEUlfE_EEvS4_RKT_EUliE_EEviT1_,"ax",@progbits
	.align	128
        .global         _ZN2at6native18elementwise_kernelILi128ELi2EZNS0_22gpu_kernel_impl_nocastIZZZNS0_33launch_log_sigmoid_forward_kernelERNS_18TensorIteratorBaseEENKUlvE_clEvENKUlvE0_clEvEUlfE_EEvS4_RKT_EUliE_EEviT1_
        .type           _ZN2at6native18elementwise_kernelILi128ELi2EZNS0_22gpu_kernel_impl_nocastIZZZNS0_33launch_log_sigmoid_forward_kernelERNS_18TensorIteratorBaseEENKUlvE_clEvENKUlvE0_clEvEUlfE_EEvS4_RKT_EUliE_EEviT1_,@function
        .size           _ZN2at6native18elementwise_kernelILi128ELi2EZNS0_22gpu_kernel_impl_nocastIZZZNS0_33launch_log_sigmoid_forward_kernelERNS_18TensorIteratorBaseEENKUlvE_clEvENKUlvE0_clEvEUlfE_EEvS4_RKT_EUliE_EEviT1_,(.L_x_7385 - _ZN2at6native18elementwise_kernelILi128ELi2EZNS0_22gpu_kernel_impl_nocastIZZZNS0_33launch_log_sigmoid_forward_kernelERNS_18TensorIteratorBaseEENKUlvE_clEvENKUlvE0_clEvEUlfE_EEvS4_RKT_EUliE_EEviT1_)
        .other          _ZN2at6native18elementwise_kernelILi128ELi2EZNS0_22gpu_kernel_impl_nocastIZZZNS0_33launch_log_sigmoid_forward_kernelERNS_18TensorIteratorBaseEENKUlvE_clEvENKUlvE0_clEvEUlfE_EEvS4_RKT_EUliE_EEviT1_,@"STO_CUDA_ENTRY STV_DEFAULT"
_ZN2at6native18elementwise_kernelILi128ELi2EZNS0_22gpu_kernel_impl_nocastIZZZNS0_33launch_log_sigmoid_forward_kernelERNS_18TensorIteratorBaseEENKUlvE_clEvENKUlvE0_clEvEUlfE_EEvS4_RKT_EUliE_EEviT1_:
.text._ZN2at6native18elementwise_kernelILi128ELi2EZNS0_22gpu_kernel_impl_nocastIZZZNS0_33launch_log_sigmoid_forward_kernelERNS_18TensorIteratorBaseEENKUlvE_clEvENKUlvE0_clEvEUlfE_EEvS4_RKT_EUliE_EEviT1_:
        /* <DEDUP_REMOVED lines=11> */
[----:B------:R-:W-:Y:S02]  /*00b0*/  CS2R R2, SRZ ;  /* 0x0000000000027805 */ /* 0x000fe4000001ff00 */
[----:B0-----:R-:W-:-:S13]  /*00c0*/  ISETP.NE.AND P0, PT, R8, RZ, PT ;  /* 0x000000ff0800720c */ /* 0x001fda0003f05270 */
[----:B------:R-:W-:Y:S05]  /*00d0*/  @!P0 BRA `(.L_x_6004) ;  /* 0x0000001000b08947 */ /* 0x000fea0003800000 */
[----:B------:R-:W-:Y:S01]  /*00e0*/  HFMA2.MMA R2, -RZ, RZ, 0, 0 ;  /* 0x00000000ff027435 */ /* 0x000fe200000001ff */
[----:B------:R-:W-:Y:S01]  /*00f0*/  MOV R3, R7 ;  /* 0x0000000700037202 */ /* 0x000fe20000000f00 */
[----:B------:R-:W-:Y:S01]  /*0100*/  ULDC.64 UR8, c[0x0][0x220] ;  /* 0x0000880000087ab9 */ /* 0x000fe20000000a00 */
[----:B------:R-:W-:Y:S01]  /*0110*/  ISETP.NE.AND P0, PT, R8, 0x1, PT ;  /* 0x000000010800780c */ /* 0x000fe20003f05270 */
[----:B------:R-:W-:-:S06]  /*0120*/  ULDC UR7, c[0x0][0x21c] ;  /* 0x0000870000077ab9 */ /* 0x000fcc0000000800 */
        /* <DEDUP_REMOVED lines=17> */
[C---:B------:R-:W-:Y:S02]  /*0240*/  IMAD R3, R4.reuse, UR10, RZ ;  /* 0x0000000a04037c24 */ /* 0x040fe4000f8e02ff */
[----:B------:R-:W-:Y:S02]  /*0250*/  IMAD R2, R4, UR11, RZ ;  /* 0x0000000b04027c24 */ /* 0x000fe4000f8e02ff */
        /* <DEDUP_REMOVED lines=263> */
[C---:B------:R-:W-:Y:S01]  /*12d0*/  IADD3 R11, -R9.reuse, RZ, RZ ;  /* 0x000000ff090b7210 */ /* 0x040fe20007ffe1ff */
[----:B------:R-:W1:Y:S08]  /*12e0*/  @P0 LDC R15, c[0x0][0x33c] ;  /* 0x0000cf00ff0f0b82 */ /* 0x000e700000000800 */
[----:B------:R-:W2:Y:S01]  /*12f0*/  @P0 LDC.64 R6, c[0x0][0x408] ;  /* 0x00010200ff060b82 */ /* 0x000ea20000000a00 */
[----:B0-----:R-:W-:-:S05]  /*1300*/  @P0 IMAD.HI.U32 R4, R9, R12, R8 ;  /* 0x0000000c09040227 */ /* 0x001fca00078e0008 */
[----:B------:R-:W-:Y:S01]  /*1310*/  @P0 SHF.R.U32.HI R8, RZ, R13, R4 ;  /* 0x0000000dff080219 */ /* 0x000fe20000011604 */
[----:B------:R-:W-:Y:S01]  /*1320*/  IMAD R4, R11, UR8, R5 ;  /* 0x000000080b047c24 */ /* 0x000fe2000f8e0205 */
[----:B------:R-:W-:Y:S02]  /*1330*/  ULDC.64 UR8, c[0x0][0x400] ;  /* 0x0001000000087ab9 */ /* 0x000fe40000000a00 */
[----:B------:R-:W-:Y:S01]  /*1340*/  @P0 IADD3 R8, -R8, RZ, RZ ;  /* 0x000000ff08080210 */ /* 0x000fe20007ffe1ff */
[C---:B------:R-:W-:Y:S02]  /*1350*/  IMAD R3, R4.reuse, UR8, R3 ;  /* 0x0000000804037c24 */ /* 0x040fe4000f8e0203 */
[----:B------:R-:W-:Y:S02]  /*1360*/  IMAD R2, R4, UR9, R2 ;  /* 0x0000000904027c24 */ /* 0x000fe4000f8e0202 */
[----:B-1----:R-:W-:-:S04]  /*1370*/  @P0 IMAD R8, R8, R15, R9 ;  /* 0x0000000f08080224 */ /* 0x002fc800078e0209 */
[C---:B--2---:R-:W-:Y:S02]  /*1380*/  @P0 IMAD R3, R8.reuse, R6, R3 ;  /* 0x0000000608030224 */ /* 0x044fe400078e0203 */
[----:B------:R-:W-:-:S07]  /*1390*/  @P0 IMAD R2, R8, R7, R2 ;  /* 0x0000000708020224 */ /* 0x000fce00078e0202 */
.L_x_6004:
[----:B------:R-:W-:Y:S02]  /*13a0*/  ULDC.64 UR8, c[0x0][0x418] ;  /* 0x0001060000087ab9 */ /* 0x000fe40000000a00 */
[----:B------:R-:W-:-:S04]  /*13b0*/  IADD3 R4, P0, R2, UR8, RZ ;  /* 0x0000000802047c10 */ /* 0x000fc8000ff1e0ff */
[----:B------:R-:W-:Y:S01]  /*13c0*/  IADD3.X R5, RZ, UR9, RZ, P0, !PT ;  /* 0x00000009ff057c10 */ /* 0x000fe200087fe4ff */
[----:B------:R-:W-:-:S04]  /*13d0*/  ULDC.64 UR8, c[0x0][0x410] ;  /* 0x0001040000087ab9 */ /* 0x000fc80000000a00 */
[----:B------:R0:W2:Y:S01]  /*13e0*/  LDG.E R10, desc[UR4][R4.64] ;  /* 0x00000004040a7981 */ /* 0x0000a2000c1e1900 */
[----:B------:R-:W-:Y:S01]  /*13f0*/  MOV R9, 0x3e800000 ;  /* 0x3e80000000097802 */ /* 0x000fe20000000f00 */
[----:B------:R-:W-:Y:S01]  /*1400*/  BSSY B1, `(.L_x_6005) ;  /* 0x0000022000017945 */ /* 0x000fe20003800000 */
[----:B------:R-:W-:Y:S02]  /*1410*/  MOV R11, 0x3d39bf78 ;  /* 0x3d39bf78000b7802 */ /* 0x000fe40000000f00 */
[----:B0-----:R-:W-:Y:S01]  /*1420*/  IADD3 R4, P1, R3, UR8, RZ ;  /* 0x0000000803047c10 */ /* 0x001fe2000ff3e0ff */
[----:B--2---:R-:W-:Y:S01]  /*1430*/  FMUL.FTZ R2, |R10|, -1.4426950216293334961 ;  /* 0xbfb8aa3b0a027820 */ /* 0x004fe20000410200 */
        /* <DEDUP_REMOVED lines=22> */
[----:B------:R-:W-:-:S03]  /*15a0*/  IADD3.X R5, RZ, UR9, RZ, P1, !PT ;  /* 0x00000009ff057c10 */ /* 0x000fc60008ffe4ff */
[----:B------:R-:W-:Y:S01]  /*15b0*/  FFMA.FTZ R6, R7, 0.69314718246459960938, R6 ;  /* 0x3f31721807067823 */ /* 0x000fe20000010006 */
[----:B------:R-:W-:Y:S06]  /*15c0*/  @!P0 BRA `(.L_x_6006) ;  /* 0x0000000000148947 */ /* 0x000fec0003800000 */
[C---:B------:R-:W-:Y:S02]  /*15d0*/  ISETP.GE.AND P0, PT, R2.reuse, -0x407fffff, PT ;  /* 0xbf8000010200780c */ /* 0x040fe40003f06270 */
[----:B------:R-:W-:-:S11]  /*15e0*/  FSETP.NEU.FTZ.AND P1, PT, R2, RZ, PT ;  /* 0x000000ff0200720b */ /* 0x000fd60003f3d000 */
[----:B------:R-:W-:-:S05]  /*15f0*/  @P0 MOV R7, 0x7f800000 ;  /* 0x7f80000000070802 */ /* 0x000fca0000000f00 */
[----:B------:R-:W-:-:S05]  /*1600*/  @P0 FFMA.FTZ R6, R2, R7, +INF ;  /* 0x7f80000002060423 */ /* 0x000fca0000010007 */
[----:B------:R-:W-:-:S07]  /*1610*/  FSEL R6, R6, -RZ, P1 ;  /* 0x800000ff06067208 */ /* 0x000fce0000800000 */
.L_x_6006:
[----:B------:R-:W-:Y:S05]  /*1620*/  BSYNC B1 ;  /* 0x0000000000017941 */ /* 0x000fea0003800000 */
.L_x_6005:
[----:B------:R-:W-:Y:S01]  /*1630*/  FADD.FTZ R3, R3, -R6 ;  /* 0x8000000603037221 */ /* 0x000fe20000010000 */
[----:B------:R-:W-:-:S04]  /*1640*/  IADD3 R7, R0, 0x80, RZ ;  /* 0x0000008000077810 */ /* 0x000fc80007ffe0ff */
[----:B------:R0:W-:Y:S03]  /*1650*/  STG.E desc[UR4][R4.64], R3 ;  /* 0x0000000304007986 */ /* 0x0001e6000c101904 */
.L_x_6003:
[----:B------:R-:W-:Y:S05]  /*1660*/  BSYNC B0 ;  /* 0x0000000000007941 */ /* 0x000fea0003800000 */
.L_x_6002:
[----:B------:R-:W-:-:S13]  /*1670*/  ISETP.GE.AND P0, PT, R7, UR6, PT ;  /* 0x0000000607007c0c */ /* 0x000fda000bf06270 */
[----:B------:R-:W-:Y:S05]  /*1680*/  @P0 EXIT ;  /* 0x000000000000094d */ /* 0x000fea0003800000 */
[----:B------:R-:W1:Y:S01]  /*1690*/  LDC R8, c[0x0][0x218] ;  /* 0x00008600ff087b82 */ /* 0x000e620000000800 */
[----:B------:R-:W-:Y:S01]  /*16a0*/  HFMA2.MMA R0, -RZ, RZ, 0, 0 ;  /* 0x00000000ff007435 */ /* 0x000fe200000001ff */
[----:B0-----:R-:W-:Y:S02]  /*16b0*/  MOV R3, RZ ;  /* 0x000000ff00037202 */ /* 0x001fe40000000f00 */
[----:B-1----:R-:W-:-:S13]  /*16c0*/  ISETP.NE.AND P0, PT, R8, RZ, PT ;  /* 0x000000ff0800720c */ /* 0x002fda0003f05270 */
[----:B------:R-:W-:Y:S05]  /*16d0*/  @!P0 BRA `(.L_x_6007) ;  /* 0x0000001000a88947 */ /* 0x000fea0003800000 */
[----:B------:R-:W-:Y:S01]  /*16e0*/  MOV R2, RZ ;  /* 0x000000ff00027202 */ /* 0x000fe20000000f00 */
[----:B------:R-:W-:Y:S01]  /*16f0*/  ULDC.64 UR6, c[0x0][0x220] ;  /* 0x0000880000067ab9 */ /* 0x000fe20000000a00 */
[----:B------:R-:W-:Y:S02]  /*1700*/  MOV R3, R7 ;  /* 0x0000000700037202 */ /* 0x000fe40000000f00 */
        /* <DEDUP_REMOVED lines=283> */
[----:B------:R-:W-:Y:S01]  /*28c0*/  IADD3 R4, -R7, RZ, RZ ;  /* 0x000000ff07047210 */ /* 0x000fe20007ffe1ff */
[----:B------:R-:W1:Y:S04]  /*28d0*/  @P0 LDC R11, c[0x0][0x33c] ;  /* 0x0000cf00ff0b0b82 */ /* 0x000e680000000800 */
[----:B------:R-:W-:-:S04]  /*28e0*/  IMAD R4, R4, UR8, R5 ;  /* 0x0000000804047c24 */ /* 0x000fc8000f8e0205 */
        /* <DEDUP_REMOVED lines=9> */
.L_x_6007:
[----:B------:R-:W-:Y:S02]  /*2980*/  ULDC.64 UR6, c[0x0][0x418] ;  /* 0x0001060000067ab9 */ /* 0x000fe40000000a00 */
[----:B------:R-:W-:-:S04]  /*2990*/  IADD3 R4, P0, R0, UR6, RZ ;  /* 0x0000000600047c10 */ /* 0x000fc8000ff1e0ff */
[----:B------:R-:W-:Y:S01]  /*29a0*/  IADD3.X R5, RZ, UR7, RZ, P0, !PT ;  /* 0x00000007ff057c10 */ /* 0x000fe200087fe4ff */
[----:B------:R-:W-:-:S04]  /*29b0*/  ULDC.64 UR6, c[0x0][0x410] ;  /* 0x0001040000067ab9 */ /* 0x000fc80000000a00 */
[----:B------:R-:W2:Y:S01]  /*29c0*/  LDG.E R4, desc[UR4][R4.64] ;  /* 0x0000000404047981 */ /* 0x000ea2000c1e1900 */
[----:B------:R-:W-:Y:S01]  /*29d0*/  MOV R8, 0x3e800000 ;  /* 0x3e80000000087802 */ /* 0x000fe20000000f00 */
[----:B------:R-:W-:Y:S01]  /*29e0*/  BSSY B0, `(.L_x_6008) ;  /* 0x0000022000007945 */ /* 0x000fe20003800000 */
[----:B------:R-:W-:Y:S01]  /*29f0*/  MOV R11, 0x3d39bf78 ;  /* 0x3d39bf78000b7802 */ /* 0x000fe20000000f00 */
[----:B--2---:R-:W-:-:S04]  /*2a00*/  FMUL.FTZ R0, |R4|, -1.4426950216293334961 ;  /* 0xbfb8aa3b04007820 */ /* 0x004fc80000410200 */
        /* <DEDUP_REMOVED lines=10> */
[----:B------:R-:W-:Y:S01]  /*2ab0*/  FMUL.FTZ R0, R2, 1.1920928955078125e-07 ;  /* 0x3400000002007820 */ /* 0x000fe20000410000 */
[----:B------:R-:W-:Y:S02]  /*2ac0*/  IADD3 R2, P1, R3, UR6, RZ ;  /* 0x0000000603027c10 */ /* 0x000fe4000ff3e0ff */
[C---:B------:R-:W-:Y:S02]  /*2ad0*/  FFMA.FTZ R5, R6.reuse, -R11, 0.10546888411045074463 ;  /* 0x3dd8001206057423 */ /* 0x040fe4000001080b */
[----:B------:R-:W-:Y:S02]  /*2ae0*/  IADD3.X R3, RZ, UR7, RZ, P1, !PT ;  /* 0x00000007ff037c10 */ /* 0x000fe40008ffe4ff */
        /* <DEDUP_REMOVED lines=10> */
[----:B------:R-:W-:Y:S01]  /*2b90*/  FMNMX.FTZ R5, RZ, R4, PT ;  /* 0x00000004ff057209 */ /* 0x000fe20003810000 */
[----:B------:R-:W-:Y:S06]  /*2ba0*/  @!P0 BRA `(.L_x_6009) ;  /* 0x0000000000148947 */ /* 0x000fec0003800000 */
[C---:B------:R-:W-:Y:S02]  /*2bb0*/  ISETP.GE.AND P0, PT, R9.reuse, -0x407fffff, PT ;  /* 0xbf8000010900780c */ /* 0x040fe40003f06270 */
[----:B------:R-:W-:-:S11]  /*2bc0*/  FSETP.NEU.FTZ.AND P1, PT, R9, RZ, PT ;  /* 0x000000ff0900720b */ /* 0x000fd60003f3d000 */
[----:B------:R-:W-:-:S05]  /*2bd0*/  @P0 MOV R4, 0x7f800000 ;  /* 0x7f80000000040802 */ /* 0x000fca0000000f00 */
[----:B------:R-:W-:-:S05]  /*2be0*/  @P0 FFMA.FTZ R0, R9, R4, +INF ;  /* 0x7f80000009000423 */ /* 0x000fca0000010004 */
[----:B------:R-:W-:-:S07]  /*2bf0*/  FSEL R0, R0, -RZ, P1 ;  /* 0x800000ff00007208 */ /* 0x000fce0000800000 */
.L_x_6009:
[----:B------:R-:W-:Y:S05]  /*2c00*/  BSYNC B0 ;  /* 0x0000000000007941 */ /* 0x000fea0003800000 */
.L_x_6008:
[----:B------:R-:W-:-:S05]  /*2c10*/  FADD.FTZ R5, R5, -R0 ;  /* 0x8000000005057221 */ /* 0x000fca0000010000 */
[----:B------:R-:W-:Y:S01]  /*2c20*/  STG.E desc[UR4][R2.64], R5 ;  /* 0x0000000502007986 */ /* 0x000fe2000c101904 */
[----:B------:R-:W-:Y:S05]  /*2c30*/  EXIT ;  /* 0x000000000000794d */ /* 0x000fea0003800000 */
.L_x_6010:
        /* <DEDUP_REMOVED lines=12> */
.L_x_7385:


//--------------------- .text._ZN2at6native27unrolled_elementwise_kernelIZZZNS0_33launch_log_sigmoid_forward_kernelERNS_18TensorIteratorBaseEENKUlvE_clEvENKUlvE0_clEvEUlfE_St5arrayIPcLm2EELi4E23TrivialOffsetCalculatorILi1EjESB_NS0_6memory15LoadWithoutCastENSC_16StoreWithoutCastEEEviT_T0_T2_T3_T4_T5_ --------------------------
	.section	.text._ZN2at6native27unrolled_elementwise_kernelIZZZNS0_33launch_log_sigmoid_forward_kernelERNS_18TensorIteratorBaseEENKUlvE_clEvENKUlvE0_clEvEUlfE_St5arrayIPcLm2EELi4E23TrivialOffsetCalculatorILi1EjESB_NS0_6memory15LoadWithoutCastENSC_16StoreWithoutCastEEEviT_T0_T2_T3_T4_T5_,"ax",@progbits
	.align	128
        .global         _ZN2at6native27unrolled_elementwise_kernelIZZZNS0_33launch_log_sigmoid_forward_kernelERNS_18TensorIteratorBaseEENKUlvE_clEvENKUlvE0_clEvEUlfE_St5arrayIPcLm2EELi4E23TrivialOffsetCalculatorILi1EjESB_NS0_6memory15LoadWithoutCastENSC_16StoreWithoutCastEEEviT_T0_T2_T3_T4_T5_
        .type           _ZN2at6native27unrolled_elementwise_kernelIZZZNS0_33launch_log_sigmoid_forward_kernelERNS_18TensorIteratorBaseEENKUlvE_clEvENKUlvE0_clEvEUlfE_St5arrayIPcLm2EELi4E23TrivialOffsetCalculatorILi1EjESB_NS0_6memory15LoadWithoutCastENSC_16StoreWithoutCastEEEviT_T0_T2_T3_T4_T5_,@function
        .size           _ZN2at6native27unrolled_elementwise_kernelIZZZNS0_33launch_log_sigmoid_forward_kernelERNS_18TensorIteratorBaseEENKUlvE_clEvENKUlvE0_clEvEUlfE_St5arrayIPcLm2EELi4E23TrivialOffsetCalculatorILi1EjESB_NS0_6memory15LoadWithoutCastENSC_16StoreWithoutCastEEEviT_T0_T2_T3_T4_T5_,(.L_x_7386 - _ZN2at6native27unrolled_elementwise_kernelIZZZNS0_33launch_log_sigmoid_forward_kernelERNS_18TensorIteratorBaseEENKUlvE_clEvENKUlvE0_clEvEUlfE_St5arrayIPcLm2EELi4E23TrivialOffsetCalculatorILi1EjESB_NS0_6memory15LoadWithoutCastENSC_16StoreWithoutCastEEEviT_T0_T2_T3_T4_T5_)
        .other          _ZN2at6native27unrolled_elementwise_kernelIZZZNS0_33launch_log_sigmoid_forward_kernelERNS_18TensorIteratorBaseEENKUlvE_clEvENKUlvE0_clEvEUlfE_St5arrayIPcLm2EELi4E23TrivialOffsetCalculatorILi1EjESB_NS0_6memory15LoadWithoutCastENSC_16StoreWithoutCastEEEviT_T0_T2_T3_T4_T5_,@"STO_CUDA_ENTRY STV_DEFAULT"
_ZN2at6native27unrolled_elementwise_kernelIZZZNS0_33launch_log_sigmoid_forward_kernelERNS_18TensorIteratorBaseEENKUlvE_clEvENKUlvE0_clEvEUlfE_St5arrayIPcLm2EELi4E23TrivialOffsetCalculatorILi1EjESB_NS0_6memory15LoadWithoutCastENSC_16StoreWithoutCastEEEviT_T0_T2_T3_T4_T5_:
.text._ZN2at6native27unrolled_elementwise_kernelIZZZNS0_33launch_log_sigmoid_forward_kernelERNS_18TensorIteratorBaseEENKUlvE_clEvENKUlvE0_clEvEUlfE_St5arrayIPcLm2EELi4E23TrivialOffsetCalculatorILi1EjESB_NS0_6memory15LoadWithoutCastENSC_16StoreWithoutCastEEEviT_T0_T2_T3_T4_T5_:
[----:B------:R-:W-:Y:S01]  /*0000*/  LDC R1, c[0x0][0x28] ;  /* 0x00000a00ff017b82 */ /* 0x000fe20000000800 */
[----:B------:R-:W0:Y:S07]  /*0010*/  S2R R0, SR_CTAID.X ;  /* 0x0000000000007919 */ /* 0x000e2e0000002500 */
[----:B------:R-:W0:Y:S01]  /*0020*/  LDC R5, c[0x0][0x210] ;  /* 0x00008400ff057b82 */ /* 0x000e220000000800 */
[----:B------:R-:W-:Y:S01]  /*0030*/  HFMA2.MMA R10, -RZ, RZ, 0, 0 ;  /* 0x00000000ff0a7435 */ /* 0x000fe200000001ff */
        /* <DEDUP_REMOVED lines=14> */
[----:B------:R0:W5:Y:S07]  /*0120*/  @!P0 LDG.E R10, desc[UR4][R4.64] ;  /* 0x00000004040a8981 */ /* 0x00016e000c1e1900 */
[----:B------:R-:W-:Y:S01]  /*0130*/  @!P3 LEA R19, R0, R11, 0x9 ;  /* 0x0000000b0013b211 */ /* 0x000fe200078e48ff */
[----:B------:R-:W2:Y:S01]  /*0140*/  @!P3 LDC.64 R8, c[0x0][0x220] ;  /* 0x00008800ff08bb82 */ /* 0x000ea20000000a00 */
[----:B------:R-:W-:-:S04]  /*0150*/  @!P3 IADD3 R11, R11, 0x80, RZ ;  /* 0x000000800b0bb810 */ /* 0x000fc80007ffe0ff */
[----:B------:R-:W-:Y:S01]  /*0160*/  ISETP.GE.AND P2, PT, R11, R2, PT ;  /* 0x000000020b00720c */ /* 0x000fe20003f46270 */
[----:B-1----:R-:W-:-:S12]  /*0170*/  @!P1 IMAD.WIDE.U32 R12, R17, 0x4, R12 ;  /* 0x00000004110c9825 */ /* 0x002fd800078e000c */
[----:B------:R-:W1:Y:S01]  /*0180*/  @!P2 LDC.64 R6, c[0x0][0x220] ;  /* 0x00008800ff06ab82 */ /* 0x000e620000000a00 */
[----:B------:R-:W-:Y:S01]  /*0190*/  @!P2 LEA R11, R0, R11, 0x9 ;  /* 0x0000000b000ba211 */ /* 0x000fe200078e48ff */
[----:B--2---:R-:W-:Y:S01]  /*01a0*/  @!P3 IMAD.WIDE.U32 R16, R19, 0x4, R8 ;  /* 0x000000041310b825 */ /* 0x004fe200078e0008 */
[----:B------:R-:W-:-:S06]  /*01b0*/  CS2R R8, SRZ ;  /* 0x0000000000087805 */ /* 0x000fcc000001ff00 */
[----:B------:R0:W5:Y:S04]  /*01c0*/  @!P1 LDG.E R9, desc[UR4][R12.64] ;  /* 0x000000040c099981 */ /* 0x000168000c1e1900 */
[----:B------:R0:W5:Y:S01]  /*01d0*/  @!P3 LDG.E R8, desc[UR4][R16.64] ;  /* 0x000000041008b981 */ /* 0x000162000c1e1900 */
[----:B-1----:R-:W-:Y:S01]  /*01e0*/  @!P2 IMAD.WIDE.U32 R14, R11, 0x4, R6 ;  /* 0x000000040b0ea825 */ /* 0x002fe200078e0006 */
[----:B------:R-:W-:-:S06]  /*01f0*/  MOV R6, RZ ;  /* 0x000000ff00067202 */ /* 0x000fcc0000000f00 */
[----:B------:R0:W5:Y:S01]  /*0200*/  @!P2 LDG.E R6, desc[UR4][R14.64] ;  /* 0x000000040e06a981 */ /* 0x000162000c1e1900 */
[----:B------:R-:W-:Y:S01]  /*0210*/  BSSY B0, `(.L_x_6011) ;  /* 0x0000026000007945 */ /* 0x000fe20003800000 */
[----:B------:R-:W-:-:S03]  /*0220*/  MOV R7, R3 ;  /* 0x0000000300077202 */ /* 0x000fc60000000f00 */
[----:B------:R-:W-:Y:S05]  /*0230*/  @P0 BRA `(.L_x_6012) ;  /* 0x00000000008c0947 */ /* 0x000fea0003800000 */
[----:B0----5:R-:W-:Y:S01]  /*0240*/  FMUL.FTZ R4, |R10|, -1.4426950216293334961 ;  /* 0xbfb8aa3b0a047820 */ /* 0x021fe20000410200 */
[----:B------:R-:W-:Y:S01]  /*0250*/  MOV R13, 0x3e800000 ;  /* 0x3e800000000d7802 */ /* 0x000fe20000000f00 */
[----:B------:R-:W-:Y:S01]  /*0260*/  BSSY B1, `(.L_x_6013) ;  /* 0x000001f000017945 */ /* 0x000fe20003800000 */
[----:B------:R-:W-:Y:S02]  /*0270*/  MOV R14, 0x3d39bf78 ;  /* 0x3d39bf78000e7802 */ /* 0x000fe40000000f00 */
[----:B------:R-:W-:Y:S01]  /*0280*/  FMNMX.FTZ R10, RZ, R10, PT ;  /* 0x0000000aff0a7209 */ /* 0x000fe20003810000 */
        /* <DEDUP_REMOVED lines=28> */
.L_x_6014:
[----:B------:R-:W-:Y:S05]  /*0450*/  BSYNC B1 ;  /* 0x0000000000017941 */ /* 0x000fea0003800000 */
.L_x_6013:
[----:B------:R-:W-:-:S07]  /*0460*/  FADD.FTZ R4, R10, -R5 ;  /* 0x800000050a047221 */ /* 0x000fce0000010000 */
.L_x_6012:
[----:B------:R-:W-:Y:S05]  /*0470*/  BSYNC B0 ;  /* 0x0000000000007941 */ /* 0x000fea0003800000 */
.L_x_6011:
[----:B0-----:R-:W-:Y:S01]  /*0480*/  IADD3 R5, R7, 0x80, RZ ;  /* 0x0000008007057810 */ /* 0x001fe20007ffe0ff */
[----:B------:R-:W-:Y:S03]  /*0490*/  BSSY B0, `(.L_x_6015) ;  /* 0x0000026000007945 */ /* 0x000fe60003800000 */
[----:B------:R-:W-:-:S13]  /*04a0*/  ISETP.GE.AND P1, PT, R5, R2, PT ;  /* 0x000000020500720c */ /* 0x000fda0003f26270 */
[----:B------:R-:W-:Y:S05]  /*04b0*/  @P1 BRA `(.L_x_6016) ;  /* 0x00000000008c1947 */ /* 0x000fea0003800000 */
[----:B-----5:R-:W-:Y:S01]  /*04c0*/  FMUL.FTZ R5, |R9|, -1.4426950216293334961 ;  /* 0xbfb8aa3b09057820 */ /* 0x020fe20000410200 */
[----:B------:R-:W-:Y:S01]  /*04d0*/  HFMA2.MMA R13, -RZ, RZ, 1.625, 0 ;  /* 0x3e800000ff0d7435 */ /* 0x000fe200000001ff */
[----:B------:R-:W-:Y:S01]  /*04e0*/  MOV R14, 0x3d39bf78 ;  /* 0x3d39bf78000e7802 */ /* 0x000fe20000000f00 */
[----:B------:R-:W-:Y:S01]  /*04f0*/  BSSY B1, `(.L_x_6017) ;  /* 0x000001e000017945 */ /* 0x000fe20003800000 */
[----:B------:R-:W-:Y:S02]  /*0500*/  FMNMX.FTZ R9, RZ, R9, PT ;  /* 0x00000009ff097209 */ /* 0x000fe40003810000 */
        /* <DEDUP_REMOVED lines=28> */
.L_x_6018:
[----:B------:R-:W-:Y:S05]  /*06d0*/  BSYNC B1 ;  /* 0x0000000000017941 */ /* 0x000fea0003800000 */
.L_x_6017:
[----:B------:R-:W-:-:S07]  /*06e0*/  FADD.FTZ R5, R9, -R10 ;  /* 0x8000000a09057221 */ /* 0x000fce0000010000 */
.L_x_6016:
[----:B------:R-:W-:Y:S05]  /*06f0*/  BSYNC B0 ;  /* 0x0000000000007941 */ /* 0x000fea0003800000 */
.L_x_6015:
[----:B-----5:R-:W-:Y:S01]  /*0700*/  IADD3 R9, R7, 0x100, RZ ;  /* 0x0000010007097810 */ /* 0x020fe20007ffe0ff */
[----:B------:R-:W-:Y:S03]  /*0710*/  BSSY B0, `(.L_x_6019) ;  /* 0x0000026000007945 */ /* 0x000fe60003800000 */
[----:B------:R-:W-:-:S13]  /*0720*/  ISETP.GE.AND P1, PT, R9, R2, PT ;  /* 0x000000020900720c */ /* 0x000fda0003f26270 */
[----:B------:R-:W-:Y:S05]  /*0730*/  @P1 BRA `(.L_x_6020) ;  /* 0x00000000008c1947 */ /* 0x000fea0003800000 */
[----:B------:R-:W-:Y:S01]  /*0740*/  FMUL.FTZ R9, |R8|, -1.4426950216293334961 ;  /* 0xbfb8aa3b08097820 */ /* 0x000fe20000410200 */
[----:B------:R-:W-:Y:S01]  /*0750*/  HFMA2.MMA R13, -RZ, RZ, 1.625, 0 ;  /* 0x3e800000ff0d7435 */ /* 0x000fe200000001ff */
[----:B------:R-:W-:Y:S01]  /*0760*/  MOV R14, 0x3d39bf78 ;  /* 0x3d39bf78000e7802 */ /* 0x000fe20000000f00 */
[----:B------:R-:W-:Y:S03]  /*0770*/  BSSY B1, `(.L_x_6021) ;  /* 0x000001e000017945 */ /* 0x000fe60003800000 */
        /* <DEDUP_REMOVED lines=29> */
.L_x_6022:
[----:B------:R-:W-:Y:S05]  /*0950*/  BSYNC B1 ;  /* 0x0000000000017941 */ /* 0x000fea0003800000 */
.L_x_6021:
[----:B------:R-:W-:-:S07]  /*0960*/  FADD.FTZ R8, R13, -R8 ;  /* 0x800000080d087221 */ /* 0x000fce0000010000 */
.L_x_6020:
[----:B------:R-:W-:Y:S05]  /*0970*/  BSYNC B0 ;  /* 0x0000000000007941 */ /* 0x000fea0003800000 */
.L_x_6019:
[----:B------:R-:W-:Y:S01]  /*0980*/  IADD3 R9, R7, 0x180, RZ ;  /* 0x0000018007097810 */ /* 0x000fe20007ffe0ff */
        /* <DEDUP_REMOVED lines=36> */
.L_x_6026:
[----:B------:R-:W-:Y:S05]  /*0bd0*/  BSYNC B1 ;  /* 0x0000000000017941 */ /* 0x000fea0003800000 */
.L_x_6025:
[----:B------:R-:W-:-:S07]  /*0be0*/  FADD.FTZ R9, R13, -R10 ;  /* 0x8000000a0d097221 */ /* 0x000fce0000010000 */
.L_x_6024:
[----:B------:R-:W-:Y:S05]  /*0bf0*/  BSYNC B0 ;  /* 0x0000000000007941 */ /* 0x000fea0003800000 */
.L_x_6023:
[----:B------:R-:W0:Y:S01]  /*0c00*/  @!P0 LDC.64 R10, c[0x0][0x218] ;  /* 0x00008600ff0a8b82 */ /* 0x000e220000000a00 */
[----:B------:R-:W-:Y:S01]  /*0c10*/  @!P0 IADD3 R7, R3, 0x80, RZ ;  /* 0x0000008003078810 */ /* 0x000fe20007ffe0ff */
[----:B------:R-:W-:Y:S01]  /*0c20*/  BSSY B0, `(.L_x_6027) ;  /* 0x0000010000007945 */ /* 0x000fe20003800000 */
[----:B------:R-:W-:Y:S02]  /*0c30*/  @!P0 LEA R3, R0, R3, 0x9 ;  /* 0x0000000300038211 */ /* 0x000fe400078e48ff */
[----:B------:R-:W-:-:S03]  /*0c40*/  ISETP.GE.AND P1, PT, R7, R2, PT ;  /* 0x000000020700720c */ /* 0x000fc60003f26270 */
[----:B0-----:R-:W-:-:S05]  /*0c50*/  @!P0 IMAD.WIDE.U32 R10, R3, 0x4, R10 ;  /* 0x00000004030a8825 */ /* 0x001fca00078e000a */
[----:B------:R0:W-:Y:S05]  /*0c60*/  @!P0 STG.E desc[UR4][R10.64], R4 ;  /* 0x000000040a008986 */ /* 0x0001ea000c101904 */
[----:B------:R-:W-:Y:S05]  /*0c70*/  @P1 BRA `(.L_x_6028) ;  /* 0x0000000000281947 */ /* 0x000fea0003800000 */
[----:B------:R-:W1:Y:S01]  /*0c80*/  LDC.64 R12, c[0x0][0x218] ;  /* 0x00008600ff0c7b82 */ /* 0x000e620000000a00 */
[----:B0-----:R-:W-:Y:S02]  /*0c90*/  LEA R11, R0, R7, 0x9 ;  /* 0x00000007000b7211 */ /* 0x001fe400078e48ff */
[----:B------:R-:W-:-:S04]  /*0ca0*/  IADD3 R7, R7, 0x80, RZ ;  /* 0x0000008007077810 */ /* 0x000fc80007ffe0ff */
[----:B------:R-:W-:-:S13]  /*0cb0*/  ISETP.GE.AND P0, PT, R7, R2, PT ;  /* 0x000000020700720c */ /* 0x000fda0003f06270 */
[----:B------:R-:W-:Y:S02]  /*0cc0*/  @!P0 LEA R3, R0, R7, 0x9 ;  /* 0x0000000700038211 */ /* 0x000fe400078e48ff */
[----:B------:R-:W-:Y:S01]  /*0cd0*/  @!P0 IADD3 R7, R7, 0x80, RZ ;  /* 0x0000008007078810 */ /* 0x000fe20007ffe0ff */
[----:B-1----:R-:W-:-:S04]  /*0ce0*/  IMAD.WIDE.U32 R10, R11, 0x4, R12 ;  /* 0x000000040b0a7825 */ /* 0x002fc800078e000c */
[----:B------:R-:W-:Y:S01]  /*0cf0*/  @!P0 IMAD.WIDE.U32 R12, R3, 0x4, R12 ;  /* 0x00000004030c8825 */ /* 0x000fe200078e000c */
[----:B------:R1:W-:Y:S04]  /*0d00*/  STG.E desc[UR4][R10.64], R5 ;  /* 0x000000050a007986 */ /* 0x0003e8000c101904 */
[----:B------:R1:W-:Y:S02]  /*0d10*/  @!P0 STG.E desc[UR4][R12.64], R8 ;  /* 0x000000080c008986 */ /* 0x0003e4000c101904 */
.L_x_6028:
[----:B------:R-:W-:Y:S05]  /*0d20*/  BSYNC B0 ;  /* 0x0000000000007941 */ /* 0x000fea0003800000 */
.L_x_6027:
[----:B------:R-:W-:-:S13]  /*0d30*/  ISETP.GE.AND P0, PT, R7, R2, PT ;  /* 0x000000020700720c */ /* 0x000fda0003f06270 */
[----:B------:R-:W-:Y:S05]  /*0d40*/  @P0 EXIT ;  /* 0x000000000000094d */ /* 0x000fea0003800000 */
[----:B------:R-:W2:Y:S01]  /*0d50*/  LDC.64 R2, c[0x0][0x218] ;  /* 0x00008600ff027b82 */ /* 0x000ea20000000a00 */
[----:B------:R-:W-:-:S05]  /*0d60*/  LEA R7, R0, R7, 0x9 ;  /* 0x0000000700077211 */ /* 0x000fca00078e48ff */
[----:B--2---:R-:W-:-:S05]  /*0d70*/  IMAD.WIDE.U32 R2, R7, 0x4, R2 ;  /* 0x0000000407027825 */ /* 0x004fca00078e0002 */
[----:B------:R-:W-:Y:S01]  /*0d80*/  STG.E desc[UR4][R2.64], R9 ;  /* 0x0000000902007986 */ /* 0x000fe2000c101904 */
[----:B------:R-:W-:Y:S05]  /*0d90*/  EXIT ;  /* 0x000000000000794d */ /* 0x000fea0003800000 */
.L_x_6029:
        /* <DEDUP_REMOVED lines=14> */
.L_x_7386:


//--------------------- .text._ZN2at6native29vectorized_elementwise_kernelILi2EZZZNS0_33launch_log_sigmoid_forward_kernelERNS_18TensorIteratorBaseEENKUlvE_clEvENKUlvE0_clEvEUlfE_St5arrayIPcLm2EEEEviT0_T1_ --------------------------
	.section	.text._ZN2at6native29vectorized_elementwise_kernelILi2EZZZNS0_33launch_log_sigmoid_forward_kernelERNS_18TensorIteratorBaseEENKUlvE_clEvENKUlvE0_clEvEUlfE_St5arrayIPcLm2EEEEviT0_T1_,"ax",@progbits
	.align	128
        .global         _ZN2at6native29vectorized_elementwise_kernelILi2EZZZNS0_33launch_log_sigmoid_forward_kernelERNS_18TensorIteratorBaseEENKUlvE_clEvENKUlvE0_clEvEUlfE_St5arrayIPcLm2EEEEviT0_T1_
        .type           _ZN2at6native29vectorized_elementwise_kernelILi2EZZZNS0_33launch_log_sigmoid_forward_kernelERNS_18TensorIteratorBaseEENKUlvE_clEvENKUlvE0_clEvEUlfE_St5arrayIPcLm2EEEEviT0_T1_,@function
        .size           _ZN2at6native29vectorized_elementwise_kernelILi2EZZZNS0_33launch_log_sigmoid_forward_kernelERNS_18TensorIteratorBaseEENKUlvE_clEvENKUlvE0_clEvEUlfE_St5arrayIPcLm2EEEEviT0_T1_,(.L_x_7387 - _ZN2at6native29vectorized_elementwise_kernelILi2EZZZNS0_33launch_log_sigmoid_forward_kernelERNS_18TensorIteratorBaseEENKUlvE_clEvENKUlvE0_clEvEUlfE_St5arrayIPcLm2EEEEviT0_T1_)
        .other          _ZN2at6native29vectorized_elementwise_kernelILi2EZZZNS0_33launch_log_sigmoid_forward_kernelERNS_18TensorIteratorBaseEENKUlvE_clEvENKUlvE0_clEvEUlfE_St5arrayIPcLm2EEEEviT0_T1_,@"STO_CUDA_ENTRY STV_DEFAULT"
_ZN2at6native29vectorized_elementwise_kernelILi2EZZZNS0_33launch_log_sigmoid_forward_kernelERNS_18TensorIteratorBaseEENKUlvE_clEvENKUlvE0_clEvEUlfE_St5arrayIPcLm2EEEEviT0_T1_:
.text._ZN2at6native29vectorized_elementwise_kernelILi2EZZZNS0_33launch_log_sigmoid_forward_kernelERNS_18TensorIteratorBaseEENKUlvE_clEvENKUlvE0_clEvEUlfE_St5arrayIPcLm2EEEEviT0_T1_:
        /* <DEDUP_REMOVED lines=14> */
[----:B------:R-:W-:-:S03]  /*00e0*/  HFMA2.MMA R19, -RZ, RZ, 1.625, 0 ;  /* 0x3e800000ff137435 */ /* 0x000fc600000001ff */
[----:B------:R-:W5:Y:S04]  /*00f0*/  LDG.E.64 R4, desc[UR4][R16.64+0x800] ;  /* 0x0008000410047981 */ /* 0x000f68000c1e1b00 */
[----:B------:R0:W5:Y:S01]  /*0100*/  LDG.E.64 R2, desc[UR4][R16.64+0xc00] ;  /* 0x000c000410027981 */ /* 0x000162000c1e1b00 */
[----:B------:R-:W-:Y:S01]  /*0110*/  BSSY B0, `(.L_x_6031) ;  /* 0x000004a000007945 */ /* 0x000fe20003800000 */
[----:B--2---:R-:W-:Y:S01]  /*0120*/  FMUL.FTZ R14, |R8|, -1.4426950216293334961 ;  /* 0xbfb8aa3b080e7820 */ /* 0x004fe20000410200 */
[----:B------:R-:W-:Y:S01]  /*0130*/  FMUL.FTZ R13, |R9|, -1.4426950216293334961 ;  /* 0xbfb8aa3b090d7820 */ /* 0x000fe20000410200 */
[----:B---3--:R-:W-:-:S04]  /*0140*/  FMUL.FTZ R24, |R7|, -1.4426950216293334961 ;  /* 0xbfb8aa3b07187820 */ /* 0x008fc80000410200 */
[----:B------:R-:W1:Y:S08]  /*0150*/  MUFU.EX2 R14, R14 ;  /* 0x0000000e000e7308 */ /* 0x000e700000000800 */
[----:B------:R-:W2:Y:S01]  /*0160*/  MUFU.EX2 R13, R13 ;  /* 0x0000000d000d7308 */ /* 0x000ea20000000800 */
[C---:B-1----:R-:W-:Y:S01]  /*0170*/  FADD.FTZ.RZ R10, R14.reuse, 1 ;  /* 0x3f8000000e0a7421 */ /* 0x042fe2000001c000 */
[----:B------:R-:W-:-:S04]  /*0180*/  ISETP.GE.U32.AND P0, PT, R14, 0x7f800000, PT ;  /* 0x7f8000000e00780c */ /* 0x000fc80003f06070 */
[----:B------:R-:W-:Y:S01]  /*0190*/  IADD3 R10, R10, -0x3f400000, RZ ;  /* 0xc0c000000a0a7810 */ /* 0x000fe20007ffe0ff */
[----:B--2---:R-:W-:-:S03]  /*01a0*/  FADD.FTZ.RZ R15, R13, 1 ;  /* 0x3f8000000d0f7421 */ /* 0x004fc6000001c000 */
[----:B------:R-:W-:Y:S02]  /*01b0*/  LOP3.LUT R11, R10, 0xff800000, RZ, 0xc0, !PT ;  /* 0xff8000000a0b7812 */ /* 0x000fe400078ec0ff */
[----:B------:R-:W-:Y:S02]  /*01c0*/  IADD3 R10, R15, -0x3f400000, RZ ;  /* 0xc0c000000f0a7810 */ /* 0x000fe40007ffe0ff */
[----:B------:R-:W-:Y:S02]  /*01d0*/  IADD3 R18, -R11, 0x40800000, RZ ;  /* 0x408000000b127810 */ /* 0x000fe40007ffe1ff */
[----:B------:R-:W-:Y:S02]  /*01e0*/  LOP3.LUT R10, R10, 0xff800000, RZ, 0xc0, !PT ;  /* 0xff8000000a0a7812 */ /* 0x000fe400078ec0ff */
[----:B0-----:R-:W-:Y:S01]  /*01f0*/  IADD3 R16, R14, -R11, RZ ;  /* 0x8000000b0e107210 */ /* 0x001fe20007ffe0ff */
[----:B------:R-:W-:Y:S01]  /*0200*/  FFMA.FTZ R17, R18, R19, -1 ;  /* 0xbf80000012117423 */ /* 0x000fe20000010013 */
[----:B------:R-:W-:-:S02]  /*0210*/  IADD3 R18, -R10, 0x40800000, RZ ;  /* 0x408000000a127810 */ /* 0x000fc40007ffe1ff */
[----:B------:R-:W-:Y:S01]  /*0220*/  MOV R15, 0x3d39bf78 ;  /* 0x3d39bf78000f7802 */ /* 0x000fe20000000f00 */
[----:B------:R-:W-:Y:S01]  /*0230*/  FADD.FTZ R16, R16, R17 ;  /* 0x0000001110107221 */ /* 0x000fe20000010000 */
[-C--:B------:R-:W-:Y:S01]  /*0240*/  IADD3 R20, R13, -R10.reuse, RZ ;  /* 0x8000000a0d147210 */ /* 0x080fe20007ffe0ff */
[----:B------:R-:W-:Y:S01]  /*0250*/  FFMA.FTZ R21, R18, R19, -1 ;  /* 0xbf80000012157423 */ /* 0x000fe20000010013 */
[----:B------:R-:W-:Y:S01]  /*0260*/  FMUL.FTZ R18, |R6|, -1.4426950216293334961 ;  /* 0xbfb8aa3b06127820 */ /* 0x000fe20000410200 */
[----:B------:R-:W-:Y:S01]  /*0270*/  FFMA.FTZ R17, R16, -R15, 0.10546888411045074463 ;  /* 0x3dd8001210117423 */ /* 0x000fe2000001080f */
[----:B------:R-:W-:Y:S01]  /*0280*/  I2FP.F32.S32 R10, R10 ;  /* 0x0000000a000a7245 */ /* 0x000fe20000201400 */
[----:B------:R-:W-:Y:S02]  /*0290*/  FADD.FTZ R20, R20, R21 ;  /* 0x0000001514147221 */ /* 0x000fe40000010000 */
[----:B------:R-:W-:Y:S01]  /*02a0*/  FFMA.FTZ R17, R16, R17, -0.13229703903198242188 ;  /* 0xbe0778e010117423 */ /* 0x000fe20000010011 */
[----:B------:R-:W0:Y:S01]  /*02b0*/  MUFU.EX2 R18, R18 ;  /* 0x0000001200127308 */ /* 0x000e220000000800 */
[----:B------:R-:W-:-:S02]  /*02c0*/  FFMA.FTZ R21, R20, -R15, 0.10546888411045074463 ;  /* 0x3dd8001214157423 */ /* 0x000fc4000001080f */
[----:B------:R-:W-:Y:S02]  /*02d0*/  FFMA.FTZ R17, R16, R17, 0.14491446316242218018 ;  /* 0x3e14647510117423 */ /* 0x000fe40000010011 */
[----:B------:R-:W-:Y:S02]  /*02e0*/  FFMA.FTZ R23, R20, R21, -0.13229703903198242188 ;  /* 0xbe0778e014177423 */ /* 0x000fe40000010015 */
[----:B------:R-:W-:Y:S02]  /*02f0*/  FFMA.FTZ R21, R16, R17, -0.16641564667224884033 ;  /* 0xbe2a68dd10157423 */ /* 0x000fe40000010011 */
[----:B------:R1:W2:Y:S01]  /*0300*/  MUFU.EX2 R17, R24 ;  /* 0x0000001800117308 */ /* 0x0002a20000000800 */
[----:B------:R-:W-:Y:S01]  /*0310*/  FFMA.FTZ R23, R20, R23, 0.14491446316242218018 ;  /* 0x3e14647514177423 */ /* 0x000fe20000010017 */
[----:B------:R-:W-:-:S03]  /*0320*/  FFMA.FTZ R21, R16, R21, 0.19988867640495300293 ;  /* 0x3e4caf9e10157423 */ /* 0x000fc60000010015 */
[----:B------:R-:W-:Y:S01]  /*0330*/  FFMA.FTZ R23, R20, R23, -0.16641564667224884033 ;  /* 0xbe2a68dd14177423 */ /* 0x000fe20000010017 */
[----:B------:R-:W-:Y:S01]  /*0340*/  FFMA.FTZ R21, R16, R21, -0.25000196695327758789 ;  /* 0xbe80004210157423 */ /* 0x000fe20000010015 */
[----:B0-----:R-:W-:Y:S02]  /*0350*/  FADD.FTZ.RZ R22, R18, 1 ;  /* 0x3f80000012167421 */ /* 0x001fe4000001c000 */
[----:B------:R-:W-:Y:S01]  /*0360*/  FFMA.FTZ R23, R20, R23, 0.19988867640495300293 ;  /* 0x3e4caf9e14177423 */ /* 0x000fe20000010017 */
[----:B------:R-:W-:-:S03]  /*0370*/  FFMA.FTZ R21, R16, R21, 0.33333510160446166992 ;  /* 0x3eaaaae610157423 */ /* 0x000fc60000010015 */
[----:B------:R-:W-:Y:S01]  /*0380*/  FFMA.FTZ R25, R20, R23, -0.25000196695327758789 ;  /* 0xbe80004214197423 */ /* 0x000fe20000010017 */
[----:B------:R-:W-:Y:S01]  /*0390*/  FFMA.FTZ R23, R16, R21, -0.5 ;  /* 0xbf00000010177423 */ /* 0x000fe20000010015 */
[----:B-1----:R-:W-:Y:S01]  /*03a0*/  IADD3 R24, R22, -0x3f400000, RZ ;  /* 0xc0c0000016187810 */ /* 0x002fe20007ffe0ff */
[----:B--2---:R-:W-:Y:S02]  /*03b0*/  FADD.FTZ.RZ R21, R17, 1 ;  /* 0x3f80000011157421 */ /* 0x004fe4000001c000 */
[----:B------:R-:W-:Y:S01]  /*03c0*/  FMUL.FTZ R23, R16, R23 ;  /* 0x0000001710177220 */ /* 0x000fe20000410000 */
[----:B------:R-:W-:Y:S01]  /*03d0*/  I2FP.F32.S32 R22, R11 ;  /* 0x0000000b00167245 */ /* 0x000fe20000201400 */
[----:B------:R-:W-:Y:S02]  /*03e0*/  FFMA.FTZ R25, R20, R25, 0.33333510160446166992 ;  /* 0x3eaaaae614197423 */ /* 0x000fe40000010019 */
[----:B------:R-:W-:Y:S01]  /*03f0*/  FFMA.FTZ R11, R16, R23, R16 ;  /* 0x00000017100b7223 */ /* 0x000fe20000010010 */
[----:B------:R-:W-:Y:S01]  /*0400*/  IADD3 R16, R21, -0x3f400000, RZ ;  /* 0xc0c0000015107810 */ /* 0x000fe20007ffe0ff */
[----:B------:R-:W-:Y:S01]  /*0410*/  FFMA.FTZ R25, R20, R25, -0.5 ;  /* 0xbf00000014197423 */ /* 0x000fe20000010019 */
[----:B------:R-:W-:Y:S01]  /*0420*/  LOP3.LUT R23, R24, 0xff800000, RZ, 0xc0, !PT ;  /* 0xff80000018177812 */ /* 0x000fe200078ec0ff */
[----:B------:R-:W-:Y:S01]  /*0430*/  FMUL.FTZ R22, R22, 1.1920928955078125e-07 ;  /* 0x3400000016167820 */ /* 0x000fe20000410000 */
[----:B------:R-:W-:Y:S01]  /*0440*/  LOP3.LUT R16, R16, 0xff800000, RZ, 0xc0, !PT ;  /* 0xff80000010107812 */ /* 0x000fe200078ec0ff */
[----:B------:R-:W-:Y:S01]  /*0450*/  FMUL.FTZ R25, R20, R25 ;  /* 0x0000001914197220 */ /* 0x000fe20000410000 */
[----:B------:R-:W-:Y:S01]  /*0460*/  IADD3 R26, -R23, 0x40800000, RZ ;  /* 0x40800000171a7810 */ /* 0x000fe20007ffe1ff */
[----:B------:R-:W-:Y:S01]  /*0470*/  FFMA.FTZ R11, R22, 0.69314718246459960938, R11 ;  /* 0x3f317218160b7823 */ /* 0x000fe2000001000b */
[----:B------:R-:W-:Y:S01]  /*0480*/  IADD3 R28, -R16, 0x40800000, RZ ;  /* 0x40800000101c7810 */ /* 0x000fe20007ffe1ff */
[----:B------:R-:W-:Y:S01]  /*0490*/  FFMA.FTZ R20, R20, R25, R20 ;  /* 0x0000001914147223 */ /* 0x000fe20000010014 */
[----:B------:R-:W-:Y:S01]  /*04a0*/  IADD3 R24, R18, -R23, RZ ;  /* 0x8000001712187210 */ /* 0x000fe20007ffe0ff */
[-C--:B------:R-:W-:Y:S01]  /*04b0*/  FFMA.FTZ R21, R26, R19.reuse, -1 ;  /* 0xbf8000001a157423 */ /* 0x080fe20000010013 */
[----:B------:R-:W-:Y:S01]  /*04c0*/  IADD3 R22, R17, -R16, RZ ;  /* 0x8000001011167210 */ /* 0x000fe20007ffe0ff */
[----:B------:R-:W-:-:S02]  /*04d0*/  FFMA.FTZ R25, R28, R19, -1 ;  /* 0xbf8000001c197423 */ /* 0x000fc40000010013 */
[----:B------:R-:W-:Y:S01]  /*04e0*/  FADD.FTZ R24, R24, R21 ;  /* 0x0000001518187221 */ /* 0x000fe20000010000 */
[----:B------:R-:W-:Y:S01]  /*04f0*/  FMUL.FTZ R21, R10, 1.1920928955078125e-07 ;  /* 0x340000000a157820 */ /* 0x000fe20000410000 */
[----:B------:R-:W-:Y:S02]  /*0500*/  FADD.FTZ R22, R22, R25 ;  /* 0x0000001916167221 */ /* 0x000fe40000010000 */
[-C--:B------:R-:W-:Y:S01]  /*0510*/  FFMA.FTZ R25, R24, -R15.reuse, 0.10546888411045074463 ;  /* 0x3dd8001218197423 */ /* 0x080fe2000001080f */
[----:B------:R-:W-:Y:S01]  /*0520*/  FFMA.FTZ R10, R21, 0.69314718246459960938, R20 ;  /* 0x3f317218150a7823 */ /* 0x000fe20000010014 */
[----:B------:R-:W-:Y:S02]  /*0530*/  FFMA.FTZ R21, R22, -R15, 0.10546888411045074463 ;  /* 0x3dd8001216157423 */ /* 0x000fe4000001080f */
[----:B------:R-:W-:Y:S01]  /*0540*/  FFMA.FTZ R25, R24, R25, -0.13229703903198242188 ;  /* 0xbe0778e018197423 */ /* 0x000fe20000010019 */
[----:B------:R-:W-:Y:S06]  /*0550*/  @!P0 BRA `(.L_x_6032) ;  /* 0x0000000000148947 */ /* 0x000fec0003800000 */
[----:B------:R-:W-:-:S13]  /*0560*/  ISETP.GE.AND P0, PT, R14, -0x407fffff, PT ;  /* 0xbf8000010e00780c */ /* 0x000fda0003f06270 */
[----:B------:R-:W-:-:S05]  /*0570*/  @P0 MOV R27, 0x7f800000 ;  /* 0x7f800000001b0802 */ /* 0x000fca0000000f00 */
[C---:B------:R-:W-:Y:S01]  /*0580*/  @P0 FFMA.FTZ R11, R14.reuse, R27, +INF ;  /* 0x7f8000000e0b0423 */ /* 0x040fe2000001001b */
[----:B------:R-:W-:-:S04]  /*0590*/  FSETP.NEU.FTZ.AND P0, PT, R14, RZ, PT ;  /* 0x000000ff0e00720b */ /* 0x000fc80003f1d000 */
[----:B------:R-:W-:-:S09]  /*05a0*/  FSEL R11, R11, -RZ, P0 ;  /* 0x800000ff0b0b7208 */ /* 0x000fd20000000000 */
.L_x_6032:
[----:B------:R-:W-:Y:S05]  /*05b0*/  BSYNC B0 ;  /* 0x0000000000007941 */ /* 0x000fea0003800000 */
.L_x_6031:
[----:B------:R-:W-:Y:S01]  /*05c0*/  FFMA.FTZ R27, R22, R21, -0.13229703903198242188 ;  /* 0xbe0778e0161b7423 */ /* 0x000fe20000010015 */
[----:B------:R-:W-:Y:S01]  /*05d0*/  FFMA.FTZ R25, R24, R25, 0.14491446316242218018 ;  /* 0x3e14647518197423 */ /* 0x000fe20000010019 */
[----:B-----5:R-:W-:Y:S01]  /*05e0*/  FMUL.FTZ R14, |R5|, -1.4426950216293334961 ;  /* 0xbfb8aa3b050e7820 */ /* 0x020fe20000410200 */
[----:B------:R-:W-:Y:S01]  /*05f0*/  FMUL.FTZ R20, |R4|, -1.4426950216293334961 ;  /* 0xbfb8aa3b04147820 */ /* 0x000fe20000410200 */
[----:B------:R-:W-:Y:S01]  /*0600*/  FFMA.FTZ R27, R22, R27, 0.14491446316242218018 ;  /* 0x3e146475161b7423 */ /* 0x000fe2000001001b */
[----:B------:R-:W-:Y:S01]  /*0610*/  FFMA.FTZ R25, R24, R25, -0.16641564667224884033 ;  /* 0xbe2a68dd18197423 */ /* 0x000fe20000010019 */
[----:B------:R-:W-:Y:S01]  /*0620*/  ISETP.GE.U32.AND P0, PT, R13, 0x7f800000, PT ;  /* 0x7f8000000d00780c */ /* 0x000fe20003f06070 */
[----:B------:R0:W1:Y:S01]  /*0630*/  MUFU.EX2 R21, R20 ;  /* 0x0000001400157308 */ /* 0x0000620000000800 */
[----:B------:R-:W-:Y:S01]  /*0640*/  FFMA.FTZ R27, R22, R27, -0.16641564667224884033 ;  /* 0xbe2a68dd161b7423 */ /* 0x000fe2000001001b */
[----:B------:R-:W-:Y:S01]  /*0650*/  FFMA.FTZ R25, R24, R25, 0.19988867640495300293 ;  /* 0x3e4caf9e18197423 */ /* 0x000fe20000010019 */
[----:B------:R-:W-:Y:S02]  /*0660*/  BSSY B0, `(.L_x_6033) ;  /* 0x000000e000007945 */ /* 0x000fe40003800000 */
[----:B------:R-:W-:Y:S01]  /*0670*/  FFMA.FTZ R27, R22, R27, 0.19988867640495300293 ;  /* 0x3e4caf9e161b7423 */ /* 0x000fe2000001001b */
[----:B------:R-:W-:-:S02]  /*0680*/  FFMA.FTZ R25, R24, R25, -0.25000196695327758789 ;  /* 0xbe80004218197423 */ /* 0x000fc40000010019 */
[----:B------:R-:W2:Y:S01]  /*0690*/  MUFU.EX2 R14, R14 ;  /* 0x0000000e000e7308 */ /* 0x000ea20000000800 */
[----:B------:R-:W-:Y:S01]  /*06a0*/  FFMA.FTZ R27, R22, R27, -0.25000196695327758789 ;  /* 0xbe800042161b7423 */ /* 0x000fe2000001001b */
[----:B------:R-:W-:-:S03]  /*06b0*/  FFMA.FTZ R25, R24, R25, 0.33333510160446166992 ;  /* 0x3eaaaae618197423 */ /* 0x000fc60000010019 */
[----:B------:R-:W-:Y:S01]  /*06c0*/  FFMA.FTZ R27, R22, R27, 0.33333510160446166992 ;  /* 0x3eaaaae6161b7423 */ /* 0x000fe2000001001b */
[----:B------:R-:W-:Y:S01]  /*06d0*/  FFMA.FTZ R25, R24, R25, -0.5 ;  /* 0xbf00000018197423 */ /* 0x000fe20000010019 */
[----:B0-----:R-:W-:Y:S06]  /*06e0*/  @!P0 BRA `(.L_x_6034) ;  /* 0x0000000000148947 */ /* 0x001fec0003800000 */
[----:B------:R-:W-:-:S13]  /*06f0*/  ISETP.GE.AND P0, PT, R13, -0x407fffff, PT ;  /* 0xbf8000010d00780c */ /* 0x000fda0003f06270 */
[----:B------:R-:W-:-:S05]  /*0700*/  @P0 MOV R20, 0x7f800000 ;  /* 0x7f80000000140802 */ /* 0x000fca0000000f00 */
[C---:B------:R-:W-:Y:S01]  /*0710*/  @P0 FFMA.FTZ R10, R13.reuse, R20, +INF ;  /* 0x7f8000000d0a0423 */ /* 0x040fe20000010014 */
[----:B------:R-:W-:-:S04]  /*0720*/  FSETP.NEU.FTZ.AND P0, PT, R13, RZ, PT ;  /* 0x000000ff0d00720b */ /* 0x000fc80003f1d000 */
[----:B------:R-:W-:-:S09]  /*0730*/  FSEL R10, R10, -RZ, P0 ;  /* 0x800000ff0a0a7208 */ /* 0x000fd20000000000 */
.L_x_6034:
[----:B------:R-:W-:Y:S05]  /*0740*/  BSYNC B0 ;  /* 0x0000000000007941 */ /* 0x000fea0003800000 */
.L_x_6033:
[----:B-1----:R-:W-:Y:S01]  /*0750*/  FADD.FTZ.RZ R20, R21, 1 ;  /* 0x3f80000015147421 */ /* 0x002fe2000001c000 */
[----:B------:R-:W-:Y:S01]  /*0760*/  FMUL.FTZ R13, R24, R25 ;  /* 0x00000019180d7220 */ /* 0x000fe20000410000 */
[----:B--2---:R-:W-:Y:S01]  /*0770*/  FADD.FTZ.RZ R25, R14, 1 ;  /* 0x3f8000000e197421 */ /* 0x004fe2000001c000 */
[----:B------:R-:W-:Y:S01]  /*0780*/  I2FP.F32.S32 R23, R23 ;  /* 0x0000001700177245 */ /* 0x000fe20000201400 */
[----:B------:R-:W-:Y:S01]  /*0790*/  FFMA.FTZ R27, R22, R27, -0.5 ;  /* 0xbf000000161b7423 */ /* 0x000fe2000001001b */
[----:B------:R-:W-:Y:S01]  /*07a0*/  IADD3 R20, R20, -0x3f400000, RZ ;  /* 0xc0c0000014147810 */ /* 0x000fe20007ffe0ff */
[----:B------:R-:W-:Y:S01]  /*07b0*/  FFMA.FTZ R13, R24, R13, R24 ;  /* 0x0000000d180d7223 */ /* 0x000fe20000010018 */
[----:B------:R-:W-:Y:S01]  /*07c0*/  IADD3 R25, R25, -0x3f400000, RZ ;  /* 0xc0c0000019197810 */ /* 0x000fe20007ffe0ff */
[----:B------:R-:W-:Y:S01]  /*07d0*/  FMUL.FTZ R24, R23, 1.1920928955078125e-07 ;  /* 0x3400000017187820 */ /* 0x000fe20000410000 */
[----:B------:R-:W-:Y:S01]  /*07e0*/  LOP3.LUT R20, R20, 0xff800000, RZ, 0xc0, !PT ;  /* 0xff80000014147812 */ /* 0x000fe200078ec0ff */
[----:B------:R-:W-:Y:S01]  /*07f0*/  FMUL.FTZ R27, R22, R27 ;  /* 0x0000001b161b7220 */ /* 0x000fe20000410000 */
[----:B------:R-:W-:Y:S01]  /*0800*/  LOP3.LUT R25, R25, 0xff800000, RZ, 0xc0, !PT ;  /* 0xff80000019197812 */ /* 0x000fe200078ec0ff */
[----:B------:R-:W-:Y:S01]  /*0810*/  FFMA.FTZ R13, R24, 0.69314718246459960938, R13 ;  /* 0x3f317218180d7823 */ /* 0x000fe2000001000d */
[----:B------:R-:W-:Y:S01]  /*0820*/  IADD3 R26, -R20, 0x40800000, RZ ;  /* 0x40800000141a7810 */ /* 0x000fe20007ffe1ff */
[----:B------:R-:W-:Y:S01]  /*0830*/  FFMA.FTZ R22, R22, R27, R22 ;  /* 0x0000001b16167223 */ /* 0x000fe20000010016 */
[----:B------:R-:W-:Y:S01]  /*0840*/  ISETP.GE.U32.AND P0, PT, R18, 0x7f800000, PT ;  /* 0x7f8000001200780c */ /* 0x000fe20003f06070 */
[----:B------:R-:W-:Y:S01]  /*0850*/  BSSY B0, `(.L_x_6035) ;  /* 0x0000012000007945 */ /* 0x000fe20003800000 */
[----:B------:R-:W-:Y:S01]  /*0860*/  IADD3 R24, R21, -R20, RZ ;  /* 0x8000001415187210 */ /* 0x000fe20007ffe0ff */
[----:B------:R-:W-:Y:S01]  /*0870*/  FFMA.FTZ R23, R26, R19, -1 ;  /* 0xbf8000001a177423 */ /* 0x000fe20000010013 */
[----:B------:R-:W-:-:S02]  /*0880*/  IADD3 R26, -R25, 0x40800000, RZ ;  /* 0x40800000191a7810 */ /* 0x000fc40007ffe1ff */
[----:B------:R-:W-:Y:S01]  /*0890*/  I2FP.F32.S32 R16, R16 ;  /* 0x0000001000107245 */ /* 0x000fe20000201400 */
[----:B------:R-:W-:Y:S02]  /*08a0*/  FADD.FTZ R24, R24, R23 ;  /* 0x0000001718187221 */ /* 0x000fe40000010000 */
[----:B------:R-:W-:Y:S01]  /*08b0*/  FFMA.FTZ R27, R26, R19, -1 ;  /* 0xbf8000001a1b7423 */ /* 0x000fe20000010013 */
[----:B------:R-:W-:Y:S01]  /*08c0*/  IADD3 R26, R14, -R25, RZ ;  /* 0x800000190e1a7210 */ /* 0x000fe20007ffe0ff */
[----:B------:R-:W-:-:S04]  /*08d0*/  FMUL.FTZ R23, R16, 1.1920928955078125e-07 ;  /* 0x3400000010177820 */ /* 0x000fc80000410000 */
[----:B------:R-:W-:Y:S01]  /*08e0*/  FFMA.FTZ R16, R23, 0.69314718246459960938, R22 ;  /* 0x3f31721817107823 */ /* 0x000fe20000010016 */
[----:B------:R-:W-:Y:S01]  /*08f0*/  FADD.FTZ R22, R26, R27 ;  /* 0x0000001b1a167221 */ /* 0x000fe20000010000 */
[----:B------:R-:W-:Y:S01]  /*0900*/  FFMA.FTZ R23, R24, -R15, 0.10546888411045074463 ;  /* 0x3dd8001218177423 */ /* 0x000fe2000001080f */
[----:B------:R-:W-:Y:S06]  /*0910*/  @!P0 BRA `(.L_x_6036) ;  /* 0x0000000000148947 */ /* 0x000fec0003800000 */
[----:B------:R-:W-:-:S13]  /*0920*/  ISETP.GE.AND P0, PT, R18, -0x407fffff, PT ;  /* 0xbf8000011200780c */ /* 0x000fda0003f06270 */
[----:B------:R-:W-:-:S05]  /*0930*/  @P0 MOV R27, 0x7f800000 ;  /* 0x7f800000001b0802 */ /* 0x000fca0000000f00 */
[C---:B------:R-:W-:Y:S01]  /*0940*/  @P0 FFMA.FTZ R13, R18.reuse, R27, +INF ;  /* 0x7f800000120d0423 */ /* 0x040fe2000001001b */
[----:B------:R-:W-:-:S04]  /*0950*/  FSETP.NEU.FTZ.AND P0, PT, R18, RZ, PT ;  /* 0x000000ff1200720b */ /* 0x000fc80003f1d000 */
[----:B------:R-:W-:-:S09]  /*0960*/  FSEL R13, R13, -RZ, P0 ;  /* 0x800000ff0d0d7208 */ /* 0x000fd20000000000 */
.L_x_6036:
[----:B------:R-:W-:Y:S05]  /*0970*/  BSYNC B0 ;  /* 0x0000000000007941 */ /* 0x000fea0003800000 */
.L_x_6035:
[----:B------:R-:W-:Y:S01]  /*0980*/  ISETP.GE.U32.AND P0, PT, R17, 0x7f800000, PT ;  /* 0x7f8000001100780c */ /* 0x000fe20003f06070 */
[----:B------:R-:W-:Y:S01]  /*0990*/  FFMA.FTZ R27, R22, -R15, 0.10546888411045074463 ;  /* 0x3dd80012161b7423 */ /* 0x000fe2000001080f */
[----:B------:R-:W-:Y:S01]  /*09a0*/  FFMA.FTZ R23, R24, R23, -0.13229703903198242188 ;  /* 0xbe0778e018177423 */ /* 0x000fe20000010017 */
[----:B------:R-:W-:Y:S02]  /*09b0*/  BSSY B0, `(.L_x_6037) ;  /* 0x000000d000007945 */ /* 0x000fe40003800000 */
[----:B------:R-:W-:Y:S01]  /*09c0*/  FFMA.FTZ R27, R22, R27, -0.13229703903198242188 ;  /* 0xbe0778e0161b7423 */ /* 0x000fe2000001001b */
[----:B------:R-:W-:-:S03]  /*09d0*/  FFMA.FTZ R23, R24, R23, 0.14491446316242218018 ;  /* 0x3e14647518177423 */ /* 0x000fc60000010017 */
[----:B------:R-:W-:Y:S01]  /*09e0*/  FFMA.FTZ R27, R22, R27, 0.14491446316242218018 ;  /* 0x3e146475161b7423 */ /* 0x000fe2000001001b */
[----:B------:R-:W-:-:S03]  /*09f0*/  FFMA.FTZ R23, R24, R23, -0.16641564667224884033 ;  /* 0xbe2a68dd18177423 */ /* 0x000fc60000010017 */
[----:B------:R-:W-:Y:S01]  /*0a00*/  FFMA.FTZ R27, R22, R27, -0.16641564667224884033 ;  /* 0xbe2a68dd161b7423 */ /* 0x000fe2000001001b */
[----:B------:R-:W-:Y:S01]  /*0a10*/  FFMA.FTZ R23, R24, R23, 0.19988867640495300293 ;  /* 0x3e4caf9e18177423 */ /* 0x000fe20000010017 */
[----:B------:R-:W-:Y:S06]  /*0a20*/  @!P0 BRA `(.L_x_6038) ;  /* 0x0000000000148947 */ /* 0x000fec0003800000 */
[----:B------:R-:W-:-:S13]  /*0a30*/  ISETP.GE.AND P0, PT, R17, -0x407fffff, PT ;  /* 0xbf8000011100780c */ /* 0x000fda0003f06270 */
[----:B------:R-:W-:-:S05]  /*0a40*/  @P0 MOV R18, 0x7f800000 ;  /* 0x7f80000000120802 */ /* 0x000fca0000000f00 */
[C---:B------:R-:W-:Y:S01]  /*0a50*/  @P0 FFMA.FTZ R16, R17.reuse, R18, +INF ;  /* 0x7f80000011100423 */ /* 0x040fe20000010012 */
[----:B------:R-:W-:-:S04]  /*0a60*/  FSETP.NEU.FTZ.AND P0, PT, R17, RZ, PT ;  /* 0x000000ff1100720b */ /* 0x000fc80003f1d000 */
[----:B------:R-:W-:-:S09]  /*0a70*/  FSEL R16, R16, -RZ, P0 ;  /* 0x800000ff10107208 */ /* 0x000fd20000000000 */
.L_x_6038:
[----:B------:R-:W-:Y:S05]  /*0a80*/  BSYNC B0 ;  /* 0x0000000000007941 */ /* 0x000fea0003800000 */
.L_x_6037:
[----:B------:R-:W-:Y:S01]  /*0a90*/  FMUL.FTZ R18, |R3|, -1.4426950216293334961 ;  /* 0xbfb8aa3b03127820 */ /* 0x000fe20000410200 */
[----:B------:R-:W-:Y:S01]  /*0aa0*/  FFMA.FTZ R27, R22, R27, 0.19988867640495300293 ;  /* 0x3e4caf9e161b7423 */ /* 0x000fe2000001001b */
[----:B------:R-:W-:Y:S01]  /*0ab0*/  FFMA.FTZ R23, R24, R23, -0.25000196695327758789 ;  /* 0xbe80004218177423 */ /* 0x000fe20000010017 */
[----:B------:R-:W-:Y:S01]  /*0ac0*/  FMUL.FTZ R17, |R2|, -1.4426950216293334961 ;  /* 0xbfb8aa3b02117820 */ /* 0x000fe20000410200 */
[----:B------:R-:W-:Y:S01]  /*0ad0*/  ISETP.GE.U32.AND P0, PT, R21, 0x7f800000, PT ;  /* 0x7f8000001500780c */ /* 0x000fe20003f06070 */
[----:B------:R-:W-:Y:S01]  /*0ae0*/  FFMA.FTZ R27, R22, R27, -0.25000196695327758789 ;  /* 0xbe800042161b7423 */ /* 0x000fe2000001001b */
[----:B------:R-:W0:Y:S01]  /*0af0*/  MUFU.EX2 R18, R18 ;  /* 0x0000001200127308 */ /* 0x000e220000000800 */
[----:B------:R-:W-:Y:S01]  /*0b00*/  FFMA.FTZ R23, R24, R23, 0.33333510160446166992 ;  /* 0x3eaaaae618177423 */ /* 0x000fe20000010017 */
[----:B------:R-:W-:Y:S01]  /*0b10*/  I2FP.F32.S32 R20, R20 ;  /* 0x0000001400147245 */ /* 0x000fe20000201400 */
[----:B------:R-:W-:Y:S01]  /*0b20*/  FFMA.FTZ R27, R22, R27, 0.33333510160446166992 ;  /* 0x3eaaaae6161b7423 */ /* 0x000fe2000001001b */
[----:B------:R-:W-:Y:S01]  /*0b30*/  BSSY B0, `(.L_x_6039) ;  /* 0x0000013000007945 */ /* 0x000fe20003800000 */
[----:B------:R-:W-:-:S02]  /*0b40*/  FFMA.FTZ R23, R24, R23, -0.5 ;  /* 0xbf00000018177423 */ /* 0x000fc40000010017 */
[----:B------:R-:W-:Y:S01]  /*0b50*/  FFMA.FTZ R27, R22, R27, -0.5 ;  /* 0xbf000000161b7423 */ /* 0x000fe2000001001b */
[----:B------:R-:W1:Y:S01]  /*0b60*/  MUFU.EX2 R17, R17 ;  /* 0x0000001100117308 */ /* 0x000e620000000800 */
[----:B------:R-:W-:Y:S01]  /*0b70*/  FMUL.FTZ R23, R24, R23 ;  /* 0x0000001718177220 */ /* 0x000fe20000410000 */
[----:B------:R-:W-:Y:S01]  /*0b80*/  FMUL.FTZ R20, R20, 1.1920928955078125e-07 ;  /* 0x3400000014147820 */ /* 0x000fe20000410000 */
[----:B------:R-:W-:Y:S02]  /*0b90*/  FMUL.FTZ R27, R22, R27 ;  /* 0x0000001b161b7220 */ /* 0x000fe40000410000 */
[----:B------:R-:W-:Y:S02]  /*0ba0*/  FFMA.FTZ R23, R24, R23, R24 ;  /* 0x0000001718177223 */ /* 0x000fe40000010018 */
[----:B------:R-:W-:Y:S01]  /*0bb0*/  FFMA.FTZ R24, R22, R27, R22 ;  /* 0x0000001b16187223 */ /* 0x000fe20000010016 */
[----:B0-----:R-:W-:Y:S01]  /*0bc0*/  FADD.FTZ.RZ R22, R18, 1 ;  /* 0x3f80000012167421 */ /* 0x001fe2000001c000 */
[----:B------:R-:W-:-:S04]  /*0bd0*/  FFMA.FTZ R20, R20, 0.69314718246459960938, R23 ;  /* 0x3f31721814147823 */ /* 0x000fc80000010017 */
[----:B------:R-:W-:-:S04]  /*0be0*/  IADD3 R22, R22, -0x3f400000, RZ ;  /* 0xc0c0000016167810 */ /* 0x000fc80007ffe0ff */
[----:B------:R-:W-:Y:S01]  /*0bf0*/  LOP3.LUT R23, R22, 0xff800000, RZ, 0xc0, !PT ;  /* 0xff80000016177812 */ /* 0x000fe200078ec0ff */
[----:B-1----:R-:W-:Y:S06]  /*0c00*/  @!P0 BRA `(.L_x_6040) ;  /* 0x0000000000148947 */ /* 0x002fec0003800000 */
[----:B------:R-:W-:-:S13]  /*0c10*/  ISETP.GE.AND P0, PT, R21, -0x407fffff, PT ;  /* 0xbf8000011500780c */ /* 0x000fda0003f06270 */
[----:B------:R-:W-:-:S05]  /*0c20*/  @P0 MOV R22, 0x7f800000 ;  /* 0x7f80000000160802 */ /* 0x000fca0000000f00 */
[C---:B------:R-:W-:Y:S01]  /*0c30*/  @P0 FFMA.FTZ R20, R21.reuse, R22, +INF ;  /* 0x7f80000015140423 */ /* 0x040fe20000010016 */
[----:B------:R-:W-:-:S04]  /*0c40*/  FSETP.NEU.FTZ.AND P0, PT, R21, RZ, PT ;  /* 0x000000ff1500720b */ /* 0x000fc80003f1d000 */
[----:B------:R-:W-:-:S09]  /*0c50*/  FSEL R20, R20, -RZ, P0 ;  /* 0x800000ff14147208 */ /* 0x000fd20000000000 */
.L_x_6040:
[----:B------:R-:W-:Y:S05]  /*0c60*/  BSYNC B0 ;  /* 0x0000000000007941 */ /* 0x000fea0003800000 */
.L_x_6039:
[----:B------:R-:W-:Y:S01]  /*0c70*/  FADD.FTZ.RZ R21, R17, 1 ;  /* 0x3f80000011157421 */ /* 0x000fe2000001c000 */
[----:B------:R-:W-:Y:S01]  /*0c80*/  IADD3 R22, -R23, 0x40800000, RZ ;  /* 0x4080000017167810 */ /* 0x000fe20007ffe1ff */
[----:B------:R-:W-:Y:S01]  /*0c90*/  BSSY B0, `(.L_x_6041) ;  /* 0x0000019000007945 */ /* 0x000fe20003800000 */
[----:B------:R-:W-:Y:S02]  /*0ca0*/  I2FP.F32.S32 R25, R25 ;  /* 0x0000001900197245 */ /* 0x000fe40000201400 */
[----:B------:R-:W-:Y:S01]  /*0cb0*/  IADD3 R21, R21, -0x3f400000, RZ ;  /* 0xc0c0000015157810 */ /* 0x000fe20007ffe0ff */
[----:B------:R-:W-:Y:S01]  /*0cc0*/  FFMA.FTZ R27, R22, R19, -1 ;  /* 0xbf800000161b7423 */ /* 0x000fe20000010013 */
[----:B------:R-:W-:Y:S01]  /*0cd0*/  IADD3 R26, R18, -R23, RZ ;  /* 0x80000017121a7210 */ /* 0x000fe20007ffe0ff */
[----:B------:R-:W-:Y:S01]  /*0ce0*/  FMUL.FTZ R25, R25, 1.1920928955078125e-07 ;  /* 0x3400000019197820 */ /* 0x000fe20000410000 */
[----:B------:R-:W-:Y:S02]  /*0cf0*/  LOP3.LUT R22, R21, 0xff800000, RZ, 0xc0, !PT ;  /* 0xff80000015167812 */ /* 0x000fe400078ec0ff */
[----:B------:R-:W-:Y:S01]  /*0d00*/  ISETP.GE.U32.AND P0, PT, R14, 0x7f800000, PT ;  /* 0x7f8000000e00780c */ /* 0x000fe20003f06070 */
[----:B------:R-:W-:Y:S01]  /*0d10*/  FADD.FTZ R26, R26, R27 ;  /* 0x0000001b1a1a7221 */ /* 0x000fe20000010000 */
[----:B------:R-:W-:Y:S01]  /*0d20*/  IADD3 R28, -R22, 0x40800000, RZ ;  /* 0x40800000161c7810 */ /* 0x000fe20007ffe1ff */
[----:B------:R-:W-:Y:S01]  /*0d30*/  FFMA.FTZ R21, R25, 0.69314718246459960938, R24 ;  /* 0x3f31721819157823 */ /* 0x000fe20000010018 */
[----:B------:R-:W-:Y:S01]  /*0d40*/  IADD3 R24, R17, -R22, RZ ;  /* 0x8000001611187210 */ /* 0x000fe20007ffe0ff */
[----:B------:R-:W-:-:S02]  /*0d50*/  FFMA.FTZ R25, R26, -R15, 0.10546888411045074463 ;  /* 0x3dd800121a197423 */ /* 0x000fc4000001080f */
[----:B------:R-:W-:Y:S02]  /*0d60*/  FFMA.FTZ R19, R28, R19, -1 ;  /* 0xbf8000001c137423 */ /* 0x000fe40000010013 */
[----:B------:R-:W-:Y:S02]  /*0d70*/  FFMA.FTZ R25, R26, R25, -0.13229703903198242188 ;  /* 0xbe0778e01a197423 */ /* 0x000fe40000010019 */
[----:B------:R-:W-:Y:S02]  /*0d80*/  FADD.FTZ R24, R24, R19 ;  /* 0x0000001318187221 */ /* 0x000fe40000010000 */
[----:B------:R-:W-:Y:S02]  /*0d90*/  FFMA.FTZ R25, R26, R25, 0.14491446316242218018 ;  /* 0x3e1464751a197423 */ /* 0x000fe40000010019 */
[----:B------:R-:W-:Y:S02]  /*0da0*/  FFMA.FTZ R15, R24, -R15, 0.10546888411045074463 ;  /* 0x3dd80012180f7423 */ /* 0x000fe4000001080f */
[----:B------:R-:W-:Y:S01]  /*0db0*/  FFMA.FTZ R25, R26, R25, -0.16641564667224884033 ;  /* 0xbe2a68dd1a197423 */ /* 0x000fe20000010019 */
[----:B------:R-:W-:Y:S06]  /*0dc0*/  @!P0 BRA `(.L_x_6042) ;  /* 0x0000000000148947 */ /* 0x000fec0003800000 */
[----:B------:R-:W-:-:S13]  /*0dd0*/  ISETP.GE.AND P0, PT, R14, -0x407fffff, PT ;  /* 0xbf8000010e00780c */ /* 0x000fda0003f06270 */
[----:B------:R-:W-:-:S05]  /*0de0*/  @P0 MOV R19, 0x7f800000 ;  /* 0x7f80000000130802 */ /* 0x000fca0000000f00 */
[C---:B------:R-:W-:Y:S01]  /*0df0*/  @P0 FFMA.FTZ R21, R14.reuse, R19, +INF ;  /* 0x7f8000000e150423 */ /* 0x040fe20000010013 */
[----:B------:R-:W-:-:S04]  /*0e00*/  FSETP.NEU.FTZ.AND P0, PT, R14, RZ, PT ;  /* 0x000000ff0e00720b */ /* 0x000fc80003f1d000 */
[----:B------:R-:W-:-:S09]  /*0e10*/  FSEL R21, R21, -RZ, P0 ;  /* 0x800000ff15157208 */ /* 0x000fd20000000000 */
.L_x_6042:
[----:B------:R-:W-:Y:S05]  /*0e20*/  BSYNC B0 ;  /* 0x0000000000007941 */ /* 0x000fea0003800000 */
.L_x_6041:
[----:B------:R-:W-:Y:S01]  /*0e30*/  FFMA.FTZ R19, R24, R15, -0.13229703903198242188 ;  /* 0xbe0778e018137423 */ /* 0x000fe2000001000f */
[----:B------:R-:W-:Y:S01]  /*0e40*/  FFMA.FTZ R25, R26, R25, 0.19988867640495300293 ;  /* 0x3e4caf9e1a197423 */ /* 0x000fe20000010019 */
[----:B------:R-:W0:Y:S01]  /*0e50*/  LDC.64 R14, c[0x0][0x218] ;  /* 0x00008600ff0e7b82 */ /* 0x000e220000000a00 */
[----:B------:R-:W-:Y:S01]  /*0e60*/  ISETP.GE.U32.AND P0, PT, R17, 0x7f800000, PT ;  /* 0x7f8000001100780c */ /* 0x000fe20003f06070 */
[----:B------:R-:W-:Y:S01]  /*0e70*/  FFMA.FTZ R19, R24, R19, 0.14491446316242218018 ;  /* 0x3e14647518137423 */ /* 0x000fe20000010013 */
[----:B------:R-:W-:Y:S01]  /*0e80*/  FFMA.FTZ R25, R26, R25, -0.25000196695327758789 ;  /* 0xbe8000421a197423 */ /* 0x000fe20000010019 */
[----:B------:R-:W-:Y:S01]  /*0e90*/  I2FP.F32.S32 R23, R23 ;  /* 0x0000001700177245 */ /* 0x000fe20000201400 */
[----:B------:R-:W-:Y:S01]  /*0ea0*/  BSSY B0, `(.L_x_6043) ;  /* 0x000001b000007945 */ /* 0x000fe20003800000 */
[----:B------:R-:W-:Y:S01]  /*0eb0*/  FFMA.FTZ R19, R24, R19, -0.16641564667224884033 ;  /* 0xbe2a68dd18137423 */ /* 0x000fe20000010013 */
[----:B------:R-:W-:Y:S01]  /*0ec0*/  FFMA.FTZ R25, R26, R25, 0.33333510160446166992 ;  /* 0x3eaaaae61a197423 */ /* 0x000fe20000010019 */
[----:B------:R-:W-:Y:S01]  /*0ed0*/  I2FP.F32.S32 R22, R22 ;  /* 0x0000001600167245 */ /* 0x000fe20000201400 */
[----:B------:R-:W-:Y:S01]  /*0ee0*/  FMUL.FTZ R23, R23, 1.1920928955078125e-07 ;  /* 0x3400000017177820 */ /* 0x000fe20000410000 */
[----:B------:R-:W-:Y:S01]  /*0ef0*/  FFMA.FTZ R19, R24, R19, 0.19988867640495300293 ;  /* 0x3e4caf9e18137423 */ /* 0x000fe20000010013 */
[----:B------:R-:W-:Y:S01]  /*0f00*/  FFMA.FTZ R25, R26, R25, -0.5 ;  /* 0xbf0000001a197423 */ /* 0x000fe20000010019 */
[----:B------:R-:W-:Y:S01]  /*0f10*/  ISETP.GE.U32.AND P2, PT, R18, 0x7f800000, PT ;  /* 0x7f8000001200780c */ /* 0x000fe20003f46070 */
[----:B------:R-:W-:Y:S01]  /*0f20*/  FMUL.FTZ R22, R22, 1.1920928955078125e-07 ;  /* 0x3400000016167820 */ /* 0x000fe20000410000 */
[----:B------:R-:W-:Y:S01]  /*0f30*/  FFMA.FTZ R19, R24, R19, -0.25000196695327758789 ;  /* 0xbe80004218137423 */ /* 0x000fe20000010013 */
[----:B------:R-:W-:-:S03]  /*0f40*/  FMUL.FTZ R25, R26, R25 ;  /* 0x000000191a197220 */ /* 0x000fc60000410000 */
[----:B------:R-:W-:Y:S01]  /*0f50*/  FFMA.FTZ R19, R24, R19, 0.33333510160446166992 ;  /* 0x3eaaaae618137423 */ /* 0x000fe20000010013 */
[----:B------:R-:W-:-:S03]  /*0f60*/  FFMA.FTZ R26, R26, R25, R26 ;  /* 0x000000191a1a7223 */ /* 0x000fc6000001001a */
[----:B------:R-:W-:Y:S01]  /*0f70*/  FFMA.FTZ R19, R24, R19, -0.5 ;  /* 0xbf00000018137423 */ /* 0x000fe20000010013 */
[----:B0-----:R-:W-:-:S04]  /*0f80*/  IMAD.WIDE.U32 R14, R0, 0x4, R14 ;  /* 0x00000004000e7825 */ /* 0x001fc800078e000e */
[----:B------:R-:W-:Y:S01]  /*0f90*/  FFMA.FTZ R0, R23, 0.69314718246459960938, R26 ;  /* 0x3f31721817007823 */ /* 0x000fe2000001001a */
[----:B------:R-:W-:-:S04]  /*0fa0*/  FMUL.FTZ R19, R24, R19 ;  /* 0x0000001318137220 */ /* 0x000fc80000410000 */
[----:B------:R-:W-:Y:S01]  /*0fb0*/  FFMA.FTZ R19, R24, R19, R24 ;  /* 0x0000001318137223 */ /* 0x000fe20000010018 */
[----:B------:R-:W-:Y:S01]  /*0fc0*/  IMAD.WIDE R14, R12, 0x8, R14 ;  /* 0x000000080c0e7825 */ /* 0x000fe200078e020e */
        /* <DEDUP_REMOVED lines=8> */
.L_x_6044:
[----:B------:R-:W-:Y:S05]  /*1050*/  BSYNC B0 ;  /* 0x0000000000007941 */ /* 0x000fea0003800000 */
.L_x_6043:
[----:B------:R-:W-:Y:S04]  /*1060*/  BSSY B0, `(.L_x_6045) ;  /* 0x0000007000007945 */ /* 0x000fe80003800000 */
[----:B------:R-:W-:Y:S05]  /*1070*/  @!P2 BRA `(.L_x_6046) ;  /* 0x000000000014a947 */ /* 0x000fea0003800000 */
[C---:B------:R-:W-:Y:S02]  /*1080*/  ISETP.GE.AND P0, PT, R18.reuse, -0x407fffff, PT ;  /* 0xbf8000011200780c */ /* 0x040fe40003f06270 */
[----:B------:R-:W-:-:S11]  /*1090*/  FSETP.NEU.FTZ.AND P1, PT, R18, RZ, PT ;  /* 0x000000ff1200720b */ /* 0x000fd60003f3d000 */
[----:B------:R-:W-:-:S05]  /*10a0*/  @P0 MOV R17, 0x7f800000 ;  /* 0x7f80000000110802 */ /* 0x000fca0000000f00 */
[----:B------:R-:W-:-:S05]  /*10b0*/  @P0 FFMA.FTZ R0, R18, R17, +INF ;  /* 0x7f80000012000423 */ /* 0x000fca0000010011 */
[----:B------:R-:W-:-:S07]  /*10c0*/  FSEL R0, R0, -RZ, P1 ;  /* 0x800000ff00007208 */ /* 0x000fce0000800000 */
.L_x_6046:
[----:B------:R-:W-:Y:S05]  /*10d0*/  BSYNC B0 ;  /* 0x0000000000007941 */ /* 0x000fea0003800000 */
.L_x_6045:
[----:B------:R-:W-:Y:S02]  /*10e0*/  FMNMX.FTZ R9, RZ, R9, PT ;  /* 0x00000009ff097209 */ /* 0x000fe40003810000 */
[----:B------:R-:W-:Y:S02]  /*10f0*/  FMNMX.FTZ R6, RZ, R6, PT ;  /* 0x00000006ff067209 */ /* 0x000fe40003810000 */
[----:B------:R-:W-:Y:S02]  /*1100*/  FMNMX.FTZ R7, RZ, R7, PT ;  /* 0x00000007ff077209 */ /* 0x000fe40003810000 */
[----:B------:R-:W-:Y:S02]  /*1110*/  FMNMX.FTZ R18, RZ, R5, PT ;  /* 0x00000005ff127209 */ /* 0x000fe40003810000 */
[----:B------:R-:W-:Y:S01]  /*1120*/  FMNMX.FTZ R17, RZ, R4, PT ;  /* 0x00000004ff117209 */ /* 0x000fe20003810000 */
[----:B------:R-:W-:Y:S01]  /*1130*/  FADD.FTZ R4, R6, -R13 ;  /* 0x8000000d06047221 */ /* 0x000fe20000010000 */
[----:B------:R-:W-:Y:S01]  /*1140*/  FMNMX.FTZ R19, RZ, R2, PT ;  /* 0x00000002ff137209 */ /* 0x000fe20003810000 */
[----:B------:R-:W-:Y:S01]  /*1150*/  FADD.FTZ R2, R12, -R11 ;  /* 0x8000000b0c027221 */ /* 0x000fe20000010000 */
[----:B------:R-:W-:Y:S01]  /*1160*/  FMNMX.FTZ R23, RZ, R3, PT ;  /* 0x00000003ff177209 */ /* 0x000fe20003810000 */
[----:B------:R-:W-:Y:S01]  /*1170*/  FADD.FTZ R3, R9, -R10 ;  /* 0x8000000a09037221 */ /* 0x000fe20000010000 */
[----:B------:R-:W-:Y:S01]  /*1180*/  FADD.FTZ R5, R7, -R16 ;  /* 0x8000001007057221 */ /* 0x000fe20000010000 */
[----:B------:R-:W-:Y:S01]  /*1190*/  FADD.FTZ R21, R18, -R21 ;  /* 0x8000001512157221 */ /* 0x000fe20000010000 */
[----:B------:R-:W-:Y:S01]  /*11a0*/  FADD.FTZ R20, R17, -R20 ;  /* 0x8000001411147221 */ /* 0x000fe20000010000 */
[----:B------:R-:W-:Y:S01]  /*11b0*/  FADD.FTZ R22, R19, -R8 ;  /* 0x8000000813167221 */ /* 0x000fe20000010000 */
[----:B------:R-:W-:Y:S01]  /*11c0*/  FADD.FTZ R23, R23, -R0 ;  /* 0x8000000017177221 */ /* 0x000fe20000010000 */
[----:B------:R-:W-:Y:S04]  /*11d0*/  STG.E.64 desc[UR4][R14.64], R2 ;  /* 0x000000020e007986 */ /* 0x000fe8000c101b04 */
[----:B------:R-:W-:Y:S04]  /*11e0*/  STG.E.64 desc[UR4][R14.64+0x400], R4 ;  /* 0x000400040e007986 */ /* 0x000fe8000c101b04 */
[----:B------:R-:W-:Y:S04]  /*11f0*/  STG.E.64 desc[UR4][R14.64+0x800], R20 ;  /* 0x000800140e007986 */ /* 0x000fe8000c101b04 */
[----:B------:R-:W-:Y:S01]  /*1200*/  STG.E.64 desc[UR4][R14.64+0xc00], R22 ;  /* 0x000c00160e007986 */ /* 0x000fe2000c101b04 */
[----:B------:R-:W-:Y:S05]  /*1210*/  EXIT ;  /* 0x000000000000794d */ /* 0x000fea0003800000 */
.L_x_6030:
[----:B------:R-:W0:Y:S01]  /*1220*/  S2R R18, SR_TID.X ;  /* 0x0000000000127919 */ /* 0x000e220000002100 */
[----:B------:R-:W-:Y:S01]  /*1230*/  HFMA2.MMA R16, -RZ, RZ, 0, 0 ;  /* 0x00000000ff107435 */ /* 0x000fe200000001ff */
        /* <DEDUP_REMOVED lines=15> */
[----:B------:R1:W5:Y:S07]  /*1330*/  @!P6 LDG.E R16, desc[UR4][R2.64] ;  /* 0x000000040210e981 */ /* 0x00036e000c1e1900 */
        /* <DEDUP_REMOVED lines=18> */
[----:B------:R-:W-:Y:S01]  /*1460*/  MOV R20, RZ ;  /* 0x000000ff00147202 */ /* 0x000fe20000000f00 */
[----:B------:R-:W-:Y:S01]  /*1470*/  HFMA2.MMA R22, -RZ, RZ, 0, 0 ;  /* 0x00000000ff167435 */ /* 0x000fe200000001ff */
[----:B------:R-:W-:Y:S01]  /*1480*/  @!P6 IADD3 R25, R0, R25, RZ ;  /* 0x000000190019e210 */ /* 0x000fe20007ffe0ff */
[----:B--2---:R-:W-:Y:S01]  /*1490*/  @!P1 IMAD.WIDE.U32 R6, R21, 0x4, R6 ;  /* 0x0000000415069825 */ /* 0x004fe200078e0006 */
[----:B------:R-:W-:Y:S02]  /*14a0*/  HFMA2.MMA R21, -RZ, RZ, 0, 0 ;  /* 0x00000000ff157435 */ /* 0x000fe400000001ff */
[----:B------:R0:W5:Y:S01]  /*14b0*/  @!P0 LDG.E R20, desc[UR4][R12.64] ;  /* 0x000000040c148981 */ /* 0x000162000c1e1900 */
[----:B-1----:R-:W-:Y:S01]  /*14c0*/  @!P3 IMAD.WIDE.U32 R2, R23, 0x4, R2 ;  /* 0x000000041702b825 */ /* 0x002fe200078e0002 */
[----:B------:R-:W-:-:S03]  /*14d0*/  MOV R23, RZ ;  /* 0x000000ff00177202 */ /* 0x000fc60000000f00 */
[----:B----4-:R-:W-:Y:S01]  /*14e0*/  @!P2 IMAD.WIDE.U32 R4, R19, 0x4, R4 ;  /* 0x000000041304a825 */ /* 0x010fe200078e0004 */
[----:B------:R-:W-:Y:S02]  /*14f0*/  MOV R19, RZ ;  /* 0x000000ff00137202 */ /* 0x000fe40000000f00 */
[----:B------:R1:W5:Y:S01]  /*1500*/  @!P3 LDG.E R21, desc[UR4][R2.64] ;  /* 0x000000040215b981 */ /* 0x000362000c1e1900 */
[----:B0-----:R-:W-:Y:S01]  /*1510*/  CS2R R12, SRZ ;  /* 0x00000000000c7805 */ /* 0x001fe2000001ff00 */
[----:B------:R-:W-:Y:S02]  /*1520*/  @!P5 IMAD.WIDE.U32 R14, R29, 0x4, R14 ;  /* 0x000000041d0ed825 */ /* 0x000fe400078e000e */
[----:B------:R1:W5:Y:S02]  /*1530*/  @!P2 LDG.E R19, desc[UR4][R4.64] ;  /* 0x000000040413a981 */ /* 0x000364000c1e1900 */
[----:B---3--:R-:W-:Y:S02]  /*1540*/  @!P4 IMAD.WIDE.U32 R10, R27, 0x4, R10 ;  /* 0x000000041b0ac825 */ /* 0x008fe400078e000a */
[----:B------:R1:W5:Y:S02]  /*1550*/  @!P5 LDG.E R22, desc[UR4][R14.64] ;  /* 0x000000040e16d981 */ /* 0x000364000c1e1900 */
[----:B------:R-:W-:-:S02]  /*1560*/  @!P6 IMAD.WIDE.U32 R8, R25, 0x4, R8 ;  /* 0x000000041908e825 */ /* 0x000fc400078e0008 */
[----:B------:R1:W5:Y:S04]  /*1570*/  @!P4 LDG.E R23, desc[UR4][R10.64] ;  /* 0x000000040a17c981 */ /* 0x000368000c1e1900 */
[----:B------:R1:W5:Y:S04]  /*1580*/  @!P1 LDG.E R13, desc[UR4][R6.64] ;  /* 0x00000004060d9981 */ /* 0x000368000c1e1900 */
[----:B------:R1:W5:Y:S01]  /*1590*/  @!P6 LDG.E R12, desc[UR4][R8.64] ;  /* 0x00000004080ce981 */ /* 0x000362000c1e1900 */
[----:B------:R-:W-:Y:S04]  /*15a0*/  BSSY B0, `(.L_x_6047) ;  /* 0x0000025000007945 */ /* 0x000fe80003800000 */
[----:B------:R-:W-:Y:S05]  /*15b0*/  @P0 BRA `(.L_x_6048) ;  /* 0x00000000008c0947 */ /* 0x000fea0003800000 */
[----:B-1---5:R-:W-:Y:S01]  /*15c0*/  FMUL.FTZ R2, |R20|, -1.4426950216293334961 ;  /* 0xbfb8aa3b14027820 */ /* 0x022fe20000410200 */
        /* <DEDUP_REMOVED lines=32> */
.L_x_6050:
[----:B------:R-:W-:Y:S05]  /*17d0*/  BSYNC B1 ;  /* 0x0000000000017941 */ /* 0x000fea0003800000 */
.L_x_6049:
[----:B------:R-:W-:-:S07]  /*17e0*/  FADD.FTZ R3, R20, -R3 ;  /* 0x8000000314037221 */ /* 0x000fce0000010000 */
.L_x_6048:
[----:B------:R-:W-:Y:S05]  /*17f0*/  BSYNC B0 ;  /* 0x0000000000007941 */ /* 0x000fea0003800000 */
.L_x_6047:
[----:B-1----:R-:W-:Y:S01]  /*1800*/  IADD3 R2, R18, 0x80, RZ ;  /* 0x0000008012027810 */ /* 0x002fe20007ffe0ff */
[----:B------:R-:W-:Y:S03]  /*1810*/  BSSY B0, `(.L_x_6051) ;  /* 0x0000026000007945 */ /* 0x000fe60003800000 */
[----:B------:R-:W-:-:S13]  /*1820*/  ISETP.GE.AND P1, PT, R2, R17, PT ;  /* 0x000000110200720c */ /* 0x000fda0003f26270 */
[----:B------:R-:W-:Y:S05]  /*1830*/  @P1 BRA `(.L_x_6052) ;  /* 0x00000000008c1947 */ /* 0x000fea0003800000 */
[----:B-----5:R-:W-:Y:S01]  /*1840*/  FMUL.FTZ R2, |R16|, -1.4426950216293334961 ;  /* 0xbfb8aa3b10027820 */ /* 0x020fe20000410200 */
        /* <DEDUP_REMOVED lines=32> */
.L_x_6054:
[----:B------:R-:W-:Y:S05]  /*1a50*/  BSYNC B1 ;  /* 0x0000000000017941 */ /* 0x000fea0003800000 */
.L_x_6053:
[----:B------:R-:W-:-:S07]  /*1a60*/  FADD.FTZ R2, R7, -R4 ;  /* 0x8000000407027221 */ /* 0x000fce0000010000 */
.L_x_6052:
[----:B------:R-:W-:Y:S05]  /*1a70*/  BSYNC B0 ;  /* 0x0000000000007941 */ /* 0x000fea0003800000 */
.L_x_6051:
[----:B------:R-:W-:Y:S01]  /*1a80*/  IADD3 R4, R18, 0x100, RZ ;  /* 0x0000010012047810 */ /* 0x000fe20007ffe0ff */
        /* <DEDUP_REMOVED lines=36> */
.L_x_6058:
[----:B------:R-:W-:Y:S05]  /*1cd0*/  BSYNC B1 ;  /* 0x0000000000017941 */ /* 0x000fea0003800000 */
.L_x_6057:
[----:B------:R-:W-:-:S07]  /*1ce0*/  FADD.FTZ R4, R22, -R5 ;  /* 0x8000000516047221 */ /* 0x000fce0000010000 */
.L_x_6056:
[----:B------:R-:W-:Y:S05]  /*1cf0*/  BSYNC B0 ;  /* 0x0000000000007941 */ /* 0x000fea0003800000 */
.L_x_6055:
        /* <DEDUP_REMOVED lines=37> */
.L_x_6062:
[----:B------:R-:W-:Y:S05]  /*1f50*/  BSYNC B1 ;  /* 0x0000000000017941 */ /* 0x000fea0003800000 */
.L_x_6061:
[----:B------:R-:W-:-:S07]  /*1f60*/  FADD.FTZ R5, R23, -R6 ;  /* 0x8000000617057221 */ /* 0x000fce0000010000 */
.L_x_6060:
[----:B------:R-:W-:Y:S05]  /*1f70*/  BSYNC B0 ;  /* 0x0000000000007941 */ /* 0x000fea0003800000 */
.L_x_6059:
[----:B------:R-:W-:Y:S01]  /*1f80*/  IADD3 R6, R18, 0x200, RZ ;  /* 0x0000020012067810 */ /* 0x000fe20007ffe0ff */
        /* <DEDUP_REMOVED lines=36> */
.L_x_6066:
[----:B------:R-:W-:Y:S05]  /*21d0*/  BSYNC B1 ;  /* 0x0000000000017941 */ /* 0x000fea0003800000 */
.L_x_6065:
[----:B------:R-:W-:-:S07]  /*21e0*/  FADD.FTZ R6, R10, -R7 ;  /* 0x800000070a067221 */ /* 0x000fce0000010000 */
.L_x_6064:
[----:B------:R-:W-:Y:S05]  /*21f0*/  BSYNC B0 ;  /* 0x0000000000007941 */ /* 0x000fea0003800000 */
.L_x_6063:
        /* <DEDUP_REMOVED lines=37> */
.L_x_6070:
[----:B------:R-:W-:Y:S05]  /*2450*/  BSYNC B1 ;  /* 0x0000000000017941 */ /* 0x000fea0003800000 */
.L_x_6069:
[----:B------:R-:W-:-:S07]  /*2460*/  FADD.FTZ R7, R19, -R8 ;  /* 0x8000000813077221 */ /* 0x000fce0000010000 */
.L_x_6068:
[----:B------:R-:W-:Y:S05]  /*2470*/  BSYNC B0 ;  /* 0x0000000000007941 */ /* 0x000fea0003800000 */
.L_x_6067:
        /* <DEDUP_REMOVED lines=37> */
.L_x_6074:
[----:B------:R-:W-:Y:S05]  /*26d0*/  BSYNC B1 ;  /* 0x0000000000017941 */ /* 0x000fea0003800000 */
.L_x_6073:
[----:B------:R-:W-:-:S07]  /*26e0*/  FADD.FTZ R9, R14, -R9 ;  /* 0x800000090e097221 */ /* 0x000fce0000010000 */
.L_x_6072:
[----:B------:R-:W-:Y:S05]  /*26f0*/  BSYNC B0 ;  /* 0x0000000000007941 */ /* 0x000fea0003800000 */
.L_x_6071:
        /* <DEDUP_REMOVED lines=37> */
.L_x_6078:
[----:B------:R-:W-:Y:S05]  /*2950*/  BSYNC B1 ;  /* 0x0000000000017941 */ /* 0x000fea0003800000 */
.L_x_6077:
[----:B------:R-:W-:-:S07]  /*2960*/  FADD.FTZ R8, R13, -R10 ;  /* 0x8000000a0d087221 */ /* 0x000fce0000010000 */
.L_x_6076:
[----:B------:R-:W-:Y:S05]  /*2970*/  BSYNC B0 ;  /* 0x0000000000007941 */ /* 0x000fea0003800000 */
.L_x_6075:
[----:B------:R-:W0:Y:S01]  /*2980*/  @!P0 LDC.64 R10, c[0x0][0x218] ;  /* 0x00008600ff0a8b82 */ /* 0x000e220000000a00 */
[----:B-----5:R-:W-:Y:S01]  /*2990*/  @!P0 IADD3 R13, R0, R18, RZ ;  /* 0x00000012000d8210 */ /* 0x020fe20007ffe0ff */
[----:B------:R-:W-:Y:S01]  /*29a0*/  BSSY B0, `(.L_x_6079) ;  /* 0x0000030000007945 */ /* 0x000fe20003800000 */
[----:B------:R-:W-:-:S03]  /*29b0*/  @!P0 IADD3 R18, R18, 0x80, RZ ;  /* 0x0000008012128810 */ /* 0x000fc60007ffe0ff */
[----:B------:R-:W-:Y:S01]  /*29c0*/  BSSY B1, `(.L_x_6080) ;  /* 0x0000027000017945 */ /* 0x000fe20003800000 */
[----:B0-----:R-:W-:-:S05]  /*29d0*/  @!P0 IMAD.WIDE.U32 R10, R13, 0x4, R10 ;  /* 0x000000040d0a8825 */ /* 0x001fca00078e000a */
[----:B------:R0:W-:Y:S01]  /*29e0*/  @!P0 STG.E desc[UR4][R10.64], R3 ;  /* 0x000000030a008986 */ /* 0x0001e2000c101904 */
        /* <DEDUP_REMOVED lines=10> */
[----:B------:R-:W-:Y:S02]  /*2a90*/  IADD3 R11, R0, R18, RZ ;  /* 0x00000012000b7210 */ /* 0x000fe40007ffe0ff */
[----:B------:R-:W-:-:S03]  /*2aa0*/  IADD3 R18, R18, 0x80, RZ ;  /* 0x0000008012127810 */ /* 0x000fc60007ffe0ff */
[----:B0-----:R-:W-:-:S05]  /*2ab0*/  IMAD.WIDE.U32 R2, R11, 0x4, R2 ;  /* 0x000000040b027825 */ /* 0x001fca00078e0002 */
[----:B------:R0:W-:Y:S02]  /*2ac0*/  STG.E desc[UR4][R2.64], R4 ;  /* 0x0000000402007986 */ /* 0x0001e4000c101904 */
.L_x_6081:
[----:B------:R-:W-:-:S13]  /*2ad0*/  ISETP.GE.AND P0, PT, R18, R17, PT ;  /* 0x000000111200720c */ /* 0x000fda0003f06270 */
[----:B------:R-:W-:Y:S05]  /*2ae0*/  @P0 BRA `(.L_x_6083) ;  /* 0x0000000000300947 */ /* 0x000fea0003800000 */
[----:B0-----:R-:W0:Y:S01]  /*2af0*/  LDC.64 R2, c[0x0][0x218] ;  /* 0x00008600ff027b82 */ /* 0x001e220000000a00 */
[----:B------:R-:W-:Y:S02]  /*2b00*/  IADD3 R11, R0, R18, RZ ;  /* 0x00000012000b7210 */ /* 0x000fe40007ffe0ff */
[----:B------:R-:W-:-:S03]  /*2b10*/  IADD3 R18, R18, 0x80, RZ ;  /* 0x0000008012127810 */ /* 0x000fc60007ffe0ff */
[----:B0-----:R-:W-:-:S05]  /*2b20*/  IMAD.WIDE.U32 R2, R11, 0x4, R2 ;  /* 0x000000040b027825 */ /* 0x001fca00078e0002 */
[----:B------:R1:W-:Y:S02]  /*2b30*/  STG.E desc[UR4][R2.64], R5 ;  /* 0x0000000502007986 */ /* 0x0003e4000c101904 */
.L_x_6082:
[----:B------:R-:W-:-:S13]  /*2b40*/  ISETP.GE.AND P0, PT, R18, R17, PT ;  /* 0x000000111200720c */ /* 0x000fda0003f06270 */
[----:B------:R-:W-:Y:S05]  /*2b50*/  @P0 BRA `(.L_x_6084) ;  /* 0x0000000000340947 */ /* 0x000fea0003800000 */
[----:B01----:R-:W0:Y:S01]  /*2b60*/  LDC.64 R2, c[0x0][0x218] ;  /* 0x00008600ff027b82 */ /* 0x003e220000000a00 */
[----:B------:R-:W-:Y:S02]  /*2b70*/  IADD3 R5, R0, R18, RZ ;  /* 0x0000001200057210 */ /* 0x000fe40007ffe0ff */
[----:B------:R-:W-:-:S03]  /*2b80*/  IADD3 R18, R18, 0x80, RZ ;  /* 0x0000008012127810 */ /* 0x000fc60007ffe0ff */
[----:B0-----:R-:W-:-:S05]  /*2b90*/  IMAD.WIDE.U32 R2, R5, 0x4, R2 ;  /* 0x0000000405027825 */ /* 0x001fca00078e0002 */
[----:B------:R1:W-:Y:S02]  /*2ba0*/  STG.E desc[UR4][R2.64], R6 ;  /* 0x0000000602007986 */ /* 0x0003e4000c101904 */
.L_x_6083:
[----:B------:R-:W-:-:S13]  /*2bb0*/  ISETP.GE.AND P0, PT, R18, R17, PT ;  /* 0x000000111200720c */ /* 0x000fda0003f06270 */
[----:B------:R-:W-:Y:S05]  /*2bc0*/  @P0 BREAK B1 ;  /* 0x0000000000010942 */ /* 0x000fea0003800000 */
[----:B------:R-:W-:Y:S05]  /*2bd0*/  @P0 BRA `(.L_x_6085) ;  /* 0x0000000000300947 */ /* 0x000fea0003800000 */
[----:B01----:R-:W0:Y:S01]  /*2be0*/  LDC.64 R2, c[0x0][0x218] ;  /* 0x00008600ff027b82 */ /* 0x003e220000000a00 */
[----:B------:R-:W-:Y:S02]  /*2bf0*/  IADD3 R5, R0, R18, RZ ;  /* 0x0000001200057210 */ /* 0x000fe40007ffe0ff */
[----:B------:R-:W-:-:S03]  /*2c00*/  IADD3 R18, R18, 0x80, RZ ;  /* 0x0000008012127810 */ /* 0x000fc60007ffe0ff */
[----:B0-----:R-:W-:-:S05]  /*2c10*/  IMAD.WIDE.U32 R2, R5, 0x4, R2 ;  /* 0x0000000405027825 */ /* 0x001fca00078e0002 */
[----:B------:R2:W-:Y:S02]  /*2c20*/  STG.E desc[UR4][R2.64], R7 ;  /* 0x0000000702007986 */ /* 0x0005e4000c101904 */
.L_x_6084:
[----:B------:R-:W-:Y:S05]  /*2c30*/  BSYNC B1 ;  /* 0x0000000000017941 */ /* 0x000fea0003800000 */
.L_x_6080:
[----:B------:R-:W-:-:S13]  /*2c40*/  ISETP.GE.AND P0, PT, R18, R17, PT ;  /* 0x000000111200720c */ /* 0x000fda0003f06270 */
[----:B012---:R-:W0:Y:S01]  /*2c50*/  @!P0 LDC.64 R2, c[0x0][0x218] ;  /* 0x00008600ff028b82 */ /* 0x007e220000000a00 */
[----:B------:R-:W-:Y:S02]  /*2c60*/  @!P0 IADD3 R5, R0, R18, RZ ;  /* 0x0000001200058210 */ /* 0x000fe40007ffe0ff */
[----:B------:R-:W-:-:S03]  /*2c70*/  @!P0 IADD3 R18, R18, 0x80, RZ ;  /* 0x0000008012128810 */ /* 0x000fc60007ffe0ff */
[----:B0-----:R-:W-:-:S05]  /*2c80*/  @!P0 IMAD.WIDE.U32 R2, R5, 0x4, R2 ;  /* 0x0000000405028825 */ /* 0x001fca00078e0002 */
[----:B------:R2:W-:Y:S02]  /*2c90*/  @!P0 STG.E desc[UR4][R2.64], R9 ;  /* 0x0000000902008986 */ /* 0x0005e4000c101904 */
.L_x_6085:
[----:B------:R-:W-:Y:S05]  /*2ca0*/  BSYNC B0 ;  /* 0x0000000000007941 */ /* 0x000fea0003800000 */
.L_x_6079:
        /* <DEDUP_REMOVED lines=8> */
.L_x_6086:
        /* <DEDUP_REMOVED lines=13> */
.L_x_7387:


//--------------------- .text._ZN2at6native29vectorized_elementwise_kernelILi4EZZZNS0_33launch_log_sigmoid_forward_kernelERNS_18TensorIteratorBaseEENKUlvE_clEvENKUlvE0_clEvEUlfE_St5arrayIPcLm2EEEEviT0_T1_ --------------------------
	.section	.text._ZN2at6native29vectorized_elementwise_kernelILi4EZZZNS0_33launch_log_sigmoid_forward_kernelERNS_18TensorIteratorBaseEENKUlvE_clEvENKUlvE0_clEvEUlfE_St5arrayIPcLm2EEEEviT0_T1_,"ax",@progbits
	.align	128
        .global         _ZN2at6native29vectorized_elementwise_kernelILi4EZZZNS0_33launch_log_sigmoid_forward_kernelERNS_18TensorIteratorBaseEENKUlvE_clEvENKUlvE0_clEvEUlfE_St5arrayIPcLm2EEEEviT0_T1_
        .type           _ZN2at6native29vectorized_elementwise_kernelILi4EZZZNS0_33launch_log_sigmoid_forward_kernelERNS_18TensorIteratorBaseEENKUlvE_clEvENKUlvE0_clEvEUlfE_St5arrayIPcLm2EEEEviT0_T1_,@function
        .size           _ZN2at6native29vectorized_elementwise_kernelILi4EZZZNS0_33launch_log_sigmoid_forward_kernelERNS_18TensorIteratorBaseEENKUlvE_clEvENKUlvE0_clEvEUlfE_St5arrayIPcLm2EEEEviT0_T1_,(.L_x_7388 - _ZN2at6native29vectorized_elementwise_kernelILi4EZZZNS0_33launch_log_sigmoid_forward_kernelERNS_18TensorIteratorBaseEENKUlvE_clEvENKUlvE0_clEvEUlfE_St5arrayIPcLm2EEEEviT0_T1_)
        .other          _ZN2at6native29vectorized_elementwise_kernelILi4EZZZNS0_33launch_log_sigmoid_forward_kernelERNS_18TensorIteratorBaseEENKUlvE_clEvENKUlvE0_clEvEUlfE_St5arrayIPcLm2EEEEviT0_T1_,@"STO_CUDA_ENTRY STV_DEFAULT"
_ZN2at6native29vectorized_elementwise_kernelILi4EZZZNS0_33launch_log_sigmoid_forward_kernelERNS_18TensorIteratorBaseEENKUlvE_clEvENKUlvE0_clEvEUlfE_St5arrayIPcLm2EEEEviT0_T1_:
.text._ZN2at6native29vectorized_elementwise_kernelILi4EZZZNS0_33launch_log_sigmoid_forward_kernelERNS_18TensorIteratorBaseEENKUlvE_clEvENKUlvE0_clEvEUlfE_St5arrayIPcLm2EEEEviT0_T1_:
        /* <DEDUP_REMOVED lines=12> */
[----:B------:R-:W2:Y:S04]  /*00c0*/  LDG.E.128 R12, desc[UR4][R2.64] ;  /* 0x00000004020c7981 */ /* 0x000ea8000c1e1d00 */
[----:B------:R0:W3:Y:S01]  /*00d0*/  LDG.E.128 R8, desc[UR4][R2.64+0x800] ;  /* 0x0008000402087981 */ /* 0x0000e2000c1e1d00 */
[----:B------:R-:W-:Y:S01]  /*00e0*/  BSSY B0, `(.L_x_6088) ;  /* 0x000006c000007945 */ /* 0x000fe20003800000 */
[----:B0-----:R-:W-:Y:S01]  /*00f0*/  MOV R2, 0x3d39bf78 ;  /* 0x3d39bf7800027802 */ /* 0x001fe20000000f00 */
[----:B--2---:R-:W-:Y:S01]  /*0100*/  FMUL.FTZ R16, |R12|, -1.4426950216293334961 ;  /* 0xbfb8aa3b0c107820 */ /* 0x004fe20000410200 */
[----:B------:R-:W-:-:S05]  /*0110*/  FMUL.FTZ R21, |R13|, -1.4426950216293334961 ;  /* 0xbfb8aa3b0d157820 */ /* 0x000fca0000410200 */
[----:B------:R-:W0:Y:S08]  /*0120*/  MUFU.EX2 R16, R16 ;  /* 0x0000001000107308 */ /* 0x000e300000000800 */
[----:B------:R-:W1:Y:S01]  /*0130*/  MUFU.EX2 R21, R21 ;  /* 0x0000001500157308 */ /* 0x000e620000000800 */
[C---:B0-----:R-:W-:Y:S01]  /*0140*/  FADD.FTZ.RZ R0, R16.reuse, 1 ;  /* 0x3f80000010007421 */ /* 0x041fe2000001c000 */
[----:B------:R-:W-:-:S04]  /*0150*/  ISETP.GE.U32.AND P0, PT, R16, 0x7f800000, PT ;  /* 0x7f8000001000780c */ /* 0x000fc80003f06070 */
[----:B------:R-:W-:Y:S01]  /*0160*/  IADD3 R0, R0, -0x3f400000, RZ ;  /* 0xc0c0000000007810 */ /* 0x000fe20007ffe0ff */
[----:B-1----:R-:W-:-:S03]  /*0170*/  FADD.FTZ.RZ R3, R21, 1 ;  /* 0x3f80000015037421 */ /* 0x002fc6000001c000 */
[----:B------:R-:W-:Y:S01]  /*0180*/  LOP3.LUT R5, R0, 0xff800000, RZ, 0xc0, !PT ;  /* 0xff80000000057812 */ /* 0x000fe200078ec0ff */
[----:B------:R-:W-:-:S03]  /*0190*/  HFMA2.MMA R0, -RZ, RZ, 1.625, 0 ;  /* 0x3e800000ff007435 */ /* 0x000fc600000001ff */
[----:B------:R-:W-:Y:S02]  /*01a0*/  IADD3 R7, -R5, 0x40800000, RZ ;  /* 0x4080000005077810 */ /* 0x000fe40007ffe1ff */
[-C--:B------:R-:W-:Y:S02]  /*01b0*/  IADD3 R17, R16, -R5.reuse, RZ ;  /* 0x8000000510117210 */ /* 0x080fe40007ffe0ff */
[----:B------:R-:W-:Y:S02]  /*01c0*/  IADD3 R3, R3, -0x3f400000, RZ ;  /* 0xc0c0000003037810 */ /* 0x000fe40007ffe0ff */
[----:B------:R-:W-:Y:S01]  /*01d0*/  I2FP.F32.S32 R5, R5 ;  /* 0x0000000500057245 */ /* 0x000fe20000201400 */
[----:B------:R-:W-:Y:S01]  /*01e0*/  FFMA.FTZ R4, R7, R0, -1 ;  /* 0xbf80000007047423 */ /* 0x000fe20000010000 */
[----:B------:R-:W-:Y:S01]  /*01f0*/  FMUL.FTZ R7, |R14|, -1.4426950216293334961 ;  /* 0xbfb8aa3b0e077820 */ /* 0x000fe20000410200 */
[----:B------:R-:W-:Y:S01]  /*0200*/  LOP3.LUT R6, R3, 0xff800000, RZ, 0xc0, !PT ;  /* 0xff80000003067812 */ /* 0x000fe200078ec0ff */
[----:B------:R-:W-:Y:S01]  /*0210*/  FMUL.FTZ R3, |R15|, -1.4426950216293334961 ;  /* 0xbfb8aa3b0f037820 */ /* 0x000fe20000410200 */
[----:B------:R-:W-:-:S02]  /*0220*/  FADD.FTZ R17, R17, R4 ;  /* 0x0000000411117221 */ /* 0x000fc40000010000 */
[----:B------:R-:W-:Y:S01]  /*0230*/  IADD3 R19, -R6, 0x40800000, RZ ;  /* 0x4080000006137810 */ /* 0x000fe20007ffe1ff */
[----:B------:R-:W0:Y:S01]  /*0240*/  MUFU.EX2 R7, R7 ;  /* 0x0000000700077308 */ /* 0x000e220000000800 */
[----:B------:R-:W-:Y:S01]  /*0250*/  FFMA.FTZ R4, R17, -R2, 0.10546888411045074463 ;  /* 0x3dd8001211047423 */ /* 0x000fe20000010802 */
[----:B------:R-:W-:Y:S02]  /*0260*/  IADD3 R25, R21, -R6, RZ ;  /* 0x8000000615197210 */ /* 0x000fe40007ffe0ff */
[----:B------:R-:W-:Y:S01]  /*0270*/  FFMA.FTZ R18, R19, R0, -1 ;  /* 0xbf80000013127423 */ /* 0x000fe20000010000 */
[----:B------:R-:W-:-:S03]  /*0280*/  FFMA.FTZ R4, R17, R4, -0.13229703903198242188 ;  /* 0xbe0778e011047423 */ /* 0x000fc60000010004 */
[----:B------:R-:W1:Y:S01]  /*0290*/  MUFU.EX2 R3, R3 ;  /* 0x0000000300037308 */ /* 0x000e620000000800 */
[----:B------:R-:W-:Y:S01]  /*02a0*/  FFMA.FTZ R4, R17, R4, 0.14491446316242218018 ;  /* 0x3e14647511047423 */ /* 0x000fe20000010004 */
[----:B------:R-:W-:-:S03]  /*02b0*/  FADD.FTZ R25, R25, R18 ;  /* 0x0000001219197221 */ /* 0x000fc60000010000 */
[----:B------:R-:W-:Y:S01]  /*02c0*/  FFMA.FTZ R4, R17, R4, -0.16641564667224884033 ;  /* 0xbe2a68dd11047423 */ /* 0x000fe20000010004 */
[----:B------:R-:W-:-:S03]  /*02d0*/  FFMA.FTZ R18, R25, -R2, 0.10546888411045074463 ;  /* 0x3dd8001219127423 */ /* 0x000fc60000010802 */
[----:B------:R-:W-:Y:S01]  /*02e0*/  FFMA.FTZ R4, R17, R4, 0.19988867640495300293 ;  /* 0x3e4caf9e11047423 */ /* 0x000fe20000010004 */
[----:B0-----:R-:W-:Y:S01]  /*02f0*/  FADD.FTZ.RZ R19, R7, 1 ;  /* 0x3f80000007137421 */ /* 0x001fe2000001c000 */
[----:B------:R-:W-:Y:S02]  /*0300*/  FFMA.FTZ R22, R25, R18, -0.13229703903198242188 ;  /* 0xbe0778e019167423 */ /* 0x000fe40000010012 */
[----:B------:R-:W-:Y:S02]  /*0310*/  FFMA.FTZ R4, R17, R4, -0.25000196695327758789 ;  /* 0xbe80004211047423 */ /* 0x000fe40000010004 */
[----:B------:R-:W-:Y:S01]  /*0320*/  IADD3 R19, R19, -0x3f400000, RZ ;  /* 0xc0c0000013137810 */ /* 0x000fe20007ffe0ff */
[----:B------:R-:W-:Y:S01]  /*0330*/  FFMA.FTZ R22, R25, R22, 0.14491446316242218018 ;  /* 0x3e14647519167423 */ /* 0x000fe20000010016 */
[----:B------:R-:W-:Y:S02]  /*0340*/  FFMA.FTZ R4, R17, R4, 0.33333510160446166992 ;  /* 0x3eaaaae611047423 */ /* 0x000fe40000010004 */
[----:B------:R-:W-:Y:S01]  /*0350*/  LOP3.LUT R18, R19, 0xff800000, RZ, 0xc0, !PT ;  /* 0xff80000013127812 */ /* 0x000fe200078ec0ff */
[----:B-1----:R-:W-:Y:S01]  /*0360*/  FADD.FTZ.RZ R19, R3, 1 ;  /* 0x3f80000003137421 */ /* 0x002fe2000001c000 */
[----:B------:R-:W-:Y:S01]  /*0370*/  FFMA.FTZ R4, R17, R4, -0.5 ;  /* 0xbf00000011047423 */ /* 0x000fe20000010004 */
[----:B------:R-:W-:Y:S01]  /*0380*/  FFMA.FTZ R22, R25, R22, -0.16641564667224884033 ;  /* 0xbe2a68dd19167423 */ /* 0x000fe20000010016 */
[----:B------:R-:W-:-:S02]  /*0390*/  IADD3 R27, -R18, 0x40800000, RZ ;  /* 0x40800000121b7810 */ /* 0x000fc40007ffe1ff */
[----:B------:R-:W-:Y:S01]  /*03a0*/  FMUL.FTZ R4, R17, R4 ;  /* 0x0000000411047220 */ /* 0x000fe20000410000 */
[----:B------:R-:W-:Y:S02]  /*03b0*/  FFMA.FTZ R22, R25, R22, 0.19988867640495300293 ;  /* 0x3e4caf9e19167423 */ /* 0x000fe40000010016 */
[----:B------:R-:W-:Y:S01]  /*03c0*/  FFMA.FTZ R24, R27, R0, -1 ;  /* 0xbf8000001b187423 */ /* 0x000fe20000010000 */
[----:B------:R-:W-:Y:S01]  /*03d0*/  FFMA.FTZ R17, R17, R4, R17 ;  /* 0x0000000411117223 */ /* 0x000fe20000010011 */
[----:B------:R-:W-:Y:S01]  /*03e0*/  IADD3 R4, R19, -0x3f400000, RZ ;  /* 0xc0c0000013047810 */ /* 0x000fe20007ffe0ff */
[----:B------:R-:W-:Y:S01]  /*03f0*/  FFMA.FTZ R22, R25, R22, -0.25000196695327758789 ;  /* 0xbe80004219167423 */ /* 0x000fe20000010016 */
[----:B------:R-:W-:Y:S02]  /*0400*/  IADD3 R19, R7, -R18, RZ ;  /* 0x8000001207137210 */ /* 0x000fe40007ffe0ff */
[----:B------:R-:W-:Y:S01]  /*0410*/  LOP3.LUT R4, R4, 0xff800000, RZ, 0xc0, !PT ;  /* 0xff80000004047812 */ /* 0x000fe200078ec0ff */
[----:B------:R-:W-:-:S02]  /*0420*/  FFMA.FTZ R22, R25, R22, 0.33333510160446166992 ;  /* 0x3eaaaae619167423 */ /* 0x000fc40000010016 */
[----:B------:R-:W-:Y:S01]  /*0430*/  FADD.FTZ R19, R19, R24 ;  /* 0x0000001813137221 */ /* 0x000fe20000010000 */
[----:B------:R-:W-:Y:S01]  /*0440*/  IADD3 R27, -R4, 0x40800000, RZ ;  /* 0x40800000041b7810 */ /* 0x000fe20007ffe1ff */
[----:B------:R-:W-:Y:S01]  /*0450*/  FFMA.FTZ R22, R25, R22, -0.5 ;  /* 0xbf00000019167423 */ /* 0x000fe20000010016 */
[----:B------:R-:W-:Y:S01]  /*0460*/  IADD3 R26, R3, -R4, RZ ;  /* 0x80000004031a7210 */ /* 0x000fe20007ffe0ff */
[----:B------:R-:W-:Y:S01]  /*0470*/  FFMA.FTZ R24, R19, -R2, 0.10546888411045074463 ;  /* 0x3dd8001213187423 */ /* 0x000fe20000010802 */
[----:B------:R-:W-:Y:S01]  /*0480*/  I2FP.F32.S32 R4, R4 ;  /* 0x0000000400047245 */ /* 0x000fe20000201400 */
[----:B------:R-:W-:Y:S01]  /*0490*/  FFMA.FTZ R27, R27, R0, -1 ;  /* 0xbf8000001b1b7423 */ /* 0x000fe20000010000 */
[----:B------:R-:W-:Y:S01]  /*04a0*/  FMUL.FTZ R22, R25, R22 ;  /* 0x0000001619167220 */ /* 0x000fe20000410000 */
[----:B------:R-:W-:Y:S02]  /*04b0*/  FFMA.FTZ R24, R19, R24, -0.13229703903198242188 ;  /* 0xbe0778e013187423 */ /* 0x000fe40000010018 */
[----:B------:R-:W-:Y:S01]  /*04c0*/  FADD.FTZ R27, R26, R27 ;  /* 0x0000001b1a1b7221 */ /* 0x000fe20000010000 */
[----:B------:R-:W-:Y:S01]  /*04d0*/  FFMA.FTZ R25, R25, R22, R25 ;  /* 0x0000001619197223 */ /* 0x000fe20000010019 */
[----:B------:R-:W-:-:S02]  /*04e0*/  FFMA.FTZ R24, R19, R24, 0.14491446316242218018 ;  /* 0x3e14647513187423 */ /* 0x000fc40000010018 */
[----:B------:R-:W-:Y:S02]  /*04f0*/  FFMA.FTZ R22, R27, -R2, 0.10546888411045074463 ;  /* 0x3dd800121b167423 */ /* 0x000fe40000010802 */
[----:B------:R-:W-:Y:S02]  /*0500*/  FFMA.FTZ R24, R19, R24, -0.16641564667224884033 ;  /* 0xbe2a68dd13187423 */ /* 0x000fe40000010018 */
[----:B------:R-:W-:Y:S02]  /*0510*/  FFMA.FTZ R22, R27, R22, -0.13229703903198242188 ;  /* 0xbe0778e01b167423 */ /* 0x000fe40000010016 */
[----:B------:R-:W-:Y:S02]  /*0520*/  FFMA.FTZ R24, R19, R24, 0.19988867640495300293 ;  /* 0x3e4caf9e13187423 */ /* 0x000fe40000010018 */
[----:B------:R-:W-:Y:S02]  /*0530*/  FFMA.FTZ R22, R27, R22, 0.14491446316242218018 ;  /* 0x3e1464751b167423 */ /* 0x000fe40000010016 */
[----:B------:R-:W-:-:S02]  /*0540*/  FFMA.FTZ R24, R19, R24, -0.25000196695327758789 ;  /* 0xbe80004213187423 */ /* 0x000fc40000010018 */
[----:B------:R-:W-:Y:S02]  /*0550*/  FFMA.FTZ R22, R27, R22, -0.16641564667224884033 ;  /* 0xbe2a68dd1b167423 */ /* 0x000fe40000010016 */
[----:B------:R-:W-:Y:S02]  /*0560*/  FFMA.FTZ R24, R19, R24, 0.33333510160446166992 ;  /* 0x3eaaaae613187423 */ /* 0x000fe40000010018 */
[----:B------:R-:W-:Y:S02]  /*0570*/  FFMA.FTZ R26, R27, R22, 0.19988867640495300293 ;  /* 0x3e4caf9e1b1a7423 */ /* 0x000fe40000010016 */
[----:B------:R-:W-:Y:S02]  /*0580*/  FFMA.FTZ R24, R19, R24, -0.5 ;  /* 0xbf00000013187423 */ /* 0x000fe40000010018 */
[----:B------:R-:W-:Y:S02]  /*0590*/  FFMA.FTZ R26, R27, R26, -0.25000196695327758789 ;  /* 0xbe8000421b1a7423 */ /* 0x000fe4000001001a */
[----:B------:R-:W-:-:S02]  /*05a0*/  FMUL.FTZ R22, R19, R24 ;  /* 0x0000001813167220 */ /* 0x000fc40000410000 */
[----:B------:R-:W-:Y:S02]  /*05b0*/  FFMA.FTZ R26, R27, R26, 0.33333510160446166992 ;  /* 0x3eaaaae61b1a7423 */ /* 0x000fe4000001001a */
[----:B------:R-:W-:Y:S01]  /*05c0*/  FFMA.FTZ R22, R19, R22, R19 ;  /* 0x0000001613167223 */ /* 0x000fe20000010013 */
[----:B---3--:R-:W-:Y:S01]  /*05d0*/  FMUL.FTZ R19, |R8|, -1.4426950216293334961 ;  /* 0xbfb8aa3b08137820 */ /* 0x008fe20000410200 */
[----:B------:R-:W-:-:S04]  /*05e0*/  FFMA.FTZ R26, R27, R26, -0.5 ;  /* 0xbf0000001b1a7423 */ /* 0x000fc8000001001a */
[----:B------:R-:W-:Y:S01]  /*05f0*/  FMUL.FTZ R24, R27, R26 ;  /* 0x0000001a1b187220 */ /* 0x000fe20000410000 */
[----:B------:R-:W0:Y:S01]  /*0600*/  MUFU.EX2 R19, R19 ;  /* 0x0000001300137308 */ /* 0x000e220000000800 */
[----:B------:R-:W-:Y:S01]  /*0610*/  I2FP.F32.S32 R26, R6 ;  /* 0x00000006001a7245 */ /* 0x000fe20000201400 */
[----:B------:R-:W-:Y:S01]  /*0620*/  FMUL.FTZ R6, R5, 1.1920928955078125e-07 ;  /* 0x3400000005067820 */ /* 0x000fe20000410000 */
[----:B------:R-:W-:Y:S01]  /*0630*/  I2FP.F32.S32 R5, R18 ;  /* 0x0000001200057245 */ /* 0x000fe20000201400 */
[----:B------:R-:W-:Y:S02]  /*0640*/  FFMA.FTZ R24, R27, R24, R27 ;  /* 0x000000181b187223 */ /* 0x000fe4000001001b */
[----:B------:R-:W-:Y:S01]  /*0650*/  FMUL.FTZ R26, R26, 1.1920928955078125e-07 ;  /* 0x340000001a1a7820 */ /* 0x000fe20000410000 */
[----:B------:R-:W-:Y:S01]  /*0660*/  FFMA.FTZ R18, R6, 0.69314718246459960938, R17 ;  /* 0x3f31721806127823 */ /* 0x000fe20000010011 */
[----:B------:R-:W-:Y:S02]  /*0670*/  FMUL.FTZ R5, R5, 1.1920928955078125e-07 ;  /* 0x3400000005057820 */ /* 0x000fe40000410000 */
[----:B------:R-:W-:Y:S01]  /*0680*/  FFMA.FTZ R6, R26, 0.69314718246459960938, R25 ;  /* 0x3f3172181a067823 */ /* 0x000fe20000010019 */
[----:B------:R-:W-:Y:S01]  /*0690*/  FMUL.FTZ R26, |R9|, -1.4426950216293334961 ;  /* 0xbfb8aa3b091a7820 */ /* 0x000fe20000410200 */
[----:B------:R-:W-:Y:S01]  /*06a0*/  FFMA.FTZ R5, R5, 0.69314718246459960938, R22 ;  /* 0x3f31721805057823 */ /* 0x000fe20000010016 */
[----:B------:R-:W-:Y:S01]  /*06b0*/  FMUL.FTZ R25, R4, 1.1920928955078125e-07 ;  /* 0x3400000004197820 */ /* 0x000fe20000410000 */
[----:B0-----:R-:W-:-:S03]  /*06c0*/  FADD.FTZ.RZ R17, R19, 1 ;  /* 0x3f80000013117421 */ /* 0x001fc6000001c000 */
[----:B------:R-:W-:Y:S02]  /*06d0*/  FFMA.FTZ R4, R25, 0.69314718246459960938, R24 ;  /* 0x3f31721819047823 */ /* 0x000fe40000010018 */
[----:B------:R-:W-:Y:S02]  /*06e0*/  IADD3 R22, R17, -0x3f400000, RZ ;  /* 0xc0c0000011167810 */ /* 0x000fe40007ffe0ff */
[----:B------:R0:W1:Y:S02]  /*06f0*/  MUFU.EX2 R17, R26 ;  /* 0x0000001a00117308 */ /* 0x0000640000000800 */
[----:B------:R-:W-:-:S04]  /*0700*/  LOP3.LUT R22, R22, 0xff800000, RZ, 0xc0, !PT ;  /* 0xff80000016167812 */ /* 0x000fc800078ec0ff */
[----:B------:R-:W-:Y:S02]  /*0710*/  IADD3 R27, -R22, 0x40800000, RZ ;  /* 0x40800000161b7810 */ /* 0x000fe40007ffe1ff */
[----:B------:R-:W-:-:S03]  /*0720*/  IADD3 R25, R19, -R22, RZ ;  /* 0x8000001613197210 */ /* 0x000fc60007ffe0ff */
[----:B------:R-:W-:Y:S01]  /*0730*/  FFMA.FTZ R24, R27, R0, -1 ;  /* 0xbf8000001b187423 */ /* 0x000fe20000010000 */
[----:B0-----:R-:W-:Y:S06]  /*0740*/  @!P0 BRA `(.L_x_6089) ;  /* 0x0000000000148947 */ /* 0x001fec0003800000 */
[----:B------:R-:W-:-:S13]  /*0750*/  ISETP.GE.AND P0, PT, R16, -0x407fffff, PT ;  /* 0xbf8000011000780c */ /* 0x000fda0003f06270 */
[----:B------:R-:W-:-:S05]  /*0760*/  @P0 MOV R27, 0x7f800000 ;  /* 0x7f800000001b0802 */ /* 0x000fca0000000f00 */
[C---:B------:R-:W-:Y:S01]  /*0770*/  @P0 FFMA.FTZ R18, R16.reuse, R27, +INF ;  /* 0x7f80000010120423 */ /* 0x040fe2000001001b */
[----:B------:R-:W-:-:S04]  /*0780*/  FSETP.NEU.FTZ.AND P0, PT, R16, RZ, PT ;  /* 0x000000ff1000720b */ /* 0x000fc80003f1d000 */
[----:B------:R-:W-:-:S09]  /*0790*/  FSEL R18, R18, -RZ, P0 ;  /* 0x800000ff12127208 */ /* 0x000fd20000000000 */
.L_x_6089:
[----:B------:R-:W-:Y:S05]  /*07a0*/  BSYNC B0 ;  /* 0x0000000000007941 */ /* 0x000fea0003800000 */
.L_x_6088:
[----:B------:R-:W-:Y:S01]  /*07b0*/  ISETP.GE.U32.AND P0, PT, R21, 0x7f800000, PT ;  /* 0x7f8000001500780c */ /* 0x000fe20003f06070 */
[----:B------:R-:W-:Y:S01]  /*07c0*/  FADD.FTZ R25, R25, R24 ;  /* 0x0000001819197221 */ /* 0x000fe20000010000 */
[----:B-1----:R-:W-:Y:S01]  /*07d0*/  FADD.FTZ.RZ R24, R17, 1 ;  /* 0x3f80000011187421 */ /* 0x002fe2000001c000 */
[----:B------:R-:W-:Y:S01]  /*07e0*/  BSSY B0, `(.L_x_6090) ;  /* 0x000000b000007945 */ /* 0x000fe20003800000 */
[----:B------:R-:W-:Y:S01]  /*07f0*/  ISETP.GE.U32.AND P1, PT, R7, 0x7f800000, PT ;  /* 0x7f8000000700780c */ /* 0x000fe20003f26070 */
[C---:B------:R-:W-:Y:S02]  /*0800*/  FFMA.FTZ R16, R25.reuse, -R2, 0.10546888411045074463 ;  /* 0x3dd8001219107423 */ /* 0x040fe40000010802 */
[----:B------:R-:W-:Y:S02]  /*0810*/  IADD3 R24, R24, -0x3f400000, RZ ;  /* 0xc0c0000018187810 */ /* 0x000fe40007ffe0ff */
[----:B------:R-:W-:-:S04]  /*0820*/  FFMA.FTZ R16, R25, R16, -0.13229703903198242188 ;  /* 0xbe0778e019107423 */ /* 0x000fc80000010010 */
[----:B------:R-:W-:Y:S05]  /*0830*/  @!P0 BRA `(.L_x_6091) ;  /* 0x0000000000148947 */ /* 0x000fea0003800000 */
[----:B------:R-:W-:-:S13]  /*0840*/  ISETP.GE.AND P0, PT, R21, -0x407fffff, PT ;  /* 0xbf8000011500780c */ /* 0x000fda0003f06270 */
[----:B------:R-:W-:-:S05]  /*0850*/  @P0 MOV R26, 0x7f800000 ;  /* 0x7f800000001a0802 */ /* 0x000fca0000000f00 */
[C---:B------:R-:W-:Y:S01]  /*0860*/  @P0 FFMA.FTZ R6, R21.reuse, R26, +INF ;  /* 0x7f80000015060423 */ /* 0x040fe2000001001a */
[----:B------:R-:W-:-:S04]  /*0870*/  FSETP.NEU.FTZ.AND P0, PT, R21, RZ, PT ;  /* 0x000000ff1500720b */ /* 0x000fc80003f1d000 */
[----:B------:R-:W-:-:S09]  /*0880*/  FSEL R6, R6, -RZ, P0 ;  /* 0x800000ff06067208 */ /* 0x000fd20000000000 */
.L_x_6091:
[----:B------:R-:W-:Y:S05]  /*0890*/  BSYNC B0 ;  /* 0x0000000000007941 */ /* 0x000fea0003800000 */
.L_x_6090:
[----:B------:R-:W-:Y:S01]  /*08a0*/  BSSY B0, `(.L_x_6092) ;  /* 0x0000009000007945 */ /* 0x000fe20003800000 */
        /* <DEDUP_REMOVED lines=8> */
.L_x_6093:
[----:B------:R-:W-:Y:S05]  /*0930*/  BSYNC B0 ;  /* 0x0000000000007941 */ /* 0x000fea0003800000 */
.L_x_6092:
[----:B------:R-:W-:Y:S01]  /*0940*/  FMUL.FTZ R21, |R10|, -1.4426950216293334961 ;  /* 0xbfb8aa3b0a157820 */ /* 0x000fe20000410200 */
[----:B------:R-:W-:Y:S01]  /*0950*/  ISETP.GE.U32.AND P0, PT, R3, 0x7f800000, PT ;  /* 0x7f8000000300780c */ /* 0x000fe20003f06070 */
[C---:B------:R-:W-:Y:S01]  /*0960*/  FFMA.FTZ R24, R25.reuse, R16, -0.16641564667224884033 ;  /* 0xbe2a68dd19187423 */ /* 0x040fe20000010010 */
[----:B------:R-:W-:Y:S01]  /*0970*/  IADD3 R7, -R26, 0x40800000, RZ ;  /* 0x408000001a077810 */ /* 0x000fe20007ffe1ff */
[----:B------:R0:W1:Y:S01]  /*0980*/  MUFU.EX2 R16, R21 ;  /* 0x0000001500107308 */ /* 0x0000620000000800 */
[----:B------:R-:W-:Y:S01]  /*0990*/  BSSY B0, `(.L_x_6094) ;  /* 0x000000d000007945 */ /* 0x000fe20003800000 */
[----:B------:R-:W-:Y:S02]  /*09a0*/  FFMA.FTZ R24, R25, R24, 0.19988867640495300293 ;  /* 0x3e4caf9e19187423 */ /* 0x000fe40000010018 */
[----:B------:R-:W-:Y:S01]  /*09b0*/  FFMA.FTZ R28, R7, R0, -1 ;  /* 0xbf800000071c7423 */ /* 0x000fe20000010000 */
[----:B------:R-:W-:Y:S01]  /*09c0*/  IADD3 R7, R17, -R26, RZ ;  /* 0x8000001a11077210 */ /* 0x000fe20007ffe0ff */
[----:B------:R-:W-:-:S04]  /*09d0*/  FFMA.FTZ R24, R25, R24, -0.25000196695327758789 ;  /* 0xbe80004219187423 */ /* 0x000fc80000010018 */
[----:B------:R-:W-:Y:S01]  /*09e0*/  FADD.FTZ R7, R7, R28 ;  /* 0x0000001c07077221 */ /* 0x000fe20000010000 */
[----:B------:R-:W-:Y:S01]  /*09f0*/  FFMA.FTZ R24, R25, R24, 0.33333510160446166992 ;  /* 0x3eaaaae619187423 */ /* 0x000fe20000010018 */
[----:B0-----:R-:W-:Y:S06]  /*0a00*/  @!P0 BRA `(.L_x_6095) ;  /* 0x0000000000148947 */ /* 0x001fec0003800000 */
[----:B------:R-:W-:-:S13]  /*0a10*/  ISETP.GE.AND P0, PT, R3, -0x407fffff, PT ;  /* 0xbf8000010300780c */ /* 0x000fda0003f06270 */
[----:B------:R-:W-:-:S05]  /*0a20*/  @P0 MOV R28, 0x7f800000 ;  /* 0x7f800000001c0802 */ /* 0x000fca0000000f00 */
[C---:B------:R-:W-:Y:S01]  /*0a30*/  @P0 FFMA.FTZ R4, R3.reuse, R28, +INF ;  /* 0x7f80000003040423 */ /* 0x040fe2000001001c */
[----:B------:R-:W-:-:S04]  /*0a40*/  FSETP.NEU.FTZ.AND P0, PT, R3, RZ, PT ;  /* 0x000000ff0300720b */ /* 0x000fc80003f1d000 */
[----:B------:R-:W-:-:S09]  /*0a50*/  FSEL R4, R4, -RZ, P0 ;  /* 0x800000ff04047208 */ /* 0x000fd20000000000 */
.L_x_6095:
[----:B------:R-:W-:Y:S05]  /*0a60*/  BSYNC B0 ;  /* 0x0000000000007941 */ /* 0x000fea0003800000 */
.L_x_6094:
[----:B-1----:R-:W-:Y:S01]  /*0a70*/  FADD.FTZ.RZ R3, R16, 1 ;  /* 0x3f80000010037421 */ /* 0x002fe2000001c000 */
[----:B------:R-:W-:Y:S01]  /*0a80*/  FFMA.FTZ R28, R7, -R2, 0.10546888411045074463 ;  /* 0x3dd80012071c7423 */ /* 0x000fe20000010802 */
[----:B------:R-:W-:Y:S01]  /*0a90*/  FFMA.FTZ R24, R25, R24, -0.5 ;  /* 0xbf00000019187423 */ /* 0x000fe20000010018 */
[----:B------:R-:W-:Y:S01]  /*0aa0*/  ISETP.GE.U32.AND P2, PT, R19, 0x7f800000, PT ;  /* 0x7f8000001300780c */ /* 0x000fe20003f46070 */
[----:B------:R-:W-:Y:S01]  /*0ab0*/  BSSY B0, `(.L_x_6096) ;  /* 0x000004e000007945 */ /* 0x000fe20003800000 */
[----:B------:R-:W-:Y:S01]  /*0ac0*/  IADD3 R3, R3, -0x3f400000, RZ ;  /* 0xc0c0000003037810 */ /* 0x000fe20007ffe0ff */
[----:B------:R-:W-:Y:S01]  /*0ad0*/  FFMA.FTZ R28, R7, R28, -0.13229703903198242188 ;  /* 0xbe0778e0071c7423 */ /* 0x000fe2000001001c */
[----:B------:R-:W-:Y:S01]  /*0ae0*/  FMUL.FTZ R24, R25, R24 ;  /* 0x0000001819187220 */ /* 0x000fe20000410000 */
[----:B------:R-:W-:Y:S02]  /*0af0*/  I2FP.F32.S32 R26, R26 ;  /* 0x0000001a001a7245 */ /* 0x000fe40000201400 */
[----:B------:R-:W-:Y:S01]  /*0b00*/  LOP3.LUT R27, R3, 0xff800000, RZ, 0xc0, !PT ;  /* 0xff800000031b7812 */ /* 0x000fe200078ec0ff */
[----:B------:R-:W-:Y:S01]  /*0b10*/  FFMA.FTZ R28, R7, R28, 0.14491446316242218018 ;  /* 0x3e146475071c7423 */ /* 0x000fe2000001001c */
[----:B------:R-:W-:Y:S01]  /*0b20*/  FFMA.FTZ R21, R25, R24, R25 ;  /* 0x0000001819157223 */ /* 0x000fe20000010019 */
[----:B------:R-:W-:Y:S01]  /*0b30*/  I2FP.F32.S32 R22, R22 ;  /* 0x0000001600167245 */ /* 0x000fe20000201400 */
[----:B------:R-:W-:Y:S01]  /*0b40*/  FMUL.FTZ R26, R26, 1.1920928955078125e-07 ;  /* 0x340000001a1a7820 */ /* 0x000fe20000410000 */
[----:B------:R-:W-:Y:S01]  /*0b50*/  IADD3 R3, -R27, 0x40800000, RZ ;  /* 0x408000001b037810 */ /* 0x000fe20007ffe1ff */
[----:B------:R-:W-:Y:S01]  /*0b60*/  FFMA.FTZ R28, R7, R28, -0.16641564667224884033 ;  /* 0xbe2a68dd071c7423 */ /* 0x000fe2000001001c */
[----:B------:R-:W-:-:S02]  /*0b70*/  IADD3 R25, R16, -R27, RZ ;  /* 0x8000001b10197210 */ /* 0x000fc40007ffe0ff */
[----:B------:R-:W-:Y:S01]  /*0b80*/  I2FP.F32.S32 R27, R27 ;  /* 0x0000001b001b7245 */ /* 0x000fe20000201400 */
[----:B------:R-:W-:Y:S01]  /*0b90*/  FFMA.FTZ R24, R3, R0, -1 ;  /* 0xbf80000003187423 */ /* 0x000fe20000010000 */
[----:B------:R-:W-:Y:S01]  /*0ba0*/  FFMA.FTZ R28, R7, R28, 0.19988867640495300293 ;  /* 0x3e4caf9e071c7423 */ /* 0x000fe2000001001c */
[----:B------:R-:W-:Y:S02]  /*0bb0*/  FMNMX.FTZ R13, RZ, R13, PT ;  /* 0x0000000dff0d7209 */ /* 0x000fe40003810000 */
[----:B------:R-:W-:Y:S01]  /*0bc0*/  FADD.FTZ R25, R25, R24 ;  /* 0x0000001819197221 */ /* 0x000fe20000010000 */
[----:B------:R-:W-:Y:S01]  /*0bd0*/  FFMA.FTZ R28, R7, R28, -0.25000196695327758789 ;  /* 0xbe800042071c7423 */ /* 0x000fe2000001001c */
[----:B------:R-:W-:Y:S02]  /*0be0*/  FMNMX.FTZ R14, RZ, R14, PT ;  /* 0x0000000eff0e7209 */ /* 0x000fe40003810000 */
[----:B------:R-:W-:Y:S01]  /*0bf0*/  FFMA.FTZ R24, R25, -R2, 0.10546888411045074463 ;  /* 0x3dd8001219187423 */ /* 0x000fe20000010802 */
[----:B------:R-:W-:Y:S01]  /*0c00*/  FFMA.FTZ R28, R7, R28, 0.33333510160446166992 ;  /* 0x3eaaaae6071c7423 */ /* 0x000fe2000001001c */
[----:B------:R-:W-:-:S02]  /*0c10*/  ISETP.GE.U32.AND P4, PT, R17, 0x7f800000, PT ;  /* 0x7f8000001100780c */ /* 0x000fc40003f86070 */
[----:B------:R-:W-:Y:S01]  /*0c20*/  FFMA.FTZ R24, R25, R24, -0.13229703903198242188 ;  /* 0xbe0778e019187423 */ /* 0x000fe20000010018 */
[----:B------:R-:W-:Y:S01]  /*0c30*/  FFMA.FTZ R28, R7, R28, -0.5 ;  /* 0xbf000000071c7423 */ /* 0x000fe2000001001c */
[----:B------:R-:W-:Y:S02]  /*0c40*/  ISETP.GE.U32.AND P0, PT, R16, 0x7f800000, PT ;  /* 0x7f8000001000780c */ /* 0x000fe40003f06070 */
[----:B------:R-:W-:Y:S01]  /*0c50*/  FFMA.FTZ R24, R25, R24, 0.14491446316242218018 ;  /* 0x3e14647519187423 */ /* 0x000fe20000010018 */
[----:B------:R-:W-:Y:S01]  /*0c60*/  FMUL.FTZ R28, R7, R28 ;  /* 0x0000001c071c7220 */ /* 0x000fe20000410000 */
[----:B------:R-:W-:Y:S02]  /*0c70*/  FMNMX.FTZ R15, RZ, R15, PT ;  /* 0x0000000fff0f7209 */ /* 0x000fe40003810000 */
[----:B------:R-:W-:Y:S01]  /*0c80*/  FFMA.FTZ R24, R25, R24, -0.16641564667224884033 ;  /* 0xbe2a68dd19187423 */ /* 0x000fe20000010018 */
[----:B------:R-:W-:Y:S01]  /*0c90*/  FFMA.FTZ R3, R7, R28, R7 ;  /* 0x0000001c07037223 */ /* 0x000fe20000010007 */
[----:B------:R-:W-:-:S02]  /*0ca0*/  FMUL.FTZ R7, |R11|, -1.4426950216293334961 ;  /* 0xbfb8aa3b0b077820 */ /* 0x000fc40000410200 */
[----:B------:R-:W-:Y:S01]  /*0cb0*/  FFMA.FTZ R24, R25, R24, 0.19988867640495300293 ;  /* 0x3e4caf9e19187423 */ /* 0x000fe20000010018 */
[----:B------:R-:W-:-:S03]  /*0cc0*/  FFMA.FTZ R3, R26, 0.69314718246459960938, R3 ;  /* 0x3f3172181a037823 */ /* 0x000fc60000010003 */
[C---:B------:R-:W-:Y:S01]  /*0cd0*/  FFMA.FTZ R24, R25.reuse, R24, -0.25000196695327758789 ;  /* 0xbe80004219187423 */ /* 0x040fe20000010018 */
[----:B------:R-:W0:Y:S03]  /*0ce0*/  MUFU.EX2 R7, R7 ;  /* 0x0000000700077308 */ /* 0x000e260000000800 */
[----:B------:R-:W-:-:S04]  /*0cf0*/  FFMA.FTZ R24, R25, R24, 0.33333510160446166992 ;  /* 0x3eaaaae619187423 */ /* 0x000fc80000010018 */
[----:B------:R-:W-:-:S04]  /*0d00*/  FFMA.FTZ R24, R25, R24, -0.5 ;  /* 0xbf00000019187423 */ /* 0x000fc80000010018 */
[----:B------:R-:W-:-:S04]  /*0d10*/  FMUL.FTZ R24, R25, R24 ;  /* 0x0000001819187220 */ /* 0x000fc80000410000 */
[----:B------:R-:W-:Y:S01]  /*0d20*/  FFMA.FTZ R25, R25, R24, R25 ;  /* 0x0000001819197223 */ /* 0x000fe20000010019 */
[C---:B0-----:R-:W-:Y:S01]  /*0d30*/  FADD.FTZ.RZ R24, R7.reuse, 1 ;  /* 0x3f80000007187421 */ /* 0x041fe2000001c000 */
[----:B------:R-:W-:-:S04]  /*0d40*/  ISETP.GE.U32.AND P1, PT, R7, 0x7f800000, PT ;  /* 0x7f8000000700780c */ /* 0x000fc80003f26070 */
[----:B------:R-:W-:-:S04]  /*0d50*/  IADD3 R24, R24, -0x3f400000, RZ ;  /* 0xc0c0000018187810 */ /* 0x000fc80007ffe0ff */
[----:B------:R-:W-:-:S04]  /*0d60*/  LOP3.LUT R24, R24, 0xff800000, RZ, 0xc0, !PT ;  /* 0xff80000018187812 */ /* 0x000fc800078ec0ff */
[----:B------:R-:W-:-:S05]  /*0d70*/  IADD3 R29, -R24, 0x40800000, RZ ;  /* 0x40800000181d7810 */ /* 0x000fca0007ffe1ff */
[----:B------:R-:W-:Y:S01]  /*0d80*/  FFMA.FTZ R0, R29, R0, -1 ;  /* 0xbf8000001d007423 */ /* 0x000fe20000010000 */
[-C--:B------:R-:W-:Y:S02]  /*0d90*/  IADD3 R29, R7, -R24.reuse, RZ ;  /* 0x80000018071d7210 */ /* 0x080fe40007ffe0ff */
[----:B------:R-:W-:-:S03]  /*0da0*/  I2FP.F32.S32 R24, R24 ;  /* 0x0000001800187245 */ /* 0x000fc60000201400 */
        /* <DEDUP_REMOVED lines=10> */
[----:B------:R-:W-:Y:S01]  /*0e50*/  FMUL.FTZ R2, R27, 1.1920928955078125e-07 ;  /* 0x340000001b027820 */ /* 0x000fe20000410000 */
[----:B------:R-:W-:Y:S02]  /*0e60*/  FMNMX.FTZ R27, RZ, R11, PT ;  /* 0x0000000bff1b7209 */ /* 0x000fe40003810000 */
[----:B------:R-:W-:Y:S01]  /*0e70*/  FFMA.FTZ R0, R29, R0, R29 ;  /* 0x000000001d007223 */ /* 0x000fe2000001001d */
[----:B------:R-:W-:Y:S01]  /*0e80*/  FFMA.FTZ R2, R2, 0.69314718246459960938, R25 ;  /* 0x3f31721802027823 */ /* 0x000fe20000010019 */
[----:B------:R-:W0:Y:S01]  /*0e90*/  LDC.64 R28, c[0x0][0x218] ;  /* 0x00008600ff1c7b82 */ /* 0x000e220000000a00 */
[----:B------:R-:W-:Y:S01]  /*0ea0*/  FMUL.FTZ R25, R24, 1.1920928955078125e-07 ;  /* 0x3400000018197820 */ /* 0x000fe20000410000 */
[----:B------:R-:W-:Y:S01]  /*0eb0*/  FMUL.FTZ R24, R22, 1.1920928955078125e-07 ;  /* 0x3400000016187820 */ /* 0x000fe20000410000 */
[----:B------:R-:W-:Y:S02]  /*0ec0*/  FMNMX.FTZ R22, RZ, R8, PT ;  /* 0x00000008ff167209 */ /* 0x000fe40003810000 */
[----:B------:R-:W-:Y:S01]  /*0ed0*/  FFMA.FTZ R0, R25, 0.69314718246459960938, R0 ;  /* 0x3f31721819007823 */ /* 0x000fe20000010000 */
[----:B------:R-:W-:Y:S01]  /*0ee0*/  FMNMX.FTZ R25, RZ, R10, PT ;  /* 0x0000000aff197209 */ /* 0x000fe20003810000 */
[----:B------:R-:W-:Y:S01]  /*0ef0*/  FFMA.FTZ R21, R24, 0.69314718246459960938, R21 ;  /* 0x3f31721818157823 */ /* 0x000fe20000010015 */
[----:B0-----:R-:W-:Y:S01]  /*0f00*/  IMAD.WIDE.U32 R28, R23, 0x4, R28 ;  /* 0x00000004171c7825 */ /* 0x001fe200078e001c */
[----:B------:R-:W-:-:S02]  /*0f10*/  FMNMX.FTZ R23, RZ, R12, PT ;  /* 0x0000000cff177209 */ /* 0x000fc40003810000 */
[----:B------:R-:W-:Y:S01]  /*0f20*/  FMNMX.FTZ R12, RZ, R9, PT ;  /* 0x00000009ff0c7209 */ /* 0x000fe20003810000 */
[----:B------:R-:W-:Y:S06]  /*0f30*/  @!P2 BRA `(.L_x_6097) ;  /* 0x000000000014a947 */ /* 0x000fec0003800000 */
[C---:B------:R-:W-:Y:S02]  /*0f40*/  ISETP.GE.AND P2, PT, R19.reuse, -0x407fffff, PT ;  /* 0xbf8000011300780c */ /* 0x040fe40003f46270 */
[----:B------:R-:W-:-:S11]  /*0f50*/  FSETP.NEU.FTZ.AND P3, PT, R19, RZ, PT ;  /* 0x000000ff1300720b */ /* 0x000fd60003f7d000 */
[----:B------:R-:W-:-:S05]  /*0f60*/  @P2 MOV R8, 0x7f800000 ;  /* 0x7f80000000082802 */ /* 0x000fca0000000f00 */
[----:B------:R-:W-:-:S05]  /*0f70*/  @P2 FFMA.FTZ R21, R19, R8, +INF ;  /* 0x7f80000013152423 */ /* 0x000fca0000010008 */
[----:B------:R-:W-:-:S07]  /*0f80*/  FSEL R21, R21, -RZ, P3 ;  /* 0x800000ff15157208 */ /* 0x000fce0001800000 */
.L_x_6097:
[----:B------:R-:W-:Y:S05]  /*0f90*/  BSYNC B0 ;  /* 0x0000000000007941 */ /* 0x000fea0003800000 */
.L_x_6096:
[----:B------:R-:W-:Y:S04]  /*0fa0*/  BSSY B0, `(.L_x_6098) ;  /* 0x0000007000007945 */ /* 0x000fe80003800000 */
[----:B------:R-:W-:Y:S05]  /*0fb0*/  @!P4 BRA `(.L_x_6099) ;  /* 0x000000000014c947 */ /* 0x000fea0003800000 */
[C---:B------:R-:W-:Y:S02]  /*0fc0*/  ISETP.GE.AND P2, PT, R17.reuse, -0x407fffff, PT ;  /* 0xbf8000011100780c */ /* 0x040fe40003f46270 */
[----:B------:R-:W-:-:S11]  /*0fd0*/  FSETP.NEU.FTZ.AND P3, PT, R17, RZ, PT ;  /* 0x000000ff1100720b */ /* 0x000fd60003f7d000 */
[----:B------:R-:W-:-:S05]  /*0fe0*/  @P2 MOV R8, 0x7f800000 ;  /* 0x7f80000000082802 */ /* 0x000fca0000000f00 */
[----:B------:R-:W-:-:S05]  /*0ff0*/  @P2 FFMA.FTZ R3, R17, R8, +INF ;  /* 0x7f80000011032423 */ /* 0x000fca0000010008 */
[----:B------:R-:W-:-:S07]  /*1000*/  FSEL R3, R3, -RZ, P3 ;  /* 0x800000ff03037208 */ /* 0x000fce0001800000 */
.L_x_6099:
[----:B------:R-:W-:Y:S05]  /*1010*/  BSYNC B0 ;  /* 0x0000000000007941 */ /* 0x000fea0003800000 */
.L_x_6098:
[----:B------:R-:W-:Y:S04]  /*1020*/  BSSY B0, `(.L_x_6100) ;  /* 0x0000007000007945 */ /* 0x000fe80003800000 */
[----:B------:R-:W-:Y:S05]  /*1030*/  @!P0 BRA `(.L_x_6101) ;  /* 0x0000000000148947 */ /* 0x000fea0003800000 */
[C---:B------:R-:W-:Y:S02]  /*1040*/  ISETP.GE.AND P0, PT, R16.reuse, -0x407fffff, PT ;  /* 0xbf8000011000780c */ /* 0x040fe40003f06270 */
[----:B------:R-:W-:-:S11]  /*1050*/  FSETP.NEU.FTZ.AND P2, PT, R16, RZ, PT ;  /* 0x000000ff1000720b */ /* 0x000fd60003f5d000 */
[----:B------:R-:W-:-:S05]  /*1060*/  @P0 MOV R9, 0x7f800000 ;  /* 0x7f80000000090802 */ /* 0x000fca0000000f00 */
[----:B------:R-:W-:-:S05]  /*1070*/  @P0 FFMA.FTZ R2, R16, R9, +INF ;  /* 0x7f80000010020423 */ /* 0x000fca0000010009 */
[----:B------:R-:W-:-:S07]  /*1080*/  FSEL R2, R2, -RZ, P2 ;  /* 0x800000ff02027208 */ /* 0x000fce0001000000 */
.L_x_6101:
[----:B------:R-:W-:Y:S05]  /*1090*/  BSYNC B0 ;  /* 0x0000000000007941 */ /* 0x000fea0003800000 */
.L_x_6100:
[----:B------:R-:W-:Y:S04]  /*10a0*/  BSSY B0, `(.L_x_6102) ;  /* 0x0000007000007945 */ /* 0x000fe80003800000 */
[----:B------:R-:W-:Y:S05]  /*10b0*/  @!P1 BRA `(.L_x_6103) ;  /* 0x0000000000149947 */ /* 0x000fea0003800000 */
[C---:B------:R-:W-:Y:S02]  /*10c0*/  ISETP.GE.AND P0, PT, R7.reuse, -0x407fffff, PT ;  /* 0xbf8000010700780c */ /* 0x040fe40003f06270 */
[----:B------:R-:W-:-:S11]  /*10d0*/  FSETP.NEU.FTZ.AND P1, PT, R7, RZ, PT ;  /* 0x000000ff0700720b */ /* 0x000fd60003f3d000 */
[----:B------:R-:W-:-:S05]  /*10e0*/  @P0 MOV R8, 0x7f800000 ;  /* 0x7f80000000080802 */ /* 0x000fca0000000f00 */
[----:B------:R-:W-:-:S05]  /*10f0*/  @P0 FFMA.FTZ R0, R7, R8, +INF ;  /* 0x7f80000007000423 */ /* 0x000fca0000010008 */
[----:B------:R-:W-:-:S07]  /*1100*/  FSEL R0, R0, -RZ, P1 ;  /* 0x800000ff00007208 */ /* 0x000fce0000800000 */
.L_x_6103:
[----:B------:R-:W-:Y:S05]  /*1110*/  BSYNC B0 ;  /* 0x0000000000007941 */ /* 0x000fea0003800000 */
.L_x_6102:
[----:B------:R-:W-:Y:S01]  /*1120*/  FADD.FTZ R9, R13, -R6 ;  /* 0x800000060d097221 */ /* 0x000fe20000010000 */
[----:B------:R-:W-:Y:S01]  /*1130*/  FADD.FTZ R10, R14, -R5 ;  /* 0x800000050e0a7221 */ /* 0x000fe20000010000 */
[----:B------:R-:W-:Y:S01]  /*1140*/  FADD.FTZ R11, R15, -R4 ;  /* 0x800000040f0b7221 */ /* 0x000fe20000010000 */
[----:B------:R-:W-:-:S04]  /*1150*/  IMAD.WIDE R28, R20, 0x10, R28 ;  /* 0x00000010141c7825 */ /* 0x000fc800078e021c */
[----:B------:R-:W-:Y:S01]  /*1160*/  FADD.FTZ R8, R23, -R18 ;  /* 0x8000001217087221 */ /* 0x000fe20000010000 */
[----:B------:R-:W-:Y:S01]  /*1170*/  FADD.FTZ R5, R12, -R3 ;  /* 0x800000030c057221 */ /* 0x000fe20000010000 */
[----:B------:R-:W-:Y:S01]  /*1180*/  FADD.FTZ R4, R22, -R21 ;  /* 0x8000001516047221 */ /* 0x000fe20000010000 */
[----:B------:R-:W-:Y:S01]  /*1190*/  FADD.FTZ R6, R25, -R2 ;  /* 0x8000000219067221 */ /* 0x000fe20000010000 */
[----:B------:R-:W-:Y:S01]  /*11a0*/  FADD.FTZ R7, R27, -R0 ;  /* 0x800000001b077221 */ /* 0x000fe20000010000 */
[----:B------:R-:W-:Y:S04]  /*11b0*/  STG.E.128 desc[UR4][R28.64], R8 ;  /* 0x000000081c007986 */ /* 0x000fe8000c101d04 */
[----:B------:R-:W-:Y:S01]  /*11c0*/  STG.E.128 desc[UR4][R28.64+0x800], R4 ;  /* 0x000800041c007986 */ /* 0x000fe2000c101d04 */
[----:B------:R-:W-:Y:S05]  /*11d0*/  EXIT ;  /* 0x000000000000794d */ /* 0x000fea0003800000 */
.L_x_6087:
        /* <DEDUP_REMOVED lines=31> */
[----:B------:R-:W3:Y:S01]  /*13d0*/  @!P1 LDC.64 R6, c[0x0][0x220] ;  /* 0x00008800ff069b82 */ /* 0x000ee20000000a00 */
[----:B------:R-:W-:-:S04]  /*13e0*/  @!P1 IADD3 R22, R22, 0x80, RZ ;  /* 0x0000008016169810 */ /* 0x000fc80007ffe0ff */
[----:B------:R-:W-:-:S13]  /*13f0*/  ISETP.GE.AND P6, PT, R22, R16, PT ;  /* 0x000000101600720c */ /* 0x000fda0003fc6270 */
[----:B------:R-:W1:Y:S01]  /*1400*/  @!P6 LDC.64 R8, c[0x0][0x220] ;  /* 0x00008800ff08eb82 */ /* 0x000e620000000a00 */
[----:B0-----:R-:W-:Y:S01]  /*1410*/  @!P0 IMAD.WIDE.U32 R12, R18, 0x4, R12 ;  /* 0x00000004120c8825 */ /* 0x001fe200078e000c */
[----:B------:R-:W-:Y:S01]  /*1420*/  MOV R18, RZ ;  /* 0x000000ff00127202 */ /* 0x000fe20000000f00 */
[----:B------:R-:W-:Y:S02]  /*1430*/  HFMA2.MMA R20, -RZ, RZ, 0, 0 ;  /* 0x00000000ff147435 */ /* 0x000fe400000001ff */
[----:B--2---:R-:W-:Y:S01]  /*1440*/  @!P5 IMAD.WIDE.U32 R14, R29, 0x4, R14 ;  /* 0x000000041d0ed825 */ /* 0x004fe200078e000e */
[----:B------:R-:W-:Y:S02]  /*1450*/  @!P6 IADD3 R29, R23, R22, RZ ;  /* 0x00000016171de210 */ /* 0x000fe40007ffe0ff */
[----:B------:R0:W5:Y:S01]  /*1460*/  @!P0 LDG.E R18, desc[UR4][R12.64] ;  /* 0x000000040c128981 */ /* 0x000162000c1e1900 */
[----:B---3--:R-:W-:Y:S01]  /*1470*/  @!P1 IMAD.WIDE.U32 R6, R21, 0x4, R6 ;  /* 0x0000000415069825 */ /* 0x008fe200078e0006 */
[----:B------:R-:W-:Y:S01]  /*1480*/  HFMA2.MMA R21, -RZ, RZ, 0, 0 ;  /* 0x00000000ff157435 */ /* 0x000fe200000001ff */
[----:B------:R-:W-:-:S02]  /*1490*/  MOV R22, RZ ;  /* 0x000000ff00167202 */ /* 0x000fc40000000f00 */
[----:B----4-:R-:W-:Y:S01]  /*14a0*/  @!P2 IMAD.WIDE.U32 R4, R19, 0x4, R4 ;  /* 0x000000041304a825 */ /* 0x010fe200078e0004 */
[----:B------:R-:W-:Y:S01]  /*14b0*/  MOV R19, RZ ;  /* 0x000000ff00137202 */ /* 0x000fe20000000f00 */
[----:B------:R2:W5:Y:S02]  /*14c0*/  @!P5 LDG.E R20, desc[UR4][R14.64] ;  /* 0x000000040e14d981 */ /* 0x000564000c1e1900 */
[----:B------:R-:W-:Y:S01]  /*14d0*/  @!P4 IMAD.WIDE.U32 R10, R27, 0x4, R10 ;  /* 0x000000041b0ac825 */ /* 0x000fe200078e000a */
[----:B0-----:R-:W-:Y:S02]  /*14e0*/  CS2R R12, SRZ ;  /* 0x00000000000c7805 */ /* 0x001fe4000001ff00 */
[----:B------:R2:W5:Y:S01]  /*14f0*/  @!P2 LDG.E R19, desc[UR4][R4.64] ;  /* 0x000000040413a981 */ /* 0x000562000c1e1900 */
[----:B-1----:R-:W-:-:S03]  /*1500*/  @!P3 IMAD.WIDE.U32 R2, R25, 0x4, R2 ;  /* 0x000000041902b825 */ /* 0x002fc600078e0002 */
[----:B------:R2:W5:Y:S01]  /*1510*/  @!P4 LDG.E R22, desc[UR4][R10.64] ;  /* 0x000000040a16c981 */ /* 0x000562000c1e1900 */
[----:B------:R-:W-:-:S03]  /*1520*/  @!P6 IMAD.WIDE.U32 R8, R29, 0x4, R8 ;  /* 0x000000041d08e825 */ /* 0x000fc600078e0008 */
[----:B------:R2:W5:Y:S04]  /*1530*/  @!P3 LDG.E R21, desc[UR4][R2.64] ;  /* 0x000000040215b981 */ /* 0x000568000c1e1900 */
[----:B------:R2:W5:Y:S04]  /*1540*/  @!P1 LDG.E R13, desc[UR4][R6.64] ;  /* 0x00000004060d9981 */ /* 0x000568000c1e1900 */
[----:B------:R2:W5:Y:S01]  /*1550*/  @!P6 LDG.E R12, desc[UR4][R8.64] ;  /* 0x00000004080ce981 */ /* 0x000562000c1e1900 */
[----:B------:R-:W-:Y:S04]  /*1560*/  BSSY B0, `(.L_x_6104) ;  /* 0x0000025000007945 */ /* 0x000fe80003800000 */
[----:B------:R-:W-:Y:S05]  /*1570*/  @P0 BRA `(.L_x_6105) ;  /* 0x00000000008c0947 */ /* 0x000fea0003800000 */
[----:B--2--5:R-:W-:Y:S01]  /*1580*/  FMUL.FTZ R2, |R18|, -1.4426950216293334961 ;  /* 0xbfb8aa3b12027820 */ /* 0x024fe20000410200 */
        /* <DEDUP_REMOVED lines=32> */
.L_x_6107:
[----:B------:R-:W-:Y:S05]  /*1790*/  BSYNC B1 ;  /* 0x0000000000017941 */ /* 0x000fea0003800000 */
.L_x_6106:
[----:B------:R-:W-:-:S07]  /*17a0*/  FADD.FTZ R2, R18, -R3 ;  /* 0x8000000312027221 */ /* 0x000fce0000010000 */
.L_x_6105:
[----:B------:R-:W-:Y:S05]  /*17b0*/  BSYNC B0 ;  /* 0x0000000000007941 */ /* 0x000fea0003800000 */
.L_x_6104:
[----:B--2---:R-:W-:Y:S01]  /*17c0*/  IADD3 R3, R17, 0x80, RZ ;  /* 0x0000008011037810 */ /* 0x004fe20007ffe0ff */
        /* <DEDUP_REMOVED lines=36> */
.L_x_6111:
[----:B------:R-:W-:Y:S05]  /*1a10*/  BSYNC B1 ;  /* 0x0000000000017941 */ /* 0x000fea0003800000 */
.L_x_6110:
[----:B------:R-:W-:-:S07]  /*1a20*/  FADD.FTZ R0, R7, -R0 ;  /* 0x8000000007007221 */ /* 0x000fce0000010000 */
.L_x_6109:
[----:B------:R-:W-:Y:S05]  /*1a30*/  BSYNC B0 ;  /* 0x0000000000007941 */ /* 0x000fea0003800000 */
.L_x_6108:
        /* <DEDUP_REMOVED lines=37> */
.L_x_6115:
[----:B------:R-:W-:Y:S05]  /*1c90*/  BSYNC B1 ;  /* 0x0000000000017941 */ /* 0x000fea0003800000 */
.L_x_6114:
[----:B------:R-:W-:-:S07]  /*1ca0*/  FADD.FTZ R3, R7, -R4 ;  /* 0x8000000407037221 */ /* 0x000fce0000010000 */
.L_x_6113:
[----:B------:R-:W-:Y:S05]  /*1cb0*/  BSYNC B0 ;  /* 0x0000000000007941 */ /* 0x000fea0003800000 */
.L_x_6112:
        /* <DEDUP_REMOVED lines=37> */
.L_x_6119:
[----:B------:R-:W-:Y:S05]  /*1f10*/  BSYNC B1 ;  /* 0x0000000000017941 */ /* 0x000fea0003800000 */
.L_x_6118:
[----:B------:R-:W-:-:S07]  /*1f20*/  FADD.FTZ R4, R22, -R5 ;  /* 0x8000000516047221 */ /* 0x000fce0000010000 */
.L_x_6117:
[----:B------:R-:W-:Y:S05]  /*1f30*/  BSYNC B0 ;  /* 0x0000000000007941 */ /* 0x000fea0003800000 */
.L_x_6116:
        /* <DEDUP_REMOVED lines=37> */
.L_x_6123:
[----:B------:R-:W-:Y:S05]  /*2190*/  BSYNC B1 ;  /* 0x0000000000017941 */ /* 0x000fea0003800000 */
.L_x_6122:
[----:B------:R-:W-:-:S07]  /*21a0*/  FADD.FTZ R5, R21, -R6 ;  /* 0x8000000615057221 */ /* 0x000fce0000010000 */
.L_x_6121:
[----:B------:R-:W-:Y:S05]  /*21b0*/  BSYNC B0 ;  /* 0x0000000000007941 */ /* 0x000fea0003800000 */
.L_x_6120:
        /* <DEDUP_REMOVED lines=37> */
.L_x_6127:
[----:B------:R-:W-:Y:S05]  /*2410*/  BSYNC B1 ;  /* 0x0000000000017941 */ /* 0x000fea0003800000 */
.L_x_6126:
[----:B------:R-:W-:-:S07]  /*2420*/  FADD.FTZ R6, R10, -R7 ;  /* 0x800000070a067221 */ /* 0x000fce0000010000 */
.L_x_6125:
[----:B------:R-:W-:Y:S05]  /*2430*/  BSYNC B0 ;  /* 0x0000000000007941 */ /* 0x000fea0003800000 */
.L_x_6124:
        /* <DEDUP_REMOVED lines=37> */
.L_x_6131:
[----:B------:R-:W-:Y:S05]  /*2690*/  BSYNC B1 ;  /* 0x0000000000017941 */ /* 0x000fea0003800000 */
.L_x_6130:
[----:B------:R-:W-:-:S07]  /*26a0*/  FADD.FTZ R8, R13, -R8 ;  /* 0x800000080d087221 */ /* 0x000fce0000010000 */
.L_x_6129:
[----:B------:R-:W-:Y:S05]  /*26b0*/  BSYNC B0 ;  /* 0x0000000000007941 */ /* 0x000fea0003800000 */
.L_x_6128:
        /* <DEDUP_REMOVED lines=37> */
.L_x_6135:
[----:B------:R-:W-:Y:S05]  /*2910*/  BSYNC B1 ;  /* 0x0000000000017941 */ /* 0x000fea0003800000 */
.L_x_6134:
[----:B------:R-:W-:-:S07]  /*2920*/  FADD.FTZ R7, R12, -R9 ;  /* 0x800000090c077221 */ /* 0x000fce0000010000 */
.L_x_6133:
[----:B------:R-:W-:Y:S05]  /*2930*/  BSYNC B0 ;  /* 0x0000000000007941 */ /* 0x000fea0003800000 */
.L_x_6132:
[----:B------:R-:W0:Y:S01]  /*2940*/  @!P0 LDC.64 R10, c[0x0][0x218] ;  /* 0x00008600ff0a8b82 */ /* 0x000e220000000a00 */
[----:B------:R-:W-:Y:S01]  /*2950*/  @!P0 IADD3 R9, R23, R17, RZ ;  /* 0x0000001117098210 */ /* 0x000fe20007ffe0ff */
        /* <DEDUP_REMOVED lines=12> */
[----:B-----5:R0:W-:Y:S07]  /*2a20*/  STG.E desc[UR4][R10.64], R0 ;  /* 0x000000000a007986 */ /* 0x0201ee000c101904 */
[----:B------:R-:W-:Y:S05]  /*2a30*/  @P0 BRA `(.L_x_6139) ;  /* 0x0000000000300947 */ /* 0x000fea0003800000 */
[----:B0-----:R-:W0:Y:S01]  /*2a40*/  LDC.64 R10, c[0x0][0x218] ;  /* 0x00008600ff0a7b82 */ /* 0x001e220000000a00 */
[----:B------:R-:W-:Y:S02]  /*2a50*/  IADD3 R9, R23, R17, RZ ;  /* 0x0000001117097210 */ /* 0x000fe40007ffe0ff */
[----:B------:R-:W-:-:S03]  /*2a60*/  IADD3 R17, R17, 0x80, RZ ;  /* 0x0000008011117810 */ /* 0x000fc60007ffe0ff */
[----:B0-----:R-:W-:-:S05]  /*2a70*/  IMAD.WIDE.U32 R10, R9, 0x4, R10 ;  /* 0x00000004090a7825 */ /* 0x001fca00078e000a */
[----:B------:R0:W-:Y:S02]  /*2a80*/  STG.E desc[UR4][R10.64], R3 ;  /* 0x000000030a007986 */ /* 0x0001e4000c101904 */
.L_x_6138:
[----:B------:R-:W-:-:S13]  /*2a90*/  ISETP.GE.AND P0, PT, R17, R16, PT ;  /* 0x000000101100720c */ /* 0x000fda0003f06270 */
[----:B------:R-:W-:Y:S05]  /*2aa0*/  @P0 BRA `(.L_x_6140) ;  /* 0x0000000000300947 */ /* 0x000fea0003800000 */
[----:B0-----:R-:W0:Y:S01]  /*2ab0*/  LDC.64 R2, c[0x0][0x218] ;  /* 0x00008600ff027b82 */ /* 0x001e220000000a00 */
[----:B------:R-:W-:Y:S02]  /*2ac0*/  IADD3 R9, R23, R17, RZ ;  /* 0x0000001117097210 */ /* 0x000fe40007ffe0ff */
[----:B------:R-:W-:-:S03]  /*2ad0*/  IADD3 R17, R17, 0x80, RZ ;  /* 0x0000008011117810 */ /* 0x000fc60007ffe0ff */
[----:B0-----:R-:W-:-:S05]  /*2ae0*/  IMAD.WIDE.U32 R2, R9, 0x4, R2 ;  /* 0x0000000409027825 */ /* 0x001fca00078e0002 */
[----:B------:R1:W-:Y:S02]  /*2af0*/  STG.E desc[UR4][R2.64], R4 ;  /* 0x0000000402007986 */ /* 0x0003e4000c101904 */
.L_x_6139:
[----:B------:R-:W-:-:S13]  /*2b00*/  ISETP.GE.AND P0, PT, R17, R16, PT ;  /* 0x000000101100720c */ /* 0x000fda0003f06270 */
[----:B------:R-:W-:Y:S05]  /*2b10*/  @P0 BRA `(.L_x_6141) ;  /* 0x0000000000340947 */ /* 0x000fea0003800000 */
[----:B-1----:R-:W1:Y:S01]  /*2b20*/  LDC.64 R2, c[0x0][0x218] ;  /* 0x00008600ff027b82 */ /* 0x002e620000000a00 */
[----:B------:R-:W-:Y:S02]  /*2b30*/  IADD3 R9, R23, R17, RZ ;  /* 0x0000001117097210 */ /* 0x000fe40007ffe0ff */
[----:B------:R-:W-:-:S03]  /*2b40*/  IADD3 R17, R17, 0x80, RZ ;  /* 0x0000008011117810 */ /* 0x000fc60007ffe0ff */
[----:B-1----:R-:W-:-:S05]  /*2b50*/  IMAD.WIDE.U32 R2, R9, 0x4, R2 ;  /* 0x0000000409027825 */ /* 0x002fca00078e0002 */
[----:B------:R1:W-:Y:S02]  /*2b60*/  STG.E desc[UR4][R2.64], R5 ;  /* 0x0000000502007986 */ /* 0x0003e4000c101904 */
.L_x_6140:
        /* <DEDUP_REMOVED lines=8> */
.L_x_6141:
[----:B------:R-:W-:Y:S05]  /*2bf0*/  BSYNC B1 ;  /* 0x0000000000017941 */ /* 0x000fea0003800000 */
.L_x_6137:
[----:B------:R-:W-:-:S13]  /*2c00*/  ISETP.GE.AND P0, PT, R17, R16, PT ;  /* 0x000000101100720c */ /* 0x000fda0003f06270 */
[----:B-12---:R-:W1:Y:S01]  /*2c10*/  @!P0 LDC.64 R2, c[0x0][0x218] ;  /* 0x00008600ff028b82 */ /* 0x006e620000000a00 */
[----:B------:R-:W-:Y:S02]  /*2c20*/  @!P0 IADD3 R5, R23, R17, RZ ;  /* 0x0000001117058210 */ /* 0x000fe40007ffe0ff */
[----:B------:R-:W-:-:S03]  /*2c30*/  @!P0 IADD3 R17, R17, 0x80, RZ ;  /* 0x0000008011118810 */ /* 0x000fc60007ffe0ff */
[----:B-1----:R-:W-:-:S05]  /*2c40*/  @!P0 IMAD.WIDE.U32 R2, R5, 0x4, R2 ;  /* 0x0000000405028825 */ /* 0x002fca00078e0002 */
[----:B------:R2:W-:Y:S02]  /*2c50*/  @!P0 STG.E desc[UR4][R2.64], R8 ;  /* 0x0000000802008986 */ /* 0x0005e4000c101904 */
.L_x_6142:
[----:B------:R-:W-:Y:S05]  /*2c60*/  BSYNC B0 ;  /* 0x0000000000007941 */ /* 0x000fea0003800000 */
.L_x_6136:
        /* <DEDUP_REMOVED lines=8> */
.L_x_6143:
        /* <DEDUP_REMOVED lines=9> */
.L_x_7388:


//--------------------- .text._ZN2at6native29vectorized_elementwise_kernelILi8EZZZNS0_33launch_log_sigmoid_forward_kernelERNS_18TensorIteratorBaseEENKUlvE_clEvENKUlvE0_clEvEUlfE_St5arrayIPcLm2EEEEviT0_T1_ --------------------------
	.section	.text._ZN2at6native29vectorized_elementwise_kernelILi8EZZZNS0_33launch_log_sigmoid_forward_kernelERNS_18TensorIteratorBaseEENKUlvE_clEvENKUlvE0_clEvEUlfE_St5arrayIPcLm2EEEEviT0_T1_,"ax",@progbits
	.align	128
        .global         _ZN2at6native29vectorized_elementwise_kernelILi8EZZZNS0_33launch_log_sigmoid_forward_kernelERNS_18TensorIteratorBaseEENKUlvE_clEvENKUlvE0_clEvEUlfE_St5arrayIPcLm2EEEEviT0_T1_
        .type           _ZN2at6native29vectorized_elementwise_kernelILi8EZZZNS0_33launch_log_sigmoid_forward_kernelERNS_18TensorIteratorBaseEENKUlvE_clEvENKUlvE0_clEvEUlfE_St5arrayIPcLm2EEEEviT0_T1_,@function
        .size           _ZN2at6native29vectorized_elementwise_kernelILi8EZZZNS0_33launch_log_sigmoid_forward_kernelERNS_18TensorIteratorBaseEENKUlvE_clEvENKUlvE0_clEvEUlfE_St5arrayIPcLm2EEEEviT0_T1_,(.L_x_7389 - _ZN2at6native29vectorized_elementwise_kernelILi8EZZZNS0_33launch_log_sigmoid_forward_kernelERNS_18TensorIteratorBaseEENKUlvE_clEvENKUlvE0_clEvEUlfE_St5arrayIPcLm2EEEEviT0_T1_)
        .other          _ZN2at6native29vectorized_elementwise_kernelILi8EZZZNS0_33launch_log_sigmoid_forward_kernelERNS_18TensorIteratorBaseEENKUlvE_clEvENKUlvE0_clEvEUlfE_St5arrayIPcLm2EEEEviT0_T1_,@"STO_CUDA_ENTRY STV_DEFAULT"
_ZN2at6native29vectorized_elementwise_kernelILi8EZZZNS0_33launch_log_sigmoid_forward_kernelERNS_18TensorIteratorBaseEENKUlvE_clEvENKUlvE0_clEvEUlfE_St5arrayIPcLm2EEEEviT0_T1_:
.text._ZN2at6native29vectorized_elementwise_kernelILi8EZZZNS0_33launch_log_sigmoid_forward_kernelERNS_18TensorIteratorBaseEENKUlvE_clEvENKUlvE0_clEvEUlfE_St5arrayIPcLm2EEEEviT0_T1_:
        /* <DEDUP_REMOVED lines=122> */
.L_x_6146:
[----:B------:R-:W-:Y:S05]  /*07a0*/  BSYNC B0 ;  /* 0x0000000000007941 */ /* 0x000fea0003800000 */
.L_x_6145:
        /* <DEDUP_REMOVED lines=14> */
.L_x_6148:
[----:B------:R-:W-:Y:S05]  /*0890*/  BSYNC B0 ;  /* 0x0000000000007941 */ /* 0x000fea0003800000 */
.L_x_6147:
        /* <DEDUP_REMOVED lines=9> */
.L_x_6150:
[----:B------:R-:W-:Y:S05]  /*0930*/  BSYNC B0 ;  /* 0x0000000000007941 */ /* 0x000fea0003800000 */
.L_x_6149:
        /* <DEDUP_REMOVED lines=18> */
.L_x_6152:
[----:B------:R-:W-:Y:S05]  /*0a60*/  BSYNC B0 ;  /* 0x0000000000007941 */ /* 0x000fea0003800000 */
.L_x_6151:
        /* <DEDUP_REMOVED lines=82> */
.L_x_6154:
[----:B------:R-:W-:Y:S05]  /*0f90*/  BSYNC B0 ;  /* 0x0000000000007941 */ /* 0x000fea0003800000 */
.L_x_6153:
[----:B------:R-:W-:Y:S04]  /*0fa0*/  BSSY B0, `(.L_x_6155) ;  /* 0x0000007000007945 */ /* 0x000fe80003800000 */
[----:B------:R-:W-:Y:S05]  /*0fb0*/  @!P4 BRA `(.L_x_6156) ;  /* 0x000000000014c947 */ /* 0x000fea0003800000 */
[C---:B------:R-:W-:Y:S02]  /*0fc0*/  ISETP.GE.AND P2, PT, R17.reuse, -0x407fffff, PT ;  /* 0xbf8000011100780c */ /* 0x040fe40003f46270 */
[----:B------:R-:W-:-:S11]  /*0fd0*/  FSETP.NEU.FTZ.AND P3, PT, R17, RZ, PT ;  /* 0x000000ff1100720b */ /* 0x000fd60003f7d000 */
[----:B------:R-:W-:-:S05]  /*0fe0*/  @P2 MOV R8, 0x7f800000 ;  /* 0x7f80000000082802 */ /* 0x000fca0000000f00 */
[----:B------:R-:W-:-:S05]  /*0ff0*/  @P2 FFMA.FTZ R3, R17, R8, +INF ;  /* 0x7f80000011032423 */ /* 0x000fca0000010008 */
[----:B------:R-:W-:-:S07]  /*1000*/  FSEL R3, R3, -RZ, P3 ;  /* 0x800000ff03037208 */ /* 0x000fce0001800000 */
.L_x_6156:
[----:B------:R-:W-:Y:S05]  /*1010*/  BSYNC B0 ;  /* 0x0000000000007941 */ /* 0x000fea0003800000 */
.L_x_6155:
[----:B------:R-:W-:Y:S04]  /*1020*/  BSSY B0, `(.L_x_6157) ;  /* 0x0000007000007945 */ /* 0x000fe80003800000 */
[----:B------:R-:W-:Y:S05]  /*1030*/  @!P0 BRA `(.L_x_6158) ;  /* 0x0000000000148947 */ /* 0x000fea0003800000 */
[C---:B------:R-:W-:Y:S02]  /*1040*/  ISETP.GE.AND P0, PT, R16.reuse, -0x407fffff, PT ;  /* 0xbf8000011000780c */ /* 0x040fe40003f06270 */
[----:B------:R-:W-:-:S11]  /*1050*/  FSETP.NEU.FTZ.AND P2, PT, R16, RZ, PT ;  /* 0x000000ff1000720b */ /* 0x000fd60003f5d000 */
[----:B------:R-:W-:-:S05]  /*1060*/  @P0 MOV R9, 0x7f800000 ;  /* 0x7f80000000090802 */ /* 0x000fca0000000f00 */
[----:B------:R-:W-:-:S05]  /*1070*/  @P0 FFMA.FTZ R2, R16, R9, +INF ;  /* 0x7f80000010020423 */ /* 0x000fca0000010009 */
[----:B------:R-:W-:-:S07]  /*1080*/  FSEL R2, R2, -RZ, P2 ;  /* 0x800000ff02027208 */ /* 0x000fce0001000000 */
.L_x_6158:
[----:B------:R-:W-:Y:S05]  /*1090*/  BSYNC B0 ;  /* 0x0000000000007941 */ /* 0x000fea0003800000 */
.L_x_6157:
[----:B------:R-:W-:Y:S04]  /*10a0*/  BSSY B0, `(.L_x_6159) ;  /* 0x0000007000007945 */ /* 0x000fe80003800000 */
[----:B------:R-:W-:Y:S05]  /*10b0*/  @!P1 BRA `(.L_x_6160) ;  /* 0x0000000000149947 */ /* 0x000fea0003800000 */
[C---:B------:R-:W-:Y:S02]  /*10c0*/  ISETP.GE.AND P0, PT, R7.reuse, -0x407fffff, PT ;  /* 0xbf8000010700780c */ /* 0x040fe40003f06270 */
[----:B------:R-:W-:-:S11]  /*10d0*/  FSETP.NEU.FTZ.AND P1, PT, R7, RZ, PT ;  /* 0x000000ff0700720b */ /* 0x000fd60003f3d000 */
[----:B------:R-:W-:-:S05]  /*10e0*/  @P0 MOV R8, 0x7f800000 ;  /* 0x7f80000000080802 */ /* 0x000fca0000000f00 */
[----:B------:R-:W-:-:S05]  /*10f0*/  @P0 FFMA.FTZ R0, R7, R8, +INF ;  /* 0x7f80000007000423 */ /* 0x000fca0000010008 */
[----:B------:R-:W-:-:S07]  /*1100*/  FSEL R0, R0, -RZ, P1 ;  /* 0x800000ff00007208 */ /* 0x000fce0000800000 */
.L_x_6160:
[----:B------:R-:W-:Y:S05]  /*1110*/  BSYNC B0 ;  /* 0x0000000000007941 */ /* 0x000fea0003800000 */
.L_x_6159:
        /* <DEDUP_REMOVED lines=12> */
.L_x_6144:
        /* <DEDUP_REMOVED lines=91> */
.L_x_6164:
[----:B------:R-:W-:Y:S05]  /*1790*/  BSYNC B1 ;  /* 0x0000000000017941 */ /* 0x000fea0003800000 */
.L_x_6163:
[----:B------:R-:W-:-:S07]  /*17a0*/  FADD.FTZ R2, R18, -R3 ;  /* 0x8000000312027221 */ /* 0x000fce0000010000 */
.L_x_6162:
[----:B------:R-:W-:Y:S05]  /*17b0*/  BSYNC B0 ;  /* 0x0000000000007941 */ /* 0x000fea0003800000 */
.L_x_6161:
        /* <DEDUP_REMOVED lines=37> */
.L_x_6168:
[----:B------:R-:W-:Y:S05]  /*1a10*/  BSYNC B1 ;  /* 0x0000000000017941 */ /* 0x000fea0003800000 */
.L_x_6167:
[----:B------:R-:W-:-:S07]  /*1a20*/  FADD.FTZ R0, R7, -R0 ;  /* 0x8000000007007221 */ /* 0x000fce0000010000 */
.L_x_6166:
[----:B------:R-:W-:Y:S05]  /*1a30*/  BSYNC B0 ;  /* 0x0000000000007941 */ /* 0x000fea0003800000 */
.L_x_6165:
        /* <DEDUP_REMOVED lines=37> */
.L_x_6172:
[----:B------:R-:W-:Y:S05]  /*1c90*/  BSYNC B1 ;  /* 0x0000000000017941 */ /* 0x000fea0003800000 */
.L_x_6171:
[----:B------:R-:W-:-:S07]  /*1ca0*/  FADD.FTZ R3, R7, -R4 ;  /* 0x8000000407037221 */ /* 0x000fce0000010000 */
.L_x_6170:
[----:B------:R-:W-:Y:S05]  /*1cb0*/  BSYNC B0 ;  /* 0x0000000000007941 */ /* 0x000fea0003800000 */
.L_x_6169:
        /* <DEDUP_REMOVED lines=37> */
.L_x_6176:
[----:B------:R-:W-:Y:S05]  /*1f10*/  BSYNC B1 ;  /* 0x0000000000017941 */ /* 0x000fea0003800000 */
.L_x_6175:
[----:B------:R-:W-:-:S07]  /*1f20*/  FADD.FTZ R4, R22, -R5 ;  /* 0x8000000516047221 */ /* 0x000fce0000010000 */
.L_x_6174:
[----:B------:R-:W-:Y:S05]  /*1f30*/  BSYNC B0 ;  /* 0x0000000000007941 */ /* 0x000fea0003800000 */
.L_x_6173:
        /* <DEDUP_REMOVED lines=37> */
.L_x_6180:
[----:B------:R-:W-:Y:S05]  /*2190*/  BSYNC B1 ;  /* 0x0000000000017941 */ /* 0x000fea0003800000 */
.L_x_6179:
[----:B------:R-:W-:-:S07]  /*21a0*/  FADD.FTZ R5, R21, -R6 ;  /* 0x8000000615057221 */ /* 0x000fce0000010000 */
.L_x_6178:
[----:B------:R-:W-:Y:S05]  /*21b0*/  BSYNC B0 ;  /* 0x0000000000007941 */ /* 0x000fea0003800000 */
.L_x_6177:
        /* <DEDUP_REMOVED lines=37> */
.L_x_6184:
[----:B------:R-:W-:Y:S05]  /*2410*/  BSYNC B1 ;  /* 0x0000000000017941 */ /* 0x000fea0003800000 */
.L_x_6183:
[----:B------:R-:W-:-:S07]  /*2420*/  FADD.FTZ R6, R10, -R7 ;  /* 0x800000070a067221 */ /* 0x000fce0000010000 */
.L_x_6182:
[----:B------:R-:W-:Y:S05]  /*2430*/  BSYNC B0 ;  /* 0x0000000000007941 */ /* 0x000fea0003800000 */
.L_x_6181:
        /* <DEDUP_REMOVED lines=37> */
.L_x_6188:
[----:B------:R-:W-:Y:S05]  /*2690*/  BSYNC B1 ;  /* 0x0000000000017941 */ /* 0x000fea0003800000 */
.L_x_6187:
[----:B------:R-:W-:-:S07]  /*26a0*/  FADD.FTZ R8, R13, -R8 ;  /* 0x800000080d087221 */ /* 0x000fce0000010000 */
.L_x_6186:
[----:B------:R-:W-:Y:S05]  /*26b0*/  BSYNC B0 ;  /* 0x0000000000007941 */ /* 0x000fea0003800000 */
.L_x_6185:
        /* <DEDUP_REMOVED lines=37> */
.L_x_6192:
[----:B------:R-:W-:Y:S05]  /*2910*/  BSYNC B1 ;  /* 0x0000000000017941 */ /* 0x000fea0003800000 */
.L_x_6191:
[----:B------:R-:W-:-:S07]  /*2920*/  FADD.FTZ R7, R12, -R9 ;  /* 0x800000090c077221 */ /* 0x000fce0000010000 */
.L_x_6190:
[----:B------:R-:W-:Y:S05]  /*2930*/  BSYNC B0 ;  /* 0x0000000000007941 */ /* 0x000fea0003800000 */
.L_x_6189:
        /* <DEDUP_REMOVED lines=21> */
.L_x_6195:
[----:B------:R-:W-:-:S13]  /*2a90*/  ISETP.GE.AND P0, PT, R17, R16, PT ;  /* 0x000000101100720c */ /* 0x000fda0003f06270 */
[----:B------:R-:W-:Y:S05]  /*2aa0*/  @P0 BRA `(.L_x_6197) ;  /* 0x0000000000300947 */ /* 0x000fea0003800000 */
[----:B0-----:R-:W0:Y:S01]  /*2ab0*/  LDC.64 R2, c[0x0][0x218] ;  /* 0x00008600ff027b82 */ /* 0x001e220000000a00 */
[----:B------:R-:W-:Y:S02]  /*2ac0*/  IADD3 R9, R23, R17, RZ ;  /* 0x0000001117097210 */ /* 0x000fe40007ffe0ff */
[----:B------:R-:W-:-:S03]  /*2ad0*/  IADD3 R17, R17, 0x80, RZ ;  /* 0x0000008011117810 */ /* 0x000fc60007ffe0ff */
[----:B0-----:R-:W-:-:S05]  /*2ae0*/  IMAD.WIDE.U32 R2, R9, 0x4, R2 ;  /* 0x0000000409027825 */ /* 0x001fca00078e0002 */
[----:B------:R1:W-:Y:S02]  /*2af0*/  STG.E desc[UR4][R2.64], R4 ;  /* 0x0000000402007986 */ /* 0x0003e4000c101904 */
.L_x_6196:
[----:B------:R-:W-:-:S13]  /*2b00*/  ISETP.GE.AND P0, PT, R17, R16, PT ;  /* 0x000000101100720c */ /* 0x000fda0003f06270 */
[----:B------:R-:W-:Y:S05]  /*2b10*/  @P0 BRA `(.L_x_6198) ;  /* 0x0000000000340947 */ /* 0x000fea0003800000 */
[----:B-1----:R-:W1:Y:S01]  /*2b20*/  LDC.64 R2, c[0x0][0x218] ;  /* 0x00008600ff027b82 */ /* 0x002e620000000a00 */
[----:B------:R-:W-:Y:S02]  /*2b30*/  IADD3 R9, R23, R17, RZ ;  /* 0x0000001117097210 */ /* 0x000fe40007ffe0ff */
[----:B------:R-:W-:-:S03]  /*2b40*/  IADD3 R17, R17, 0x80, RZ ;  /* 0x0000008011117810 */ /* 0x000fc60007ffe0ff */
[----:B-1----:R-:W-:-:S05]  /*2b50*/  IMAD.WIDE.U32 R2, R9, 0x4, R2 ;  /* 0x0000000409027825 */ /* 0x002fca00078e0002 */
[----:B------:R1:W-:Y:S02]  /*2b60*/  STG.E desc[UR4][R2.64], R5 ;  /* 0x0000000502007986 */ /* 0x0003e4000c101904 */
.L_x_6197:
        /* <DEDUP_REMOVED lines=8> */
.L_x_6198:
[----:B------:R-:W-:Y:S05]  /*2bf0*/  BSYNC B1 ;  /* 0x0000000000017941 */ /* 0x000fea0003800000 */
.L_x_6194:
[----:B------:R-:W-:-:S13]  /*2c00*/  ISETP.GE.AND P0, PT, R17, R16, PT ;  /* 0x000000101100720c */ /* 0x000fda0003f06270 */
[----:B-12---:R-:W1:Y:S01]  /*2c10*/  @!P0 LDC.64 R2, c[0x0][0x218] ;  /* 0x00008600ff028b82 */ /* 0x006e620000000a00 */
[----:B------:R-:W-:Y:S02]  /*2c20*/  @!P0 IADD3 R5, R23, R17, RZ ;  /* 0x0000001117058210 */ /* 0x000fe40007ffe0ff */
[----:B------:R-:W-:-:S03]  /*2c30*/  @!P0 IADD3 R17, R17, 0x80, RZ ;  /* 0x0000008011118810 */ /* 0x000fc60007ffe0ff */
[----:B-1----:R-:W-:-:S05]  /*2c40*/  @!P0 IMAD.WIDE.U32 R2, R5, 0x4, R2 ;  /* 0x0000000405028825 */ /* 0x002fca00078e0002 */
[----:B------:R2:W-:Y:S02]  /*2c50*/  @!P0 STG.E desc[UR4][R2.64], R8 ;  /* 0x0000000802008986 */ /* 0x0005e4000c101904 */
.L_x_6199:
[----:B------:R-:W-:Y:S05]  /*2c60*/  BSYNC B0 ;  /* 0x0000000000007941 */ /* 0x000fea0003800000 */
.L_x_6193:
        /* <DEDUP_REMOVED lines=8> */
.L_x_6200:
        /* <DEDUP_REMOVED lines=9> */
.L_x_7389:


//--------------------- .text._ZN2at6native18elementwise_kernelILi128ELi4EZNS0_15gpu_kernel_implIZZZNS0_33launch_log_sigmoid_forward_kernelERNS_18TensorIteratorBaseEENKUlvE_clEvENKUlvE_clEvEUldE_EEvS4_RKT_EUliE_EEviT1_ --------------------------
	.section	.text._ZN2at6native18elementwise_kernelILi128ELi4EZNS0_15gpu_kernel_implIZZZNS0_33launch_log_sigmoid_forward_kernelERNS_18TensorIteratorBaseEENKUlvE_clEvENKUlvE_clEvEUldE_EEvS4_RKT_EUliE_EEviT1_,"ax",@progbits
	.align	128
        .global         _ZN2at6native18elementwise_kernelILi128ELi4EZNS0_15gpu_kernel_implIZZZNS0_33launch_log_sigmoid_forward_kernelERNS_18TensorIteratorBaseEENKUlvE_clEvENKUlvE_clEvEUldE_EEvS4_RKT_EUliE_EEviT1_
        .type           _ZN2at6native18elementwise_kernelILi128ELi4EZNS0_15gpu_kernel_implIZZZNS0_33launch_log_sigmoid_forward_kernelERNS_18TensorIteratorBaseEENKUlvE_clEvENKUlvE_clEvEUldE_EEvS4_RKT_EUliE_EEviT1_,@function
        .size           _ZN2at6native18elementwise_kernelILi128ELi4EZNS0_15gpu_kernel_implIZZZNS0_33launch_log_sigmoid_forward_kernelERNS_18TensorIteratorBaseEENKUlvE_clEvENKUlvE_clEvEUldE_EEvS4_RKT_EUliE_EEviT1_,(.L_x_7334 - _ZN2at6native18elementwise_kernelILi128ELi4EZNS0_15gpu_kernel_implIZZZNS0_33launch_log_sigmoid_forward_kernelERNS_18TensorIteratorBaseEENKUlvE_clEvENKUlvE_clEvEUldE_EEvS4_RKT_EUliE_EEviT1_)
        .other          _ZN2at6native18elementwise_kernelILi128ELi4EZNS0_15gpu_kernel_implIZZZNS0_33launch_log_sigmoid_forward_kernelERNS_18TensorIteratorBaseEENKUlvE_clEvENKUlvE_clEvEUldE_EEvS4_RKT_EUliE_EEviT1_,@"STO_CUDA_ENTRY STV_DEFAULT"
_ZN2at6native18elementwise_kernelILi128ELi4EZNS0_15gpu_kernel_implIZZZNS0_33launch_log_sigmoid_forward_kernelERNS_18TensorIteratorBaseEENKUlvE_clEvENKUlvE_clEvEUldE_EEvS4_RKT_EUliE_EEviT1_:
.text._ZN2at6native18elementwise_kernelILi128ELi4EZNS0_15gpu_kernel_implIZZZNS0_33launch_log_sigmoid_forward_kernelERNS_18TensorIteratorBaseEENKUlvE_clEvENKUlvE_clEvEUldE_EEvS4_RKT_EUliE_EEviT1_:
        /* <DEDUP_REMOVED lines=306> */
[----:B------:R-:W-:-:S04]  /*1320*/  SHF.R.U32.HI R3, RZ, UR5, R3 ;  /* 0x00000005ff037c19 */ /* 0x000fc80008011603 */
[----:B------:R-:W-:-:S05]  /*1330*/  IADD3 R3, -R3, RZ, RZ ;  /* 0x000000ff03037210 */ /* 0x000fca0007ffe1ff */
[----:B------:R-:W-:Y:S01]  /*1340*/  IMAD R7, R3, UR4, R7 ;  /* 0x0000000403077c24 */ /* 0x000fe2000f8e0207 */
[----:B------:R-:W-:-:S03]  /*1350*/  ULDC.64 UR4, c[0x0][0x408] ;  /* 0x0001020000047ab9 */ /* 0x000fc60000000a00 */
[C---:B------:R-:W-:Y:S02]  /*1360*/  IMAD R16, R7.reuse, UR4, R16 ;  /* 0x0000000407107c24 */ /* 0x040fe4000f8e0210 */
[----:B------:R-:W-:-:S07]  /*1370*/  IMAD R0, R7, UR5, R0 ;  /* 0x0000000507007c24 */ /* 0x000fce000f8e0200 */
.L_x_6203:
        /* <DEDUP_REMOVED lines=21> */
.L_x_6207:
[----:B------:R-:W2:Y:S02]  /*14d0*/  LDG.E.U8 R4, desc[UR36][R4.64] ;  /* 0x0000002404047981 */ /* 0x000ea4000c1e1100 */
[----:B--2---:R0:W1:Y:S01]  /*14e0*/  I2F.F64.U16 R26, R4 ;  /* 0x00000004001a7312 */ /* 0x0040620000101800 */
[----:B------:R-:W-:Y:S05]  /*14f0*/  BRA `(.L_x_6209) ;  /* 0x0000000c00707947 */ /* 0x000fea0003800000 */
.L_x_6206:
        /* <DEDUP_REMOVED lines=9> */
.L_x_6211:
[----:B------:R-:W2:Y:S02]  /*1590*/  LDG.E R4, desc[UR36][R4.64] ;  /* 0x0000002404047981 */ /* 0x000ea4000c1e1900 */
[----:B--2---:R0:W1:Y:S01]  /*15a0*/  I2F.F64 R26, R4 ;  /* 0x00000004001a7312 */ /* 0x0040620000201c00 */
[----:B------:R-:W-:Y:S05]  /*15b0*/  BRA `(.L_x_6209) ;  /* 0x0000000c00407947 */ /* 0x000fea0003800000 */
.L_x_6210:
[----:B------:R-:W2:Y:S02]  /*15c0*/  LDG.E.U16 R4, desc[UR36][R4.64] ;  /* 0x0000002404047981 */ /* 0x000ea4000c1e1500 */
[----:B--2---:R0:W1:Y:S01]  /*15d0*/  I2F.F64.S16 R26, R4 ;  /* 0x00000004001a7312 */ /* 0x0040620000101c00 */
[----:B------:R-:W-:Y:S05]  /*15e0*/  BRA `(.L_x_6209) ;  /* 0x0000000c00347947 */ /* 0x000fea0003800000 */
.L_x_6205:
        /* <DEDUP_REMOVED lines=10> */
.L_x_6213:
[----:B------:R-:W2:Y:S02]  /*1690*/  LDG.E.U16 R0, desc[UR36][R4.64] ;  /* 0x0000002404007981 */ /* 0x000ea4000c1e1500 */
[----:B--2---:R-:W-:-:S05]  /*16a0*/  HADD2.F32 R0, -RZ, R0.H0_H0 ;  /* 0x20000000ff007230 */ /* 0x004fca0000004100 */
[----:B------:R-:W-:-:S04]  /*16b0*/  FMUL.FTZ R0, R0, 1 ;  /* 0x3f80000000007820 */ /* 0x000fc80000410000 */
[----:B------:R0:W1:Y:S01]  /*16c0*/  F2F.F64.F32 R26, R0 ;  /* 0x00000000001a7310 */ /* 0x0000620000201800 */
[----:B------:R-:W-:Y:S05]  /*16d0*/  BRA `(.L_x_6209) ;  /* 0x0000000800f87947 */ /* 0x000fea0003800000 */
.L_x_6212:
        /* <DEDUP_REMOVED lines=10> */
.L_x_6215:
[----:B------:R-:W2:Y:S02]  /*1780*/  LDG.E.U16 R4, desc[UR36][R4.64] ;  /* 0x0000002404047981 */ /* 0x000ea4000c1e1500 */
[----:B--2---:R-:W-:-:S05]  /*1790*/  HADD2.F32 R0, -RZ, R4.H0_H0 ;  /* 0x20000004ff007230 */ /* 0x004fca0000004100 */
[----:B------:R-:W-:-:S04]  /*17a0*/  FMUL.FTZ R0, R0, 1 ;  /* 0x3f80000000007820 */ /* 0x000fc80000410000 */
[----:B------:R0:W1:Y:S01]  /*17b0*/  F2F.F64.F32 R26, R0 ;  /* 0x00000000001a7310 */ /* 0x0000620000201800 */
[----:B------:R-:W-:Y:S05]  /*17c0*/  BRA `(.L_x_6209) ;  /* 0x0000000800bc7947 */ /* 0x000fea0003800000 */
.L_x_6214:
[----:B------:R0:W5:Y:S01]  /*17d0*/  LDG.E.64 R26, desc[UR36][R4.64] ;  /* 0x00000024041a7981 */ /* 0x000162000c1e1b00 */
[----:B------:R-:W-:Y:S05]  /*17e0*/  BRA `(.L_x_6209) ;  /* 0x0000000800b47947 */ /* 0x000fea0003800000 */
.L_x_6204:
        /* <DEDUP_REMOVED lines=13> */
.L_x_6218:
[----:B------:R0:W5:Y:S01]  /*18c0*/  LDG.E.64 R26, desc[UR36][R4.64] ;  /* 0x00000024041a7981 */ /* 0x000162000c1e1b00 */
[----:B------:R-:W-:Y:S05]  /*18d0*/  BRA `(.L_x_6209) ;  /* 0x0000000800787947 */ /* 0x000fea0003800000 */
.L_x_6217:
        /* <DEDUP_REMOVED lines=28> */
.L_x_6220:
        /* <DEDUP_REMOVED lines=15> */
.L_x_6219:
[----:B------:R-:W2:Y:S02]  /*1b90*/  LDG.E.U16 R0, desc[UR36][R4.64] ;  /* 0x0000002404007981 */ /* 0x000ea4000c1e1500 */
[----:B--2---:R-:W-:-:S05]  /*1ba0*/  SHF.L.U32 R0, R0, 0x10, RZ ;  /* 0x0000001000007819 */ /* 0x004fca00000006ff */
[----:B------:R-:W-:-:S04]  /*1bb0*/  FMUL.FTZ R0, R0, 1 ;  /* 0x3f80000000007820 */ /* 0x000fc80000410000 */
[----:B------:R0:W1:Y:S01]  /*1bc0*/  F2F.F64.F32 R26, R0 ;  /* 0x00000000001a7310 */ /* 0x0000620000201800 */
[----:B------:R-:W-:Y:S05]  /*1bd0*/  BRA `(.L_x_6209) ;  /* 0x0000000400b87947 */ /* 0x000fea0003800000 */
.L_x_6216:
        /* <DEDUP_REMOVED lines=11> */
.L_x_6223:
        /* <DEDUP_REMOVED lines=21> */
.L_x_6227:
[----:B------:R-:W-:Y:S05]  /*1de0*/  BSYNC B1 ;  /* 0x0000000000017941 */ /* 0x000fea0003800000 */
.L_x_6226:
[----:B------:R-:W-:Y:S01]  /*1df0*/  LEA R5, R0, 0x3b800000, 0x17 ;  /* 0x3b80000000057811 */ /* 0x000fe200078eb8ff */
[----:B------:R-:W-:-:S05]  /*1e00*/  IMAD.SHL.U32 R0, R3, 0x100000, RZ ;  /* 0x0010000003007824 */ /* 0x000fca00078e00ff */
[----:B------:R-:W-:-:S07]  /*1e10*/  LOP3.LUT R0, R5, R0, R6, 0xfe, !PT ;  /* 0x0000000005007212 */ /* 0x000fce00078efe06 */
.L_x_6225:
[----:B------:R-:W-:Y:S05]  /*1e20*/  BSYNC B0 ;  /* 0x0000000000007941 */ /* 0x000fea0003800000 */
.L_x_6224:
[----:B------:R-:W-:-:S04]  /*1e30*/  FMUL.FTZ R0, R0, 1 ;  /* 0x3f80000000007820 */ /* 0x000fc80000410000 */
[----:B------:R2:W3:Y:S01]  /*1e40*/  F2F.F64.F32 R26, R0 ;  /* 0x00000000001a7310 */ /* 0x0004e20000201800 */
[----:B------:R-:W-:Y:S05]  /*1e50*/  BRA `(.L_x_6209) ;  /* 0x0000000400187947 */ /* 0x000fea0003800000 */
.L_x_6222:
        /* <DEDUP_REMOVED lines=21> */
.L_x_6231:
[----:B------:R-:W-:Y:S05]  /*1fb0*/  BSYNC B1 ;  /* 0x0000000000017941 */ /* 0x000fea0003800000 */
.L_x_6230:
[----:B------:R-:W-:Y:S01]  /*1fc0*/  LEA R5, R0, 0x37800000, 0x17 ;  /* 0x3780000000057811 */ /* 0x000fe200078eb8ff */
[----:B------:R-:W-:-:S05]  /*1fd0*/  IMAD.SHL.U32 R0, R3, 0x200000, RZ ;  /* 0x0020000003007824 */ /* 0x000fca00078e00ff */
[----:B------:R-:W-:-:S07]  /*1fe0*/  LOP3.LUT R0, R5, R0, R6, 0xfe, !PT ;  /* 0x0000000005007212 */ /* 0x000fce00078efe06 */
.L_x_6229:
[----:B------:R-:W-:Y:S05]  /*1ff0*/  BSYNC B0 ;  /* 0x0000000000007941 */ /* 0x000fea0003800000 */
.L_x_6228:
[----:B------:R-:W-:-:S04]  /*2000*/  FMUL.FTZ R0, R0, 1 ;  /* 0x3f80000000007820 */ /* 0x000fc80000410000 */
[----:B------:R4:W0:Y:S01]  /*2010*/  F2F.F64.F32 R26, R0 ;  /* 0x00000000001a7310 */ /* 0x0008220000201800 */
[----:B------:R-:W-:Y:S05]  /*2020*/  BRA `(.L_x_6209) ;  /* 0x0000000000a47947 */ /* 0x000fea0003800000 */
.L_x_6221:
        /* <DEDUP_REMOVED lines=12> */
[----:B------:R-:W-:Y:S01]  /*20f0*/  @!P0 IMAD.MOV.U32 R0, RZ, RZ, 0x7f800001 ;  /* 0x7f800001ff008424 */ /* 0x000fe200078e00ff */
[----:B------:R-:W-:-:S07]  /*2100*/  @P0 SHF.L.U32 R0, R4, 0x17, RZ ;  /* 0x0000001704000819 */ /* 0x000fce00000006ff */
.L_x_6235:
[----:B------:R-:W-:Y:S05]  /*2110*/  BSYNC B0 ;  /* 0x0000000000007941 */ /* 0x000fea0003800000 */
.L_x_6234:
[----:B------:R-:W-:-:S04]  /*2120*/  FMUL.FTZ R0, R0, 1 ;  /* 0x3f80000000007820 */ /* 0x000fc80000410000 */
[----:B------:R0:W1:Y:S01]  /*2130*/  F2F.F64.F32 R26, R0 ;  /* 0x00000000001a7310 */ /* 0x0000620000201800 */
[----:B------:R-:W-:Y:S05]  /*2140*/  BRA `(.L_x_6209) ;  /* 0x00000000005c7947 */ /* 0x000fea0003800000 */
.L_x_6208:
        /* <DEDUP_REMOVED lines=16> */
.L_x_6236:
[----:B------:R-:W-:Y:S01]  /*2250*/  CS2R R26, SRZ ;  /* 0x00000000001a7805 */ /* 0x000fe2000001ff00 */
[----:B------:R-:W-:Y:S06]  /*2260*/  BRA `(.L_x_6209) ;  /* 0x0000000000147947 */ /* 0x000fec0003800000 */
.L_x_6233:
[----:B------:R-:W2:Y:S02]  /*2270*/  LDG.E.64 R26, desc[UR36][R4.64] ;  /* 0x00000024041a7981 */ /* 0x000ea4000c1e1b00 */
[----:B--2---:R-:W0:Y:S01]  /*2280*/  I2F.F64.U64 R26, R26 ;  /* 0x0000001a001a7312 */ /* 0x004e220000301800 */
[----:B------:R-:W-:Y:S05]  /*2290*/  BRA `(.L_x_6209) ;  /* 0x0000000000087947 */ /* 0x000fea0003800000 */
.L_x_6232:
[----:B------:R-:W2:Y:S02]  /*22a0*/  LDG.E R4, desc[UR36][R4.64] ;  /* 0x0000002404047981 */ /* 0x000ea4000c1e1900 */
[----:B--2---:R0:W1:Y:S02]  /*22b0*/  I2F.F64.U32 R26, R4 ;  /* 0x00000004001a7312 */ /* 0x0040640000201800 */
.L_x_6209:
[----:B0-----:R-:W-:Y:S01]  /*22c0*/  IMAD.MOV.U32 R4, RZ, RZ, 0x652b82fe ;  /* 0x652b82feff047424 */ /* 0x001fe200078e00ff */
        /* <DEDUP_REMOVED lines=50> */
[----:B--2-4-:R-:W-:Y:S02]  /*25f0*/  @!P1 LEA.HI R0, R4, R4, RZ, 0x1 ;  /* 0x0000000404009211 */ /* 0x014fe400078f08ff */
        /* <DEDUP_REMOVED lines=8> */
.L_x_6238:
[----:B------:R-:W-:Y:S05]  /*2680*/  BSYNC B0 ;  /* 0x0000000000007941 */ /* 0x000fea0003800000 */
.L_x_6237:
[C---:B------:R-:W-:Y:S01]  /*2690*/  FSETP.GEU.FTZ.AND P1, PT, R29.reuse, 1.7916666269302368164, PT ;  /* 0x3fe555551d00780b */ /* 0x040fe20003f3e000 */
[----:B------:R-:W-:Y:S01]  /*26a0*/  BSSY B0, `(.L_x_6239) ;  /* 0x0000089000007945 */ /* 0x000fe20003800000 */
[----:B------:R-:W-:-:S13]  /*26b0*/  FSETP.GT.FTZ.AND P0, PT, R29, -1.6999999284744262695, PT ;  /* 0xbfd999991d00780b */ /* 0x000fda0003f14000 */
[----:B------:R-:W-:Y:S05]  /*26c0*/  @P0 BRA !P1, `(.L_x_6240) ;  /* 0x0000000400480947 */ /* 0x000fea0004800000 */
[----:B------:R-:W-:-:S10]  /*26d0*/  DADD R28, R28, 1 ;  /* 0x3ff000001c1c7429 */ /* 0x000fd40000000000 */
[----:B------:R-:W-:Y:S01]  /*26e0*/  ISETP.GT.AND P0, PT, R29, 0xfffff, PT ;  /* 0x000fffff1d00780c */ /* 0x000fe20003f04270 */
[----:B------:R-:W-:Y:S02]  /*26f0*/  IMAD.MOV.U32 R6, RZ, RZ, R28 ;  /* 0x000000ffff067224 */ /* 0x000fe400078e001c */
[--C-:B------:R-:W-:Y:S02]  /*2700*/  IMAD.MOV.U32 R7, RZ, RZ, R29.reuse ;  /* 0x000000ffff077224 */ /* 0x100fe400078e001d */
[----:B------:R-:W-:-:S08]  /*2710*/  IMAD.MOV.U32 R3, RZ, RZ, R29 ;  /* 0x000000ffff037224 */ /* 0x000fd000078e001d */
[----:B------:R-:W-:-:S10]  /*2720*/  @!P0 DMUL R6, R6, 1.80143985094819840000e+16 ;  /* 0x4350000006068828 */ /* 0x000fd40000000000 */
[----:B------:R-:W-:Y:S02]  /*2730*/  @!P0 IMAD.MOV.U32 R3, RZ, RZ, R7 ;  /* 0x000000ffff038224 */ /* 0x000fe400078e0007 */
[----:B------:R-:W-:Y:S02]  /*2740*/  @!P0 IMAD.MOV.U32 R28, RZ, RZ, R6 ;  /* 0x000000ffff1c8224 */ /* 0x000fe400078e0006 */
[----:B--2-4-:R-:W-:-:S05]  /*2750*/  VIADD R0, R3, 0xffffffff ;  /* 0xffffffff03007836 */ /* 0x014fca0000000000 */
[----:B------:R-:W-:Y:S01]  /*2760*/  ISETP.GE.U32.AND P1, PT, R0, 0x7fefffff, PT ;  /* 0x7fefffff0000780c */ /* 0x000fe20003f26070 */
[----:B------:R-:W-:Y:S02]  /*2770*/  IMAD.MOV.U32 R0, RZ, RZ, -0x3ff ;  /* 0xfffffc01ff007424 */ /* 0x000fe400078e00ff */
[----:B------:R-:W-:-:S10]  /*2780*/  @!P0 IMAD.MOV.U32 R0, RZ, RZ, -0x435 ;  /* 0xfffffbcbff008424 */ /* 0x000fd400078e00ff */
[----:B------:R-:W-:Y:S01]  /*2790*/  @P1 IMAD.MOV.U32 R4, RZ, RZ, 0x0 ;  /* 0x00000000ff041424 */ /* 0x000fe200078e00ff */
[----:B------:R-:W-:Y:S02]  /*27a0*/  @P1 MOV R5, 0x7ff00000 ;  /* 0x7ff0000000051802 */ /* 0x000fe40000000f00 */
[----:B------:R-:W-:-:S04]  /*27b0*/  @P1 FSETP.NEU.FTZ.AND P2, PT, R7, RZ, PT ;  /* 0x000000ff0700120b */ /* 0x000fc80003f5d000 */
[----:B------:R-:W-:-:S10]  /*27c0*/  @P1 DFMA R4, R6, R4, +INF ;  /* 0x7ff000000604142b */ /* 0x000fd40000000004 */
[----:B------:R-:W-:Y:S02]  /*27d0*/  @P1 FSEL R4, R4, RZ, P2 ;  /* 0x000000ff04041208 */ /* 0x000fe40001000000 */
[----:B------:R-:W-:Y:S01]  /*27e0*/  @P1 FSEL R5, R5, -QNAN , P2 ;  /* 0xfff0000005051808 */ /* 0x000fe20001000000 */
[----:B------:R-:W-:Y:S06]  /*27f0*/  @P1 BRA `(.L_x_6241) ;  /* 0x0000000400cc1947 */ /* 0x000fec0003800000 */
[----:B------:R-:W-:Y:S01]  /*2800*/  LOP3.LUT R4, R3, 0x800fffff, RZ, 0xc0, !PT ;  /* 0x800fffff03047812 */ /* 0x000fe200078ec0ff */
[----:B------:R-:W-:Y:S01]  /*2810*/  IMAD.MOV.U32 R6, RZ, RZ, RZ ;  /* 0x000000ffff067224 */ /* 0x000fe200078e00ff */
[----:B------:R-:W-:Y:S01]  /*2820*/  UMOV UR4, 0x3ae80f1e ;  /* 0x3ae80f1e00047882 */ /* 0x000fe20000000000 */
[----:B------:R-:W-:Y:S01]  /*2830*/  IMAD.MOV.U32 R14, RZ, RZ, -0x748574fc ;  /* 0x8b7a8b04ff0e7424 */ /* 0x000fe200078e00ff */
[----:B------:R-:W-:Y:S01]  /*2840*/  LOP3.LUT R5, R4, 0x3ff00000, RZ, 0xfc, !PT ;  /* 0x3ff0000004057812 */ /* 0x000fe200078efcff */
[----:B------:R-:W-:Y:S01]  /*2850*/  IMAD.MOV.U32 R4, RZ, RZ, R28 ;  /* 0x000000ffff047224 */ /* 0x000fe200078e001c */
[----:B------:R-:W-:Y:S01]  /*2860*/  UMOV UR5, 0x3eb1380b ;  /* 0x3eb1380b00057882 */ /* 0x000fe20000000000 */
[----:B------:R-:W-:Y:S01]  /*2870*/  IMAD.MOV.U32 R15, RZ, RZ, 0x3ed0ee25 ;  /* 0x3ed0ee25ff0f7424 */ /* 0x000fe200078e00ff */
[----:B------:R-:W-:Y:S01]  /*2880*/  ISETP.GE.AND P0, PT, R5, 0x3ff6a09f, PT ;  /* 0x3ff6a09f0500780c */ /* 0x000fe20003f06270 */
[----:B------:R-:W-:Y:S01]  /*2890*/  IMAD.MOV.U32 R21, RZ, RZ, 0x43300000 ;  /* 0x43300000ff157424 */ /* 0x000fe200078e00ff */
[----:B------:R-:W-:Y:S01]  /*28a0*/  LEA.HI R0, R3, R0, RZ, 0xc ;  /* 0x0000000003007211 */ /* 0x000fe200078f60ff */
[----:B------:R-:W-:Y:S01]  /*28b0*/  UMOV UR6, 0x80000000 ;  /* 0x8000000000067882 */ /* 0x000fe20000000000 */
[----:B------:R-:W-:-:S09]  /*28c0*/  UMOV UR7, 0x43300000 ;  /* 0x4330000000077882 */ /* 0x000fd20000000000 */
[----:B------:R-:W-:Y:S02]  /*28d0*/  @P0 VIADD R7, R5, 0xfff00000 ;  /* 0xfff0000005070836 */ /* 0x000fe40000000000 */
[----:B------:R-:W-:Y:S02]  /*28e0*/  @P0 VIADD R0, R0, 0x1 ;  /* 0x0000000100000836 */ /* 0x000fe40000000000 */
[----:B------:R-:W-:-:S03]  /*28f0*/  @P0 IMAD.MOV.U32 R5, RZ, RZ, R7 ;  /* 0x000000ffff050224 */ /* 0x000fc600078e0007 */
[----:B------:R-:W-:-:S03]  /*2900*/  LOP3.LUT R20, R0, 0x80000000, RZ, 0x3c, !PT ;  /* 0x8000000000147812 */ /* 0x000fc600078e3cff */
[C---:B------:R-:W-:Y:S02]  /*2910*/  DADD R12, R4.reuse, 1 ;  /* 0x3ff00000040c7429 */ /* 0x040fe40000000000 */
[----:B------:R-:W-:-:S04]  /*2920*/  DADD R4, R4, -1 ;  /* 0xbff0000004047429 */ /* 0x000fc80000000000 */
[----:B------:R-:W0:Y:S02]  /*2930*/  MUFU.RCP64H R7, R13 ;  /* 0x0000000d00077308 */ /* 0x000e240000001800 */
[----:B0-----:R-:W-:-:S08]  /*2940*/  DFMA R8, -R12, R6, 1 ;  /* 0x3ff000000c08742b */ /* 0x001fd00000000106 */
[----:B------:R-:W-:-:S08]  /*2950*/  DFMA R8, R8, R8, R8 ;  /* 0x000000080808722b */ /* 0x000fd00000000008 */
[----:B------:R-:W-:-:S08]  /*2960*/  DFMA R6, R6, R8, R6 ;  /* 0x000000080606722b */ /* 0x000fd00000000006 */
[----:B------:R-:W-:-:S08]  /*2970*/  DMUL R8, R6, R4 ;  /* 0x0000000406087228 */ /* 0x000fd00000000000 */
[----:B------:R-:W-:-:S08]  /*2980*/  DFMA R8, R6, R4, R8 ;  /* 0x000000040608722b */ /* 0x000fd00000000008 */
[----:B------:R-:W-:Y:S02]  /*2990*/  DMUL R10, R8, R8 ;  /* 0x00000008080a7228 */ /* 0x000fe40000000000 */
[----:B------:R-:W-:-:S06]  /*29a0*/  DADD R18, R4, -R8 ;  /* 0x0000000004127229 */ /* 0x000fcc0000000808 */
[----:B------:R-:W-:Y:S01]  /*29b0*/  DFMA R12, R10, UR4, R14 ;  /* 0x000000040a0c7c2b */ /* 0x000fe2000800000e */
[----:B------:R-:W-:Y:S01]  /*29c0*/  UMOV UR4, 0x9f02676f ;  /* 0x9f02676f00047882 */ /* 0x000fe20000000000 */
[----:B------:R-:W-:Y:S01]  /*29d0*/  UMOV UR5, 0x3ef3b266 ;  /* 0x3ef3b26600057882 */ /* 0x000fe20000000000 */
[----:B------:R-:W-:-:S05]  /*29e0*/  DADD R18, R18, R18 ;  /* 0x0000000012127229 */ /* 0x000fca0000000012 */
[----:B------:R-:W-:Y:S01]  /*29f0*/  DFMA R12, R10, R12, UR4 ;  /* 0x000000040a0c7e2b */ /* 0x000fe2000800000c */
[----:B------:R-:W-:Y:S01]  /*2a00*/  UMOV UR4, 0xa9ab0956 ;  /* 0xa9ab095600047882 */ /* 0x000fe20000000000 */
[----:B------:R-:W-:Y:S01]  /*2a10*/  UMOV UR5, 0x3f1745cb ;  /* 0x3f1745cb00057882 */ /* 0x000fe20000000000 */
[----:B------:R-:W-:-:S05]  /*2a20*/  DFMA R18, R4, -R8, R18 ;  /* 0x800000080412722b */ /* 0x000fca0000000012 */
[----:B------:R-:W-:Y:S01]  /*2a30*/  DFMA R12, R10, R12, UR4 ;  /* 0x000000040a0c7e2b */ /* 0x000fe2000800000c */
[----:B------:R-:W-:Y:S01]  /*2a40*/  UMOV UR4, 0x2d1b5154 ;  /* 0x2d1b515400047882 */ /* 0x000fe20000000000 */
[----:B------:R-:W-:Y:S01]  /*2a50*/  UMOV UR5, 0x3f3c71c7 ;  /* 0x3f3c71c700057882 */ /* 0x000fe20000000000 */
[----:B------:R-:W-:-:S05]  /*2a60*/  DMUL R18, R6, R18 ;  /* 0x0000001206127228 */ /* 0x000fca0000000000 */
[----:B------:R-:W-:Y:S01]  /*2a70*/  DFMA R12, R10, R12, UR4 ;  /* 0x000000040a0c7e2b */ /* 0x000fe2000800000c */
[----:B------:R-:W-:Y:S01]  /*2a80*/  UMOV UR4, 0x923be72d ;  /* 0x923be72d00047882 */ /* 0x000fe20000000000 */
[----:B------:R-:W-:-:S06]  /*2a90*/  UMOV UR5, 0x3f624924 ;  /* 0x3f62492400057882 */ /* 0x000fcc0000000000 */
[----:B------:R-:W-:Y:S01]  /*2aa0*/  DFMA R14, R10, R12, UR4 ;  /* 0x000000040a0e7e2b */ /* 0x000fe2000800000c */
[----:B------:R-:W-:Y:S01]  /*2ab0*/  UMOV UR4, 0x9999a3c4 ;  /* 0x9999a3c400047882 */ /* 0x000fe20000000000 */
[----:B------:R-:W-:Y:S01]  /*2ac0*/  UMOV UR5, 0x3f899999 ;  /* 0x3f89999900057882 */ /* 0x000fe20000000000 */
[----:B------:R-:W-:Y:S01]  /*2ad0*/  DADD R12, R20, -UR6 ;  /* 0x80000006140c7e29 */ /* 0x000fe20008000000 */
[----:B------:R-:W-:Y:S01]  /*2ae0*/  UMOV UR6, 0xfefa39ef ;  /* 0xfefa39ef00067882 */ /* 0x000fe20000000000 */
[----:B------:R-:W-:-:S03]  /*2af0*/  UMOV UR7, 0x3fe62e42 ;  /* 0x3fe62e4200077882 */ /* 0x000fc60000000000 */
[----:B------:R-:W-:Y:S01]  /*2b00*/  DFMA R14, R10, R14, UR4 ;  /* 0x000000040a0e7e2b */ /* 0x000fe2000800000e */
[----:B------:R-:W-:Y:S01]  /*2b10*/  UMOV UR4, 0x55555554 ;  /* 0x5555555400047882 */ /* 0x000fe20000000000 */
[----:B------:R-:W-:Y:S01]  /*2b20*/  UMOV UR5, 0x3fb55555 ;  /* 0x3fb5555500057882 */ /* 0x000fe20000000000 */
[----:B------:R-:W-:-:S05]  /*2b30*/  DFMA R4, R12, UR6, R8 ;  /* 0x000000060c047c2b */ /* 0x000fca0008000008 */
[----:B------:R-:W-:Y:S01]  /*2b40*/  DFMA R14, R10, R14, UR4 ;  /* 0x000000040a0e7e2b */ /* 0x000fe2000800000e */
[----:B------:R-:W-:Y:S01]  /*2b50*/  UMOV UR4, 0x3b39803f ;  /* 0x3b39803f00047882 */ /* 0x000fe20000000000 */
[----:B------:R-:W-:Y:S01]  /*2b60*/  UMOV UR5, 0x3c7abc9e ;  /* 0x3c7abc9e00057882 */ /* 0x000fe20000000000 */
[----:B------:R-:W-:-:S05]  /*2b70*/  DFMA R20, -R12, UR6, R4 ;  /* 0x000000060c147c2b */ /* 0x000fca0008000104 */
[----:B------:R-:W-:-:S03]  /*2b80*/  DMUL R14, R10, R14 ;  /* 0x0000000e0a0e7228 */ /* 0x000fc60000000000 */
[----:B------:R-:W-:-:S05]  /*2b90*/  DADD R20, -R8, R20 ;  /* 0x0000000008147229 */ /* 0x000fca0000000114 */
[----:B------:R-:W-:-:S08]  /*2ba0*/  DFMA R14, R8, R14, R18 ;  /* 0x0000000e080e722b */ /* 0x000fd00000000012 */
[----:B------:R-:W-:-:S08]  /*2bb0*/  DADD R14, R14, -R20 ;  /* 0x000000000e0e7229 */ /* 0x000fd00000000814 */
[----:B------:R-:W-:-:S08]  /*2bc0*/  DFMA R14, R12, UR4, R14 ;  /* 0x000000040c0e7c2b */ /* 0x000fd0000800000e */
[----:B------:R-:W-:Y:S01]  /*2bd0*/  DADD R4, R4, R14 ;  /* 0x0000000004047229 */ /* 0x000fe2000000000e */
[----:B------:R-:W-:Y:S10]  /*2be0*/  BRA `(.L_x_6241) ;  /* 0x0000000000d07947 */ /* 0x000ff40003800000 */
.L_x_6240:
[----:B------:R-:W-:Y:S01]  /*2bf0*/  DADD R10, R28, 2 ;  /* 0x400000001c0a7429 */ /* 0x000fe20000000000 */
[----:B------:R-:W-:Y:S01]  /*2c00*/  IMAD.MOV.U32 R4, RZ, RZ, 0x1 ;  /* 0x00000001ff047424 */ /* 0x000fe200078e00ff */
[----:B------:R-:W-:Y:S01]  /*2c10*/  FSETP.GEU.AND P1, PT, |R29|, 6.5827683646048100446e-37, PT ;  /* 0x036000001d00780b */ /* 0x000fe20003f2e200 */
[----:B------:R-:W-:Y:S03]  /*2c20*/  BSSY B1, `(.L_x_6242) ;  /* 0x0000013000017945 */ /* 0x000fe60003800000 */
        /* <DEDUP_REMOVED lines=9> */
[----:B--2-4-:R-:W-:-:S05]  /*2cc0*/  FFMA R0, RZ, R11, R5 ;  /* 0x0000000bff007223 */ /* 0x014fca0000000005 */
[----:B------:R-:W-:-:S13]  /*2cd0*/  FSETP.GT.AND P0, PT, |R0|, 1.469367938527859385e-39, PT ;  /* 0x001000000000780b */ /* 0x000fda0003f04200 */
[----:B------:R-:W-:Y:S05]  /*2ce0*/  @P0 BRA P1, `(.L_x_6243) ;  /* 0x0000000000180947 */ /* 0x000fea0000800000 */
[----:B------:R-:W-:Y:S01]  /*2cf0*/  MOV R8, R28 ;  /* 0x0000001c00087202 */ /* 0x000fe20000000f00 */
[----:B------:R-:W-:Y:S01]  /*2d00*/  IMAD.MOV.U32 R9, RZ, RZ, R29 ;  /* 0x000000ffff097224 */ /* 0x000fe200078e001d */
[----:B------:R-:W-:-:S07]  /*2d10*/  MOV R0, 0x2d30 ;  /* 0x00002d3000007802 */ /* 0x000fce0000000f00 */
[----:B------:R-:W-:Y:S05]  /*2d20*/  CALL.REL.NOINC `($__internal_7_$__cuda_sm20_div_rn_f64_full) ;  /* 0x000000d4005c7944 */ /* 0x000fea0003c00000 */
[----:B------:R-:W-:Y:S02]  /*2d30*/  IMAD.MOV.U32 R4, RZ, RZ, R14 ;  /* 0x000000ffff047224 */ /* 0x000fe400078e000e */
[----:B------:R-:W-:-:S07]  /*2d40*/  IMAD.MOV.U32 R5, RZ, RZ, R3 ;  /* 0x000000ffff057224 */ /* 0x000fce00078e0003 */
.L_x_6243:
[----:B------:R-:W-:Y:S05]  /*2d50*/  BSYNC B1 ;  /* 0x0000000000017941 */ /* 0x000fea0003800000 */
.L_x_6242:
[----:B------:R-:W-:Y:S01]  /*2d60*/  DMUL R4, R4, R28 ;  /* 0x0000001c04047228 */ /* 0x000fe20000000000 */
[----:B------:R-:W-:Y:S01]  /*2d70*/  IMAD.MOV.U32 R10, RZ, RZ, -0x314d23bc ;  /* 0xceb2dc44ff0a7424 */ /* 0x000fe200078e00ff */
[----:B------:R-:W-:Y:S01]  /*2d80*/  UMOV UR4, 0x2fbe14b5 ;  /* 0x2fbe14b500047882 */ /* 0x000fe20000000000 */
[----:B------:R-:W-:Y:S01]  /*2d90*/  IMAD.MOV.U32 R11, RZ, RZ, 0x3ed087ff ;  /* 0x3ed087ffff0b7424 */ /* 0x000fe200078e00ff */
[----:B------:R-:W-:-:S04]  /*2da0*/  UMOV UR5, 0x3eb372fb ;  /* 0x3eb372fb00057882 */ /* 0x000fc80000000000 */
[----:B------:R-:W-:-:S08]  /*2db0*/  DADD R6, -R4, R28 ;  /* 0x0000000004067229 */ /* 0x000fd0000000011c */
[----:B------:R-:W-:-:S08]  /*2dc0*/  DMUL R8, R6, R6 ;  /* 0x0000000606087228 */ /* 0x000fd00000000000 */
        /* <DEDUP_REMOVED lines=19> */
[----:B------:R-:W-:-:S08]  /*2f00*/  DMUL R10, R8, R10 ;  /* 0x0000000a080a7228 */ /* 0x000fd00000000000 */
[----:B------:R-:W-:-:S08]  /*2f10*/  DFMA R10, R6, R10, -R4 ;  /* 0x0000000a060a722b */ /* 0x000fd00000000804 */
[----:B------:R-:W-:-:S11]  /*2f20*/  DADD R4, R10, R28 ;  /* 0x000000000a047229 */ /* 0x000fd6000000001c */
.L_x_6241:
[----:B------:R-:W-:Y:S05]  /*2f30*/  BSYNC B0 ;  /* 0x0000000000007941 */ /* 0x000fea0003800000 */
.L_x_6239:
[----:B------:R-:W0:Y:S01]  /*2f40*/  LDC.U8 R8, c[0x0][0x421] ;  /* 0x00010840ff087b82 */ /* 0x000e220000000000 */
[----:B------:R-:W-:Y:S01]  /*2f50*/  DSETP.MIN.AND P0, P1, RZ, R26, PT ;  /* 0x0000001aff00722a */ /* 0x000fe20003900000 */
[----:B------:R-:W-:Y:S02]  /*2f60*/  IMAD.MOV.U32 R0, RZ, RZ, RZ ;  /* 0x000000ffff007224 */ /* 0x000fe400078e00ff */
[----:B------:R-:W-:Y:S02]  /*2f70*/  IMAD.MOV.U32 R7, RZ, RZ, R26 ;  /* 0x000000ffff077224 */ /* 0x000fe400078e001a */
[----:B------:R-:W-:Y:S01]  /*2f80*/  IMAD.MOV.U32 R6, RZ, RZ, RZ ;  /* 0x000000ffff067224 */ /* 0x000fe200078e00ff */
[----:B------:R-:W-:-:S04]  /*2f90*/  FSEL R3, R0, R27, P0 ;  /* 0x0000001b00037208 */ /* 0x000fc80000000000 */
[----:B------:R-:W-:-:S04]  /*2fa0*/  SEL R6, R6, R7, P0 ;  /* 0x0000000706067207 */ /* 0x000fc80000000000 */
[----:B------:R-:W-:-:S05]  /*2fb0*/  @P1 LOP3.LUT R3, R27, 0x80000, RZ, 0xfc, !PT ;  /* 0x000800001b031812 */ /* 0x000fca00078efcff */
[----:B------:R-:W-:Y:S01]  /*2fc0*/  IMAD.MOV.U32 R7, RZ, RZ, R3 ;  /* 0x000000ffff077224 */ /* 0x000fe200078e0003 */
[----:B0-----:R-:W-:-:S05]  /*2fd0*/  PRMT R0, R8, 0x9910, RZ ;  /* 0x0000991008007816 */ /* 0x001fca00000000ff */
[----:B------:R-:W-:Y:S01]  /*2fe0*/  DADD R4, R6, -R4 ;  /* 0x0000000006047229 */ /* 0x000fe20000000804 */
        /* <DEDUP_REMOVED lines=13> */
.L_x_6247:
[----:B------:R-:W0:Y:S02]  /*30c0*/  F2I.S64.F64.TRUNC R4, R4 ;  /* 0x0000000400047311 */ /* 0x000e24000030d900 */
[----:B0-----:R-:W-:-:S05]  /*30d0*/  IMAD.MOV.U32 R3, RZ, RZ, R4 ;  /* 0x000000ffff037224 */ /* 0x001fca00078e0004 */
[----:B------:R0:W-:Y:S01]  /*30e0*/  STG.E.U8 desc[UR36][R16.64], R3 ;  /* 0x0000000310007986 */ /* 0x0001e2000c101124 */
[----:B------:R-:W-:Y:S05]  /*30f0*/  BRA `(.L_x_6249) ;  /* 0x0000000c00f87947 */ /* 0x000fea0003800000 */
.L_x_6246:
        /* <DEDUP_REMOVED lines=9> */
.L_x_6251:
[----:B------:R-:W0:Y:S02]  /*3190*/  F2I.F64.TRUNC R5, R4 ;  /* 0x0000000400057311 */ /* 0x000e24000030d100 */
[----:B0-----:R0:W-:Y:S01]  /*31a0*/  STG.E desc[UR36][R16.64], R5 ;  /* 0x0000000510007986 */ /* 0x0011e2000c101924 */
[----:B------:R-:W-:Y:S05]  /*31b0*/  BRA `(.L_x_6249) ;  /* 0x0000000c00c87947 */ /* 0x000fea0003800000 */
.L_x_6250:
[----:B------:R-:W0:Y:S02]  /*31c0*/  F2I.F64.TRUNC R5, R4 ;  /* 0x0000000400057311 */ /* 0x000e24000030d100 */
[----:B0-----:R0:W-:Y:S01]  /*31d0*/  STG.E.U16 desc[UR36][R16.64], R5 ;  /* 0x0000000510007986 */ /* 0x0011e2000c101524 */
[----:B------:R-:W-:Y:S05]  /*31e0*/  BRA `(.L_x_6249) ;  /* 0x0000000c00bc7947 */ /* 0x000fea0003800000 */
.L_x_6245:
        /* <DEDUP_REMOVED lines=13> */
.L_x_6253:
        /* <DEDUP_REMOVED lines=8> */
.L_x_6252:
        /* <DEDUP_REMOVED lines=14> */
.L_x_6255:
        /* <DEDUP_REMOVED lines=9> */
.L_x_6254:
[----:B------:R0:W-:Y:S01]  /*34b0*/  STG.E.64 desc[UR36][R16.64], R4 ;  /* 0x0000000410007986 */ /* 0x0001e2000c101b24 */
[----:B------:R-:W-:Y:S05]  /*34c0*/  BRA `(.L_x_6249) ;  /* 0x0000000c00047947 */ /* 0x000fea0003800000 */
.L_x_6244:
        /* <DEDUP_REMOVED lines=12> */
.L_x_6258:
[----:B------:R-:W-:-:S05]  /*3590*/  CS2R R6, SRZ ;  /* 0x0000000000067805 */ /* 0x000fca000001ff00 */
[----:B------:R0:W-:Y:S01]  /*35a0*/  STG.E.128 desc[UR36][R16.64], R4 ;  /* 0x0000000410007986 */ /* 0x0001e2000c101d24 */
[----:B------:R-:W-:Y:S05]  /*35b0*/  BRA `(.L_x_6249) ;  /* 0x0000000800c87947 */ /* 0x000fea0003800000 */
.L_x_6257:
        /* <DEDUP_REMOVED lines=25> */
.L_x_6262:
[----:B------:R-:W-:Y:S05]  /*3750*/  BSYNC B0 ;  /* 0x0000000000007941 */ /* 0x000fea0003800000 */
.L_x_6261:
[----:B------:R-:W-:-:S05]  /*3760*/  LOP3.LUT R7, R0, R7, RZ, 0xfc, !PT ;  /* 0x0000000700077212 */ /* 0x000fca00078efcff */
[----:B------:R0:W-:Y:S01]  /*3770*/  STG.E.U8 desc[UR36][R16.64], R7 ;  /* 0x0000000710007986 */ /* 0x0001e2000c101124 */
[----:B------:R-:W-:Y:S05]  /*3780*/  BRA `(.L_x_6249) ;  /* 0x0000000800547947 */ /* 0x000fea0003800000 */
.L_x_6260:
        /* <DEDUP_REMOVED lines=17> */
.L_x_6264:
[----:B------:R-:W-:Y:S01]  /*38a0*/  IMAD.MOV.U32 R0, RZ, RZ, 0x7f ;  /* 0x0000007fff007424 */ /* 0x000fe200078e00ff */
[----:B------:R-:W-:-:S04]  /*38b0*/  ISETP.GT.U32.AND P0, PT, R3, 0x7f800000, PT ;  /* 0x7f8000000300780c */ /* 0x000fc80003f04070 */
[----:B------:R-:W-:-:S09]  /*38c0*/  SEL R0, R0, 0x7c, P0 ;  /* 0x0000007c00007807 */ /* 0x000fd20000000000 */
.L_x_6265:
[----:B------:R-:W-:Y:S05]  /*38d0*/  BSYNC B0 ;  /* 0x0000000000007941 */ /* 0x000fea0003800000 */
.L_x_6263:
[----:B------:R-:W-:-:S04]  /*38e0*/  LOP3.LUT R3, R7, 0x80000000, RZ, 0xc0, !PT ;  /* 0x8000000007037812 */ /* 0x000fc800078ec0ff */
[----:B------:R-:W-:-:S04]  /*38f0*/  SHF.R.U32.HI R3, RZ, 0x18, R3 ;  /* 0x00000018ff037819 */ /* 0x000fc80000011603 */
[----:B------:R-:W-:-:S05]  /*3900*/  LOP3.LUT R3, R0, R3, RZ, 0xfc, !PT ;  /* 0x0000000300037212 */ /* 0x000fca00078efcff */
[----:B------:R0:W-:Y:S01]  /*3910*/  STG.E.U8 desc[UR36][R16.64], R3 ;  /* 0x0000000310007986 */ /* 0x0001e2000c101124 */
[----:B------:R-:W-:Y:S05]  /*3920*/  BRA `(.L_x_6249) ;  /* 0x0000000400ec7947 */ /* 0x000fea0003800000 */
.L_x_6259:
        /* <DEDUP_REMOVED lines=8> */
.L_x_6256:
        /* <DEDUP_REMOVED lines=11> */
.L_x_6268:
        /* <DEDUP_REMOVED lines=21> */
.L_x_6271:
[----:B------:R-:W-:-:S04]  /*3bb0*/  LOP3.LUT R3, R7, 0x80000000, RZ, 0xc0, !PT ;  /* 0x8000000007037812 */ /* 0x000fc800078ec0ff */
[----:B------:R-:W-:-:S04]  /*3bc0*/  SHF.R.U32.HI R3, RZ, 0x18, R3 ;  /* 0x00000018ff037819 */ /* 0x000fc80000011603 */
[----:B------:R-:W-:-:S04]  /*3bd0*/  LOP3.LUT R0, R0, R3, RZ, 0xfc, !PT ;  /* 0x0000000300007212 */ /* 0x000fc800078efcff */
[----:B------:R-:W-:-:S07]  /*3be0*/  PRMT R8, R0, 0x7610, R8 ;  /* 0x0000761000087816 */ /* 0x000fce0000000008 */
.L_x_6270:
[----:B------:R-:W-:Y:S05]  /*3bf0*/  BSYNC B0 ;  /* 0x0000000000007941 */ /* 0x000fea0003800000 */
.L_x_6269:
[----:B------:R3:W-:Y:S01]  /*3c00*/  STG.E.U8 desc[UR36][R16.64], R8 ;  /* 0x0000000810007986 */ /* 0x0007e2000c101124 */
[----:B------:R-:W-:Y:S05]  /*3c10*/  BRA `(.L_x_6249) ;  /* 0x0000000400307947 */ /* 0x000fea0003800000 */
.L_x_6267:
        /* <DEDUP_REMOVED lines=21> */
.L_x_6274:
[----:B------:R-:W-:-:S04]  /*3d70*/  LOP3.LUT R3, R7, 0x80000000, RZ, 0xc0, !PT ;  /* 0x8000000007037812 */ /* 0x000fc800078ec0ff */
[----:B------:R-:W-:-:S04]  /*3d80*/  SHF.R.U32.HI R3, RZ, 0x18, R3 ;  /* 0x00000018ff037819 */ /* 0x000fc80000011603 */
[----:B------:R-:W-:-:S04]  /*3d90*/  LOP3.LUT R0, R0, R3, RZ, 0xfc, !PT ;  /* 0x0000000300007212 */ /* 0x000fc800078efcff */
[----:B------:R-:W-:-:S07]  /*3da0*/  PRMT R8, R0, 0x7610, R8 ;  /* 0x0000761000087816 */ /* 0x000fce0000000008 */
.L_x_6273:
[----:B------:R-:W-:Y:S05]  /*3db0*/  BSYNC B0 ;  /* 0x0000000000007941 */ /* 0x000fea0003800000 */
.L_x_6272:
[----:B------:R0:W-:Y:S01]  /*3dc0*/  STG.E.U8 desc[UR36][R16.64], R8 ;  /* 0x0000000810007986 */ /* 0x0001e2000c101124 */
[----:B------:R-:W-:Y:S05]  /*3dd0*/  BRA `(.L_x_6249) ;  /* 0x0000000000c07947 */ /* 0x000fea0003800000 */
.L_x_6266:
        /* <DEDUP_REMOVED lines=26> */
.L_x_6248:
[----:B------:R-:W-:Y:S01]  /*3f80*/  MOV R0, 0x0 ;  /* 0x0000000000007802 */ /* 0x000fe20000000f00 */
[----:B------:R-:W-:Y:S01]  /*3f90*/  ULDC.64 UR4, c[0x4][0x128] ;  /* 0x01004a0000047ab9 */ /* 0x000fe20000000a00 */
[----:B------:R-:W-:Y:S01]  /*3fa0*/  ULDC.64 UR6, c[0x4][0x130] ;  /* 0x01004c0000067ab9 */ /* 0x000fe20000000a00 */
[----:B------:R-:W-:Y:S01]  /*3fb0*/  IMAD.U32 R4, RZ, RZ, UR4 ;  /* 0x00000004ff047e24 */ /* 0x000fe2000f8e00ff */
[----:B------:R0:W1:Y:S01]  /*3fc0*/  LDC.64 R14, c[0x4][R0] ;  /* 0x01000000000e7b82 */ /* 0x0000620000000a00 */
[----:B------:R-:W-:Y:S01]  /*3fd0*/  IMAD.U32 R5, RZ, RZ, UR5 ;  /* 0x00000005ff057e24 */ /* 0x000fe2000f8e00ff */
[----:B------:R-:W-:Y:S01]  /*3fe0*/  ULDC.64 UR4, c[0x4][0x10] ;  /* 0x0100040000047ab9 */ /* 0x000fe20000000a00 */
[----:B------:R-:W-:Y:S01]  /*3ff0*/  IMAD.U32 R6, RZ, RZ, UR6 ;  /* 0x00000006ff067e24 */ /* 0x000fe2000f8e00ff */
[----:B------:R-:W-:Y:S01]  /*4000*/  MOV R10, UR4 ;  /* 0x00000004000a7c02 */ /* 0x000fe20008000f00 */
[----:B------:R-:W-:Y:S02]  /*4010*/  IMAD.U32 R7, RZ, RZ, UR7 ;  /* 0x00000007ff077e24 */ /* 0x000fe4000f8e00ff */
[----:B------:R-:W-:-:S02]  /*4020*/  IMAD.U32 R11, RZ, RZ, UR5 ;  /* 0x00000005ff0b7e24 */ /* 0x000fc4000f8e00ff */
[----:B------:R-:W-:Y:S02]  /*4030*/  IMAD.MOV.U32 R8, RZ, RZ, 0x65 ;  /* 0x00000065ff087424 */ /* 0x000fe400078e00ff */
[----:B------:R-:W-:Y:S02]  /*4040*/  IMAD.MOV.U32 R12, RZ, RZ, 0x1 ;  /* 0x00000001ff0c7424 */ /* 0x000fe400078e00ff */
[----:B0-----:R-:W-:-:S07]  /*4050*/  IMAD.MOV.U32 R13, RZ, RZ, RZ ;  /* 0x000000ffff0d7224 */ /* 0x001fce00078e00ff */
[----:B------:R-:W-:-:S07]  /*4060*/  LEPC R20, `(.L_x_6277) ;  /* 0x000000001014794e */ /* 0x000fce0000000000 */
[----:B-1----:R-:W-:Y:S05]  /*4070*/  CALL.ABS.NOINC R14 ;  /* 0x000000000e007343 */ /* 0x002fea0003c00000 */
.L_x_6277:
[----:B------:R-:W-:Y:S05]  /*4080*/  BRA `(.L_x_6249) ;  /* 0x0000000000147947 */ /* 0x000fea0003800000 */
.L_x_6276:
[----:B------:R-:W0:Y:S02]  /*4090*/  F2I.U64.F64.TRUNC R4, R4 ;  /* 0x0000000400047311 */ /* 0x000e24000030d800 */
[----:B0-----:R1:W-:Y:S01]  /*40a0*/  STG.E.64 desc[UR36][R16.64], R4 ;  /* 0x0000000410007986 */ /* 0x0013e2000c101b24 */
[----:B------:R-:W-:Y:S05]  /*40b0*/  BRA `(.L_x_6249) ;  /* 0x0000000000087947 */ /* 0x000fea0003800000 */
.L_x_6275:
[----:B------:R-:W0:Y:S02]  /*40c0*/  F2I.U32.F64.TRUNC R5, R4 ;  /* 0x0000000400057311 */ /* 0x000e24000030d000 */
[----:B0-----:R0:W-:Y:S02]  /*40d0*/  STG.E desc[UR36][R16.64], R5 ;  /* 0x0000000510007986 */ /* 0x0011e4000c101924 */
.L_x_6249:
[----:B------:R-:W-:-:S04]  /*40e0*/  IMAD R2, R2, 0x200, R23 ;  /* 0x0000020002027824 */ /* 0x000fc800078e0217 */
[----:B------:R-:W-:-:S07]  /*40f0*/  VIADD R19, R2, 0x80 ;  /* 0x0000008002137836 */ /* 0x000fce0000000000 */
.L_x_6202:
[----:B------:R-:W-:Y:S05]  /*4100*/  BSYNC B6 ;  /* 0x0000000000067941 */ /* 0x000fea0003800000 */
.L_x_6201:
        /* <DEDUP_REMOVED lines=307> */
.L_x_6280:
        /* <DEDUP_REMOVED lines=21> */
.L_x_6284:
[----:B------:R-:W2:Y:S02]  /*5590*/  LDG.E.U8 R2, desc[UR36][R2.64] ;  /* 0x0000002402027981 */ /* 0x000ea4000c1e1100 */
[----:B--2---:R0:W1:Y:S01]  /*55a0*/  I2F.F64.U16 R28, R2 ;  /* 0x00000002001c7312 */ /* 0x0040620000101800 */
[----:B------:R-:W-:Y:S05]  /*55b0*/  BRA `(.L_x_6286) ;  /* 0x0000000c00707947 */ /* 0x000fea0003800000 */
.L_x_6283:
        /* <DEDUP_REMOVED lines=9> */
.L_x_6288:
[----:B------:R-:W2:Y:S02]  /*5650*/  LDG.E R2, desc[UR36][R2.64] ;  /* 0x0000002402027981 */ /* 0x000ea4000c1e1900 */
[----:B--2---:R1:W2:Y:S01]  /*5660*/  I2F.F64 R28, R2 ;  /* 0x00000002001c7312 */ /* 0x0042a20000201c00 */
[----:B------:R-:W-:Y:S05]  /*5670*/  BRA `(.L_x_6286) ;  /* 0x0000000c00407947 */ /* 0x000fea0003800000 */
.L_x_6287:
[----:B------:R-:W2:Y:S02]  /*5680*/  LDG.E.U16 R2, desc[UR36][R2.64] ;  /* 0x0000002402027981 */ /* 0x000ea4000c1e1500 */
[----:B--2---:R3:W4:Y:S01]  /*5690*/  I2F.F64.S16 R28, R2 ;  /* 0x00000002001c7312 */ /* 0x0047220000101c00 */
[----:B------:R-:W-:Y:S05]  /*56a0*/  BRA `(.L_x_6286) ;  /* 0x0000000c00347947 */ /* 0x000fea0003800000 */
.L_x_6282:
        /* <DEDUP_REMOVED lines=10> */
.L_x_6290:
[----:B------:R-:W2:Y:S02]  /*5750*/  LDG.E.U16 R0, desc[UR36][R2.64] ;  /* 0x0000002402007981 */ /* 0x000ea4000c1e1500 */
[----:B--2---:R-:W-:-:S05]  /*5760*/  HADD2.F32 R0, -RZ, R0.H0_H0 ;  /* 0x20000000ff007230 */ /* 0x004fca0000004100 */
[----:B------:R-:W-:-:S04]  /*5770*/  FMUL.FTZ R0, R0, 1 ;  /* 0x3f80000000007820 */ /* 0x000fc80000410000 */
[----:B------:R0:W1:Y:S01]  /*5780*/  F2F.F64.F32 R28, R0 ;  /* 0x00000000001c7310 */ /* 0x0000620000201800 */
[----:B------:R-:W-:Y:S05]  /*5790*/  BRA `(.L_x_6286) ;  /* 0x0000000800f87947 */ /* 0x000fea0003800000 */
.L_x_6289:
        /* <DEDUP_REMOVED lines=10> */
.L_x_6292:
[----:B------:R-:W2:Y:S02]  /*5840*/  LDG.E.U16 R2, desc[UR36][R2.64] ;  /* 0x0000002402027981 */ /* 0x000ea4000c1e1500 */
[----:B--2---:R-:W-:-:S05]  /*5850*/  HADD2.F32 R0, -RZ, R2.H0_H0 ;  /* 0x20000002ff007230 */ /* 0x004fca0000004100 */
[----:B------:R-:W-:-:S04]  /*5860*/  FMUL.FTZ R0, R0, 1 ;  /* 0x3f80000000007820 */ /* 0x000fc80000410000 */
[----:B------:R0:W1:Y:S01]  /*5870*/  F2F.F64.F32 R28, R0 ;  /* 0x00000000001c7310 */ /* 0x0000620000201800 */
[----:B------:R-:W-:Y:S05]  /*5880*/  BRA `(.L_x_6286) ;  /* 0x0000000800bc7947 */ /* 0x000fea0003800000 */
.L_x_6291:
[----:B------:R0:W5:Y:S01]  /*5890*/  LDG.E.64 R28, desc[UR36][R2.64] ;  /* 0x00000024021c7981 */ /* 0x000162000c1e1b00 */
[----:B------:R-:W-:Y:S05]  /*58a0*/  BRA `(.L_x_6286) ;  /* 0x0000000800b47947 */ /* 0x000fea0003800000 */
.L_x_6281:
        /* <DEDUP_REMOVED lines=13> */
.L_x_6295:
[----:B------:R0:W5:Y:S01]  /*5980*/  LDG.E.64 R28, desc[UR36][R2.64] ;  /* 0x00000024021c7981 */ /* 0x000162000c1e1b00 */
[----:B------:R-:W-:Y:S05]  /*5990*/  BRA `(.L_x_6286) ;  /* 0x0000000800787947 */ /* 0x000fea0003800000 */
.L_x_6294:
        /* <DEDUP_REMOVED lines=28> */
.L_x_6297:
        /* <DEDUP_REMOVED lines=15> */
.L_x_6296:
[----:B------:R-:W2:Y:S02]  /*5c50*/  LDG.E.U16 R0, desc[UR36][R2.64] ;  /* 0x0000002402007981 */ /* 0x000ea4000c1e1500 */
[----:B--2---:R-:W-:-:S04]  /*5c60*/  IMAD.U32 R0, R0, 0x10000, RZ ;  /* 0x0001000000007824 */ /* 0x004fc800078e00ff */
[----:B------:R-:W-:-:S04]  /*5c70*/  FMUL.FTZ R0, R0, 1 ;  /* 0x3f80000000007820 */ /* 0x000fc80000410000 */
[----:B------:R0:W1:Y:S01]  /*5c80*/  F2F.F64.F32 R28, R0 ;  /* 0x00000000001c7310 */ /* 0x0000620000201800 */
[----:B------:R-:W-:Y:S05]  /*5c90*/  BRA `(.L_x_6286) ;  /* 0x0000000400b87947 */ /* 0x000fea0003800000 */
.L_x_6293:
        /* <DEDUP_REMOVED lines=11> */
.L_x_6300:
        /* <DEDUP_REMOVED lines=21> */
.L_x_6304:
[----:B------:R-:W-:Y:S05]  /*5ea0*/  BSYNC B1 ;  /* 0x0000000000017941 */ /* 0x000fea0003800000 */
.L_x_6303:
[----:B------:R-:W-:Y:S01]  /*5eb0*/  LEA R3, R0, 0x3b800000, 0x17 ;  /* 0x3b80000000037811 */ /* 0x000fe200078eb8ff */
[----:B------:R-:W-:-:S05]  /*5ec0*/  IMAD.SHL.U32 R0, R2, 0x100000, RZ ;  /* 0x0010000002007824 */ /* 0x000fca00078e00ff */
[----:B------:R-:W-:-:S07]  /*5ed0*/  LOP3.LUT R0, R3, R0, R4, 0xfe, !PT ;  /* 0x0000000003007212 */ /* 0x000fce00078efe04 */
.L_x_6302:
[----:B------:R-:W-:Y:S05]  /*5ee0*/  BSYNC B0 ;  /* 0x0000000000007941 */ /* 0x000fea0003800000 */
.L_x_6301:
[----:B------:R-:W-:-:S04]  /*5ef0*/  FMUL.FTZ R0, R0, 1 ;  /* 0x3f80000000007820 */ /* 0x000fc80000410000 */
[----:B------:R0:W1:Y:S01]  /*5f00*/  F2F.F64.F32 R28, R0 ;  /* 0x00000000001c7310 */ /* 0x0000620000201800 */
[----:B------:R-:W-:Y:S05]  /*5f10*/  BRA `(.L_x_6286) ;  /* 0x0000000400187947 */ /* 0x000fea0003800000 */
.L_x_6299:
        /* <DEDUP_REMOVED lines=21> */
.L_x_6308:
[----:B------:R-:W-:Y:S05]  /*6070*/  BSYNC B1 ;  /* 0x0000000000017941 */ /* 0x000fea0003800000 */
.L_x_6307:
[----:B------:R-:W-:Y:S01]  /*6080*/  LEA R3, R0, 0x37800000, 0x17 ;  /* 0x3780000000037811 */ /* 0x000fe200078eb8ff */
[----:B------:R-:W-:-:S05]  /*6090*/  IMAD.SHL.U32 R0, R2, 0x200000, RZ ;  /* 0x0020000002007824 */ /* 0x000fca00078e00ff */
[----:B------:R-:W-:-:S07]  /*60a0*/  LOP3.LUT R0, R3, R0, R4, 0xfe, !PT ;  /* 0x0000000003007212 */ /* 0x000fce00078efe04 */
.L_x_6306:
[----:B------:R-:W-:Y:S05]  /*60b0*/  BSYNC B0 ;  /* 0x0000000000007941 */ /* 0x000fea0003800000 */
.L_x_6305:
[----:B------:R-:W-:-:S04]  /*60c0*/  FMUL.FTZ R0, R0, 1 ;  /* 0x3f80000000007820 */ /* 0x000fc80000410000 */
[----:B------:R0:W1:Y:S01]  /*60d0*/  F2F.F64.F32 R28, R0 ;  /* 0x00000000001c7310 */ /* 0x0000620000201800 */
[----:B------:R-:W-:Y:S05]  /*60e0*/  BRA `(.L_x_6286) ;  /* 0x0000000000a47947 */ /* 0x000fea0003800000 */
.L_x_6298:
        /* <DEDUP_REMOVED lines=14> */
.L_x_6312:
[----:B------:R-:W-:Y:S05]  /*61d0*/  BSYNC B0 ;  /* 0x0000000000007941 */ /* 0x000fea0003800000 */
.L_x_6311:
[----:B------:R-:W-:-:S04]  /*61e0*/  FMUL.FTZ R0, R0, 1 ;  /* 0x3f80000000007820 */ /* 0x000fc80000410000 */
[----:B------:R0:W1:Y:S01]  /*61f0*/  F2F.F64.F32 R28, R0 ;  /* 0x00000000001c7310 */ /* 0x0000620000201800 */
[----:B------:R-:W-:Y:S05]  /*6200*/  BRA `(.L_x_6286) ;  /* 0x00000000005c7947 */ /* 0x000fea0003800000 */
.L_x_6285:
[----:B------:R-:W-:Y:S01]  /*6210*/  MOV R0, 0x0 ;  /* 0x0000000000007802 */ /* 0x000fe20000000f00 */
[----:B------:R-:W-:Y:S01]  /*6220*/  ULDC.64 UR4, c[0x4][0x128] ;  /* 0x01004a0000047ab9 */ /* 0x000fe20000000a00 */
[----:B------:R-:W-:Y:S01]  /*6230*/  ULDC.64 UR6, c[0x4][0x8] ;  /* 0x0100020000067ab9 */ /* 0x000fe20000000a00 */
[----:B------:R-:W-:Y:S01]  /*6240*/  IMAD.U32 R4, RZ, RZ, UR4 ;  /* 0x00000004ff047e24 */ /* 0x000fe2000f8e00ff */
[----:B------:R0:W1:Y:S01]  /*6250*/  LDC.64 R2, c[0x4][R0] ;  /* 0x0100000000027b82 */ /* 0x0000620000000a00 */
[----:B------:R-:W-:Y:S01]  /*6260*/  IMAD.U32 R5, RZ, RZ, UR5 ;  /* 0x00000005ff057e24 */ /* 0x000fe2000f8e00ff */
[----:B------:R-:W-:Y:S01]  /*6270*/  ULDC.64 UR4, c[0x4][0x130] ;  /* 0x01004c0000047ab9 */ /* 0x000fe20000000a00 */
[----:B------:R-:W-:Y:S01]  /*6280*/  HFMA2.MMA R8, -RZ, RZ, 0, 4.64916229248046875e-06 ;  /* 0x0000004eff087435 */ /* 0x000fe200000001ff */
[----:B------:R-:W-:Y:S02]  /*6290*/  IMAD.U32 R6, RZ, RZ, UR4 ;  /* 0x00000004ff067e24 */ /* 0x000fe4000f8e00ff */
[----:B------:R-:W-:-:S02]  /*62a0*/  IMAD.U32 R7, RZ, RZ, UR5 ;  /* 0x00000005ff077e24 */ /* 0x000fc4000f8e00ff */
[----:B------:R-:W-:Y:S02]  /*62b0*/  IMAD.U32 R10, RZ, RZ, UR6 ;  /* 0x00000006ff0a7e24 */ /* 0x000fe4000f8e00ff */
[----:B------:R-:W-:Y:S02]  /*62c0*/  IMAD.U32 R11, RZ, RZ, UR7 ;  /* 0x00000007ff0b7e24 */ /* 0x000fe4000f8e00ff */
[----:B------:R-:W-:Y:S02]  /*62d0*/  IMAD.MOV.U32 R12, RZ, RZ, 0x1 ;  /* 0x00000001ff0c7424 */ /* 0x000fe400078e00ff */
[----:B0-----:R-:W-:-:S07]  /*62e0*/  IMAD.MOV.U32 R13, RZ, RZ, RZ ;  /* 0x000000ffff0d7224 */ /* 0x001fce00078e00ff */
[----:B------:R-:W-:-:S07]  /*62f0*/  LEPC R20, `(.L_x_6313) ;  /* 0x000000001014794e */ /* 0x000fce0000000000 */
[----:B-1----:R-:W-:Y:S05]  /*6300*/  CALL.ABS.NOINC R2 ;  /* 0x0000000002007343 */ /* 0x002fea0003c00000 */
.L_x_6313:
[----:B------:R-:W-:Y:S01]  /*6310*/  CS2R R28, SRZ ;  /* 0x00000000001c7805 */ /* 0x000fe2000001ff00 */
[----:B------:R-:W-:Y:S06]  /*6320*/  BRA `(.L_x_6286) ;  /* 0x0000000000147947 */ /* 0x000fec0003800000 */
.L_x_6310:
[----:B------:R-:W2:Y:S02]  /*6330*/  LDG.E.64 R28, desc[UR36][R2.64] ;  /* 0x00000024021c7981 */ /* 0x000ea4000c1e1b00 */
[----:B--2---:R-:W0:Y:S01]  /*6340*/  I2F.F64.U64 R28, R28 ;  /* 0x0000001c001c7312 */ /* 0x004e220000301800 */
[----:B------:R-:W-:Y:S05]  /*6350*/  BRA `(.L_x_6286) ;  /* 0x0000000000087947 */ /* 0x000fea0003800000 */
.L_x_6309:
[----:B------:R-:W2:Y:S02]  /*6360*/  LDG.E R2, desc[UR36][R2.64] ;  /* 0x0000002402027981 */ /* 0x000ea4000c1e1900 */
[----:B--2---:R0:W1:Y:S02]  /*6370*/  I2F.F64.U32 R28, R2 ;  /* 0x00000002001c7312 */ /* 0x0040640000201800 */
.L_x_6286:
[----:B01-3--:R-:W-:Y:S01]  /*6380*/  IMAD.MOV.U32 R2, RZ, RZ, 0x652b82fe ;  /* 0x652b82feff027424 */ /* 0x00bfe200078e00ff */
        /* <DEDUP_REMOVED lines=59> */
.L_x_6315:
[----:B------:R-:W-:Y:S05]  /*6740*/  BSYNC B0 ;  /* 0x0000000000007941 */ /* 0x000fea0003800000 */
.L_x_6314:
[C---:B------:R-:W-:Y:S01]  /*6750*/  FSETP.GEU.FTZ.AND P1, PT, R27.reuse, 1.7916666269302368164, PT ;  /* 0x3fe555551b00780b */ /* 0x040fe20003f3e000 */
[----:B------:R-:W-:Y:S01]  /*6760*/  BSSY B0, `(.L_x_6316) ;  /* 0x0000087000007945 */ /* 0x000fe20003800000 */
[----:B------:R-:W-:-:S13]  /*6770*/  FSETP.GT.FTZ.AND P0, PT, R27, -1.6999999284744262695, PT ;  /* 0xbfd999991b00780b */ /* 0x000fda0003f14000 */
[----:B------:R-:W-:Y:S05]  /*6780*/  @P0 BRA !P1, `(.L_x_6317) ;  /* 0x0000000400440947 */ /* 0x000fea0004800000 */
[----:B------:R-:W-:-:S10]  /*6790*/  DADD R2, R26, 1 ;  /* 0x3ff000001a027429 */ /* 0x000fd40000000000 */
[----:B------:R-:W-:Y:S01]  /*67a0*/  ISETP.GT.AND P0, PT, R3, 0xfffff, PT ;  /* 0x000fffff0300780c */ /* 0x000fe20003f04270 */
[----:B------:R-:W-:Y:S01]  /*67b0*/  IMAD.MOV.U32 R7, RZ, RZ, R3 ;  /* 0x000000ffff077224 */ /* 0x000fe200078e0003 */
[----:B------:R-:W-:-:S11]  /*67c0*/  MOV R6, R2 ;  /* 0x0000000200067202 */ /* 0x000fd60000000f00 */
[----:B------:R-:W-:-:S10]  /*67d0*/  @!P0 DMUL R6, R6, 1.80143985094819840000e+16 ;  /* 0x4350000006068828 */ /* 0x000fd40000000000 */
[----:B------:R-:W-:Y:S02]  /*67e0*/  @!P0 IMAD.MOV.U32 R3, RZ, RZ, R7 ;  /* 0x000000ffff038224 */ /* 0x000fe400078e0007 */
[----:B------:R-:W-:Y:S02]  /*67f0*/  @!P0 IMAD.MOV.U32 R2, RZ, RZ, R6 ;  /* 0x000000ffff028224 */ /* 0x000fe400078e0006 */
[----:B------:R-:W-:-:S05]  /*6800*/  VIADD R0, R3, 0xffffffff ;  /* 0xffffffff03007836 */ /* 0x000fca0000000000 */
[----:B------:R-:W-:Y:S01]  /*6810*/  ISETP.GE.U32.AND P1, PT, R0, 0x7fefffff, PT ;  /* 0x7fefffff0000780c */ /* 0x000fe20003f26070 */
[----:B------:R-:W-:Y:S02]  /*6820*/  IMAD.MOV.U32 R0, RZ, RZ, -0x3ff ;  /* 0xfffffc01ff007424 */ /* 0x000fe400078e00ff */
[----:B------:R-:W-:-:S10]  /*6830*/  @!P0 IMAD.MOV.U32 R0, RZ, RZ, -0x435 ;  /* 0xfffffbcbff008424 */ /* 0x000fd400078e00ff */
[----:B------:R-:W-:Y:S01]  /*6840*/  @P1 IMAD.MOV.U32 R4, RZ, RZ, 0x0 ;  /* 0x00000000ff041424 */ /* 0x000fe200078e00ff */
[----:B------:R-:W-:Y:S01]  /*6850*/  @P1 FSETP.NEU.FTZ.AND P2, PT, R7, RZ, PT ;  /* 0x000000ff0700120b */ /* 0x000fe20003f5d000 */
[----:B------:R-:W-:-:S06]  /*6860*/  @P1 IMAD.MOV.U32 R5, RZ, RZ, 0x7ff00000 ;  /* 0x7ff00000ff051424 */ /* 0x000fcc00078e00ff */
[----:B------:R-:W-:-:S10]  /*6870*/  @P1 DFMA R4, R6, R4, +INF ;  /* 0x7ff000000604142b */ /* 0x000fd40000000004 */
[----:B------:R-:W-:Y:S02]  /*6880*/  @P1 FSEL R4, R4, RZ, P2 ;  /* 0x000000ff04041208 */ /* 0x000fe40001000000 */
[----:B------:R-:W-:Y:S01]  /*6890*/  @P1 FSEL R5, R5, -QNAN , P2 ;  /* 0xfff0000005051808 */ /* 0x000fe20001000000 */
[----:B------:R-:W-:Y:S06]  /*68a0*/  @P1 BRA `(.L_x_6318) ;  /* 0x0000000400c81947 */ /* 0x000fec0003800000 */
[----:B------:R-:W-:Y:S01]  /*68b0*/  LOP3.LUT R4, R3, 0x800fffff, RZ, 0xc0, !PT ;  /* 0x800fffff03047812 */ /* 0x000fe200078ec0ff */
[----:B------:R-:W-:Y:S01]  /*68c0*/  IMAD.MOV.U32 R6, RZ, RZ, RZ ;  /* 0x000000ffff067224 */ /* 0x000fe200078e00ff */
[----:B------:R-:W-:Y:S01]  /*68d0*/  MOV R14, 0x8b7a8b04 ;  /* 0x8b7a8b04000e7802 */ /* 0x000fe20000000f00 */
[----:B------:R-:W-:Y:S01]  /*68e0*/  IMAD.MOV.U32 R15, RZ, RZ, 0x3ed0ee25 ;  /* 0x3ed0ee25ff0f7424 */ /* 0x000fe200078e00ff */
[----:B------:R-:W-:Y:S01]  /*68f0*/  LOP3.LUT R5, R4, 0x3ff00000, RZ, 0xfc, !PT ;  /* 0x3ff0000004057812 */ /* 0x000fe200078efcff */
[----:B------:R-:W-:Y:S01]  /*6900*/  IMAD.MOV.U32 R4, RZ, RZ, R2 ;  /* 0x000000ffff047224 */ /* 0x000fe200078e0002 */
[----:B------:R-:W-:Y:S01]  /*6910*/  UMOV UR4, 0x3ae80f1e ;  /* 0x3ae80f1e00047882 */ /* 0x000fe20000000000 */
[----:B------:R-:W-:Y:S01]  /*6920*/  UMOV UR5, 0x3eb1380b ;  /* 0x3eb1380b00057882 */ /* 0x000fe20000000000 */
        /* <DEDUP_REMOVED lines=22> */
[----:B------:R-:W-:Y:S02]  /*6a90*/  DADD R14, R2, R2 ;  /* 0x00000000020e7229 */ /* 0x000fe40000000002 */
[----:B------:R-:W-:Y:S01]  /*6aa0*/  DADD R2, R20, -UR6 ;  /* 0x8000000614027e29 */ /* 0x000fe20008000000 */
[----:B------:R-:W-:Y:S01]  /*6ab0*/  UMOV UR6, 0xfefa39ef ;  /* 0xfefa39ef00067882 */ /* 0x000fe20000000000 */
[----:B------:R-:W-:Y:S01]  /*6ac0*/  UMOV UR7, 0x3fe62e42 ;  /* 0x3fe62e4200077882 */ /* 0x000fe20000000000 */
[----:B------:R-:W-:Y:S01]  /*6ad0*/  DFMA R12, R10, R12, UR4 ;  /* 0x000000040a0c7e2b */ /* 0x000fe2000800000c */
[----:B------:R-:W-:Y:S01]  /*6ae0*/  UMOV UR4, 0xa9ab0956 ;  /* 0xa9ab095600047882 */ /* 0x000fe20000000000 */
[----:B------:R-:W-:Y:S01]  /*6af0*/  UMOV UR5, 0x3f1745cb ;  /* 0x3f1745cb00057882 */ /* 0x000fe20000000000 */
[----:B------:R-:W-:-:S02]  /*6b00*/  DFMA R14, R4, -R8, R14 ;  /* 0x80000008040e722b */ /* 0x000fc4000000000e */
[----:B------:R-:W-:-:S03]  /*6b10*/  DFMA R4, R2, UR6, R8 ;  /* 0x0000000602047c2b */ /* 0x000fc60008000008 */
[----:B------:R-:W-:Y:S01]  /*6b20*/  DFMA R12, R10, R12, UR4 ;  /* 0x000000040a0c7e2b */ /* 0x000fe2000800000c */
[----:B------:R-:W-:Y:S01]  /*6b30*/  UMOV UR4, 0x2d1b5154 ;  /* 0x2d1b515400047882 */ /* 0x000fe20000000000 */
[----:B------:R-:W-:Y:S01]  /*6b40*/  UMOV UR5, 0x3f3c71c7 ;  /* 0x3f3c71c700057882 */ /* 0x000fe20000000000 */
[----:B------:R-:W-:Y:S02]  /*6b50*/  DMUL R14, R6, R14 ;  /* 0x0000000e060e7228 */ /* 0x000fe40000000000 */
[----:B------:R-:W-:-:S03]  /*6b60*/  DFMA R20, -R2, UR6, R4 ;  /* 0x0000000602147c2b */ /* 0x000fc60008000104 */
[----:B------:R-:W-:Y:S01]  /*6b70*/  DFMA R12, R10, R12, UR4 ;  /* 0x000000040a0c7e2b */ /* 0x000fe2000800000c */
[----:B------:R-:W-:Y:S01]  /*6b80*/  UMOV UR4, 0x923be72d ;  /* 0x923be72d00047882 */ /* 0x000fe20000000000 */
[----:B------:R-:W-:-:S03]  /*6b90*/  UMOV UR5, 0x3f624924 ;  /* 0x3f62492400057882 */ /* 0x000fc60000000000 */
[----:B------:R-:W-:-:S03]  /*6ba0*/  DADD R20, -R8, R20 ;  /* 0x0000000008147229 */ /* 0x000fc60000000114 */
        /* <DEDUP_REMOVED lines=9> */
[----:B------:R-:W-:-:S08]  /*6c40*/  DMUL R12, R10, R12 ;  /* 0x0000000c0a0c7228 */ /* 0x000fd00000000000 */
[----:B------:R-:W-:-:S08]  /*6c50*/  DFMA R12, R8, R12, R14 ;  /* 0x0000000c080c722b */ /* 0x000fd0000000000e */
[----:B------:R-:W-:-:S08]  /*6c60*/  DADD R12, R12, -R20 ;  /* 0x000000000c0c7229 */ /* 0x000fd00000000814 */
[----:B------:R-:W-:-:S08]  /*6c70*/  DFMA R12, R2, UR4, R12 ;  /* 0x00000004020c7c2b */ /* 0x000fd0000800000c */
[----:B------:R-:W-:Y:S01]  /*6c80*/  DADD R4, R4, R12 ;  /* 0x0000000004047229 */ /* 0x000fe2000000000c */
[----:B------:R-:W-:Y:S10]  /*6c90*/  BRA `(.L_x_6318) ;  /* 0x0000000000cc7947 */ /* 0x000ff40003800000 */
.L_x_6317:
        /* <DEDUP_REMOVED lines=19> */
[----:B------:R-:W-:Y:S05]  /*6dd0*/  CALL.REL.NOINC `($__internal_7_$__cuda_sm20_div_rn_f64_full) ;  /* 0x0000009400307944 */ /* 0x000fea0003c00000 */
[----:B------:R-:W-:-:S07]  /*6de0*/  IMAD.MOV.U32 R2, RZ, RZ, R14 ;  /* 0x000000ffff027224 */ /* 0x000fce00078e000e */
.L_x_6320:
[----:B------:R-:W-:Y:S05]  /*6df0*/  BSYNC B1 ;  /* 0x0000000000017941 */ /* 0x000fea0003800000 */
.L_x_6319:
        /* <DEDUP_REMOVED lines=29> */
.L_x_6318:
[----:B------:R-:W-:Y:S05]  /*6fd0*/  BSYNC B0 ;  /* 0x0000000000007941 */ /* 0x000fea0003800000 */
.L_x_6316:
[----:B------:R-:W0:Y:S01]  /*6fe0*/  LDC.U8 R6, c[0x0][0x421] ;  /* 0x00010840ff067b82 */ /* 0x000e220000000000 */
[----:B------:R-:W-:Y:S01]  /*6ff0*/  DSETP.MIN.AND P0, P1, RZ, R28, PT ;  /* 0x0000001cff00722a */ /* 0x000fe20003900000 */
[----:B------:R-:W-:Y:S02]  /*7000*/  IMAD.MOV.U32 R0, RZ, RZ, RZ ;  /* 0x000000ffff007224 */ /* 0x000fe400078e00ff */
[----:B------:R-:W-:Y:S02]  /*7010*/  IMAD.MOV.U32 R3, RZ, RZ, R28 ;  /* 0x000000ffff037224 */ /* 0x000fe400078e001c */
[----:B------:R-:W-:Y:S01]  /*7020*/  IMAD.MOV.U32 R2, RZ, RZ, RZ ;  /* 0x000000ffff027224 */ /* 0x000fe200078e00ff */
[----:B------:R-:W-:-:S04]  /*7030*/  FSEL R7, R0, R29, P0 ;  /* 0x0000001d00077208 */ /* 0x000fc80000000000 */
[----:B------:R-:W-:-:S04]  /*7040*/  SEL R2, R2, R3, P0 ;  /* 0x0000000302027207 */ /* 0x000fc80000000000 */
[----:B------:R-:W-:-:S04]  /*7050*/  @P1 LOP3.LUT R7, R29, 0x80000, RZ, 0xfc, !PT ;  /* 0x000800001d071812 */ /* 0x000fc800078efcff */
[----:B------:R-:W-:Y:S02]  /*7060*/  MOV R3, R7 ;  /* 0x0000000700037202 */ /* 0x000fe40000000f00 */
[----:B0-----:R-:W-:-:S04]  /*7070*/  PRMT R0, R6, 0x9910, RZ ;  /* 0x0000991006007816 */ /* 0x001fc800000000ff */
        /* <DEDUP_REMOVED lines=14> */
.L_x_6324:
[----:B------:R-:W0:Y:S02]  /*7160*/  F2I.S64.F64.TRUNC R4, R4 ;  /* 0x0000000400047311 */ /* 0x000e24000030d900 */
[----:B0-----:R-:W-:-:S05]  /*7170*/  IMAD.MOV.U32 R3, RZ, RZ, R4 ;  /* 0x000000ffff037224 */ /* 0x001fca00078e0004 */
[----:B------:R0:W-:Y:S01]  /*7180*/  STG.E.U8 desc[UR36][R16.64], R3 ;  /* 0x0000000310007986 */ /* 0x0001e2000c101124 */
[----:B------:R-:W-:Y:S05]  /*7190*/  BRA `(.L_x_6326) ;  /* 0x0000000c00f87947 */ /* 0x000fea0003800000 */
.L_x_6323:
        /* <DEDUP_REMOVED lines=9> */
.L_x_6328:
[----:B------:R-:W0:Y:S02]  /*7230*/  F2I.F64.TRUNC R5, R4 ;  /* 0x0000000400057311 */ /* 0x000e24000030d100 */
[----:B0-----:R0:W-:Y:S01]  /*7240*/  STG.E desc[UR36][R16.64], R5 ;  /* 0x0000000510007986 */ /* 0x0011e2000c101924 */
[----:B------:R-:W-:Y:S05]  /*7250*/  BRA `(.L_x_6326) ;  /* 0x0000000c00c87947 */ /* 0x000fea0003800000 */
.L_x_6327:
[----:B------:R-:W0:Y:S02]  /*7260*/  F2I.F64.TRUNC R5, R4 ;  /* 0x0000000400057311 */ /* 0x000e24000030d100 */
[----:B0-----:R0:W-:Y:S01]  /*7270*/  STG.E.U16 desc[UR36][R16.64], R5 ;  /* 0x0000000510007986 */ /* 0x0011e2000c101524 */
[----:B------:R-:W-:Y:S05]  /*7280*/  BRA `(.L_x_6326) ;  /* 0x0000000c00bc7947 */ /* 0x000fea0003800000 */
.L_x_6322:
        /* <DEDUP_REMOVED lines=13> */
.L_x_6330:
        /* <DEDUP_REMOVED lines=8> */
.L_x_6329:
        /* <DEDUP_REMOVED lines=14> */
.L_x_6332:
        /* <DEDUP_REMOVED lines=9> */
.L_x_6331:
[----:B------:R0:W-:Y:S01]  /*7550*/  STG.E.64 desc[UR36][R16.64], R4 ;  /* 0x0000000410007986 */ /* 0x0001e2000c101b24 */
[----:B------:R-:W-:Y:S05]  /*7560*/  BRA `(.L_x_6326) ;  /* 0x0000000c00047947 */ /* 0x000fea0003800000 */
.L_x_6321:
        /* <DEDUP_REMOVED lines=12> */
.L_x_6335:
[----:B------:R-:W-:-:S05]  /*7630*/  CS2R R6, SRZ ;  /* 0x0000000000067805 */ /* 0x000fca000001ff00 */
[----:B------:R0:W-:Y:S01]  /*7640*/  STG.E.128 desc[UR36][R16.64], R4 ;  /* 0x0000000410007986 */ /* 0x0001e2000c101d24 */
[----:B------:R-:W-:Y:S05]  /*7650*/  BRA `(.L_x_6326) ;  /* 0x0000000800c87947 */ /* 0x000fea0003800000 */
.L_x_6334:
        /* <DEDUP_REMOVED lines=25> */
.L_x_6339:
[----:B------:R-:W-:Y:S05]  /*77f0*/  BSYNC B0 ;  /* 0x0000000000007941 */ /* 0x000fea0003800000 */
.L_x_6338:
[----:B------:R-:W-:-:S05]  /*7800*/  LOP3.LUT R3, R0, R3, RZ, 0xfc, !PT ;  /* 0x0000000300037212 */ /* 0x000fca00078efcff */
[----:B------:R0:W-:Y:S01]  /*7810*/  STG.E.U8 desc[UR36][R16.64], R3 ;  /* 0x0000000310007986 */ /* 0x0001e2000c101124 */
[----:B------:R-:W-:Y:S05]  /*7820*/  BRA `(.L_x_6326) ;  /* 0x0000000800547947 */ /* 0x000fea0003800000 */
.L_x_6337:
        /* <DEDUP_REMOVED lines=17> */
.L_x_6341:
[----:B------:R-:W-:Y:S01]  /*7940*/  IMAD.MOV.U32 R0, RZ, RZ, 0x7f ;  /* 0x0000007fff007424 */ /* 0x000fe200078e00ff */
[----:B------:R-:W-:-:S04]  /*7950*/  ISETP.GT.U32.AND P0, PT, R2, 0x7f800000, PT ;  /* 0x7f8000000200780c */ /* 0x000fc80003f04070 */
[----:B------:R-:W-:-:S09]  /*7960*/  SEL R0, R0, 0x7c, P0 ;  /* 0x0000007c00007807 */ /* 0x000fd20000000000 */
.L_x_6342:
[----:B------:R-:W-:Y:S05]  /*7970*/  BSYNC B0 ;  /* 0x0000000000007941 */ /* 0x000fea0003800000 */
.L_x_6340:
[----:B------:R-:W-:-:S04]  /*7980*/  LOP3.LUT R2, R3, 0x80000000, RZ, 0xc0, !PT ;  /* 0x8000000003027812 */ /* 0x000fc800078ec0ff */
[----:B------:R-:W-:-:S04]  /*7990*/  SHF.R.U32.HI R3, RZ, 0x18, R2 ;  /* 0x00000018ff037819 */ /* 0x000fc80000011602 */
[----:B------:R-:W-:-:S05]  /*79a0*/  LOP3.LUT R3, R0, R3, RZ, 0xfc, !PT ;  /* 0x0000000300037212 */ /* 0x000fca00078efcff */
[----:B------:R0:W-:Y:S01]  /*79b0*/  STG.E.U8 desc[UR36][R16.64], R3 ;  /* 0x0000000310007986 */ /* 0x0001e2000c101124 */
[----:B------:R-:W-:Y:S05]  /*79c0*/  BRA `(.L_x_6326) ;  /* 0x0000000400ec7947 */ /* 0x000fea0003800000 */
.L_x_6336:
        /* <DEDUP_REMOVED lines=8> */
.L_x_6333:
        /* <DEDUP_REMOVED lines=11> */
.L_x_6345:
        /* <DEDUP_REMOVED lines=21> */
.L_x_6348:
[----:B------:R-:W-:-:S04]  /*7c50*/  LOP3.LUT R2, R3, 0x80000000, RZ, 0xc0, !PT ;  /* 0x8000000003027812 */ /* 0x000fc800078ec0ff */
[----:B------:R-:W-:-:S04]  /*7c60*/  SHF.R.U32.HI R3, RZ, 0x18, R2 ;  /* 0x00000018ff037819 */ /* 0x000fc80000011602 */
[----:B------:R-:W-:-:S04]  /*7c70*/  LOP3.LUT R0, R0, R3, RZ, 0xfc, !PT ;  /* 0x0000000300007212 */ /* 0x000fc800078efcff */
[----:B------:R-:W-:-:S07]  /*7c80*/  PRMT R8, R0, 0x7610, R8 ;  /* 0x0000761000087816 */ /* 0x000fce0000000008 */
.L_x_6347:
[----:B------:R-:W-:Y:S05]  /*7c90*/  BSYNC B0 ;  /* 0x0000000000007941 */ /* 0x000fea0003800000 */
.L_x_6346:
[----:B------:R3:W-:Y:S01]  /*7ca0*/  STG.E.U8 desc[UR36][R16.64], R8 ;  /* 0x0000000810007986 */ /* 0x0007e2000c101124 */
[----:B------:R-:W-:Y:S05]  /*7cb0*/  BRA `(.L_x_6326) ;  /* 0x0000000400307947 */ /* 0x000fea0003800000 */
.L_x_6344:
        /* <DEDUP_REMOVED lines=21> */
.L_x_6351:
[----:B------:R-:W-:-:S04]  /*7e10*/  LOP3.LUT R2, R3, 0x80000000, RZ, 0xc0, !PT ;  /* 0x8000000003027812 */ /* 0x000fc800078ec0ff */
[----:B------:R-:W-:-:S04]  /*7e20*/  SHF.R.U32.HI R3, RZ, 0x18, R2 ;  /* 0x00000018ff037819 */ /* 0x000fc80000011602 */
[----:B------:R-:W-:-:S04]  /*7e30*/  LOP3.LUT R0, R0, R3, RZ, 0xfc, !PT ;  /* 0x0000000300007212 */ /* 0x000fc800078efcff */
[----:B------:R-:W-:-:S07]  /*7e40*/  PRMT R8, R0, 0x7610, R8 ;  /* 0x0000761000087816 */ /* 0x000fce0000000008 */
.L_x_6350:
[----:B------:R-:W-:Y:S05]  /*7e50*/  BSYNC B0 ;  /* 0x0000000000007941 */ /* 0x000fea0003800000 */
.L_x_6349:
[----:B------:R0:W-:Y:S01]  /*7e60*/  STG.E.U8 desc[UR36][R16.64], R8 ;  /* 0x0000000810007986 */ /* 0x0001e2000c101124 */
[----:B------:R-:W-:Y:S05]  /*7e70*/  BRA `(.L_x_6326) ;  /* 0x0000000000c07947 */ /* 0x000fea0003800000 */
.L_x_6343:
        /* <DEDUP_REMOVED lines=26> */
.L_x_6325:
        /* <DEDUP_REMOVED lines=16> */
.L_x_6354:
[----:B------:R-:W-:Y:S05]  /*8120*/  BRA `(.L_x_6326) ;  /* 0x0000000000147947 */ /* 0x000fea0003800000 */
.L_x_6353:
[----:B------:R-:W0:Y:S02]  /*8130*/  F2I.U64.F64.TRUNC R4, R4 ;  /* 0x0000000400047311 */ /* 0x000e24000030d800 */
[----:B0-----:R2:W-:Y:S01]  /*8140*/  STG.E.64 desc[UR36][R16.64], R4 ;  /* 0x0000000410007986 */ /* 0x0015e2000c101b24 */
[----:B------:R-:W-:Y:S05]  /*8150*/  BRA `(.L_x_6326) ;  /* 0x0000000000087947 */ /* 0x000fea0003800000 */
.L_x_6352:
[----:B------:R-:W0:Y:S02]  /*8160*/  F2I.U32.F64.TRUNC R5, R4 ;  /* 0x0000000400057311 */ /* 0x000e24000030d000 */
[----:B0-----:R0:W-:Y:S02]  /*8170*/  STG.E desc[UR36][R16.64], R5 ;  /* 0x0000000510007986 */ /* 0x0011e4000c101924 */
.L_x_6326:
[----:B------:R-:W-:-:S07]  /*8180*/  VIADD R19, R19, 0x80 ;  /* 0x0000008013137836 */ /* 0x000fce0000000000 */
.L_x_6279:
[----:B------:R-:W-:Y:S05]  /*8190*/  BSYNC B6 ;  /* 0x0000000000067941 */ /* 0x000fea0003800000 */
.L_x_6278:
        /* <DEDUP_REMOVED lines=307> */
.L_x_6357:
        /* <DEDUP_REMOVED lines=21> */
.L_x_6361:
[----:B------:R-:W2:Y:S02]  /*9620*/  LDG.E.U8 R2, desc[UR36][R2.64] ;  /* 0x0000002402027981 */ /* 0x000ea4000c1e1100 */
[----:B--2---:R0:W1:Y:S01]  /*9630*/  I2F.F64.U16 R28, R2 ;  /* 0x00000002001c7312 */ /* 0x0040620000101800 */
[----:B------:R-:W-:Y:S05]  /*9640*/  BRA `(.L_x_6363) ;  /* 0x0000000c00707947 */ /* 0x000fea0003800000 */
.L_x_6360:
        /* <DEDUP_REMOVED lines=9> */
.L_x_6365:
[----:B------:R-:W2:Y:S02]  /*96e0*/  LDG.E R2, desc[UR36][R2.64] ;  /* 0x0000002402027981 */ /* 0x000ea4000c1e1900 */
[----:B--2---:R0:W1:Y:S01]  /*96f0*/  I2F.F64 R28, R2 ;  /* 0x00000002001c7312 */ /* 0x0040620000201c00 */
[----:B------:R-:W-:Y:S05]  /*9700*/  BRA `(.L_x_6363) ;  /* 0x0000000c00407947 */ /* 0x000fea0003800000 */
.L_x_6364:
[----:B------:R-:W2:Y:S02]  /*9710*/  LDG.E.U16 R2, desc[UR36][R2.64] ;  /* 0x0000002402027981 */ /* 0x000ea4000c1e1500 */
[----:B--2---:R0:W1:Y:S01]  /*9720*/  I2F.F64.S16 R28, R2 ;  /* 0x00000002001c7312 */ /* 0x0040620000101c00 */
[----:B------:R-:W-:Y:S05]  /*9730*/  BRA `(.L_x_6363) ;  /* 0x0000000c00347947 */ /* 0x000fea0003800000 */
.L_x_6359:
        /* <DEDUP_REMOVED lines=10> */
.L_x_6367:
[----:B------:R-:W2:Y:S02]  /*97e0*/  LDG.E.U16 R0, desc[UR36][R2.64] ;  /* 0x0000002402007981 */ /* 0x000ea4000c1e1500 */
[----:B--2---:R-:W-:-:S05]  /*97f0*/  HADD2.F32 R0, -RZ, R0.H0_H0 ;  /* 0x20000000ff007230 */ /* 0x004fca0000004100 */
[----:B------:R-:W-:-:S04]  /*9800*/  FMUL.FTZ R0, R0, 1 ;  /* 0x3f80000000007820 */ /* 0x000fc80000410000 */
[----:B------:R0:W1:Y:S01]  /*9810*/  F2F.F64.F32 R28, R0 ;  /* 0x00000000001c7310 */ /* 0x0000620000201800 */
[----:B------:R-:W-:Y:S05]  /*9820*/  BRA `(.L_x_6363) ;  /* 0x0000000800f87947 */ /* 0x000fea0003800000 */
.L_x_6366:
        /* <DEDUP_REMOVED lines=10> */
.L_x_6369:
[----:B------:R-:W2:Y:S02]  /*98d0*/  LDG.E.U16 R2, desc[UR36][R2.64] ;  /* 0x0000002402027981 */ /* 0x000ea4000c1e1500 */
[----:B--2---:R-:W-:-:S05]  /*98e0*/  HADD2.F32 R0, -RZ, R2.H0_H0 ;  /* 0x20000002ff007230 */ /* 0x004fca0000004100 */
[----:B------:R-:W-:-:S04]  /*98f0*/  FMUL.FTZ R0, R0, 1 ;  /* 0x3f80000000007820 */ /* 0x000fc80000410000 */
[----:B------:R0:W1:Y:S01]  /*9900*/  F2F.F64.F32 R28, R0 ;  /* 0x00000000001c7310 */ /* 0x0000620000201800 */
[----:B------:R-:W-:Y:S05]  /*9910*/  BRA `(.L_x_6363) ;  /* 0x0000000800bc7947 */ /* 0x000fea0003800000 */
.L_x_6368:
[----:B------:R0:W5:Y:S01]  /*9920*/  LDG.E.64 R28, desc[UR36][R2.64] ;  /* 0x00000024021c7981 */ /* 0x000162000c1e1b00 */
[----:B------:R-:W-:Y:S05]  /*9930*/  BRA `(.L_x_6363) ;  /* 0x0000000800b47947 */ /* 0x000fea0003800000 */
.L_x_6358:
        /* <DEDUP_REMOVED lines=13> */
.L_x_6372:
[----:B------:R0:W5:Y:S01]  /*9a10*/  LDG.E.64 R28, desc[UR36][R2.64] ;  /* 0x00000024021c7981 */ /* 0x000162000c1e1b00 */
[----:B------:R-:W-:Y:S05]  /*9a20*/  BRA `(.L_x_6363) ;  /* 0x0000000800787947 */ /* 0x000fea0003800000 */
.L_x_6371:
[----:B------:R-:W-:-:S13]  /*9a30*/  ISETP.NE.AND P0, PT, R4, 0xf, PT ;  /* 0x0000000f0400780c */ /* 0x000fda0003f05270 */
[----:B------:R-:W-:Y:S05]  /*9a40*/  @!P0 BRA `(.L_x_6373) ;  /* 0x0000000000a48947 */ /* 0x000fea0003800000 */
[----:B------:R-:W-:-:S13]  /*9a50*/  ISETP.NE.AND P0, PT, R4, 0x17, PT ;  /* 0x000000170400780c */ /* 0x000fda0003f05270 */
[----:B------:R-:W-:Y:S05]  /*9a60*/  @!P0 BRA `(.L_x_6374) ;  /* 0x0000000000608947 */ /* 0x000fea0003800000 */
[----:B------:R-:W-:-:S13]  /*9a70*/  ISETP.NE.AND P0, PT, R4, 0x18, PT ;  /* 0x000000180400780c */ /* 0x000fda0003f05270 */
[----:B------:R-:W-:Y:S05]  /*9a80*/  @P0 BRA `(.L_x_6362) ;  /* 0x0000000800040947 */ /* 0x000fea0003800000 */
[----:B------:R-:W2:Y:S01]  /*9a90*/  LDG.E.U8 R0, desc[UR36][R2.64] ;  /* 0x0000002402007981 */ /* 0x000ea2000c1e1100 */
[----:B------:R-:W-:Y:S01]  /*9aa0*/  IMAD.MOV.U32 R8, RZ, RZ, -0x800000 ;  /* 0xff800000ff087424 */ /* 0x000fe200078e00ff */
[----:B--2---:R-:W-:-:S04]  /*9ab0*/  SHF.L.U32 R0, R0, 0x18, RZ ;  /* 0x0000001800007819 */ /* 0x004fc800000006ff */
        /* <DEDUP_REMOVED lines=19> */
.L_x_6374:
        /* <DEDUP_REMOVED lines=13> */
[----:B------:R3:W4:Y:S01]  /*9cc0*/  F2F.F64.F32 R28, R4 ;  /* 0x00000004001c7310 */ /* 0x0007220000201800 */
[----:B------:R-:W-:Y:S05]  /*9cd0*/  BRA `(.L_x_6363) ;  /* 0x0000000400cc7947 */ /* 0x000fea0003800000 */
.L_x_6373:
[----:B------:R-:W2:Y:S02]  /*9ce0*/  LDG.E.U16 R0, desc[UR36][R2.64] ;  /* 0x0000002402007981 */ /* 0x000ea4000c1e1500 */
[----:B--2---:R-:W-:-:S04]  /*9cf0*/  IMAD.U32 R0, R0, 0x10000, RZ ;  /* 0x0001000000007824 */ /* 0x004fc800078e00ff */
[----:B------:R-:W-:-:S04]  /*9d00*/  FMUL.FTZ R0, R0, 1 ;  /* 0x3f80000000007820 */ /* 0x000fc80000410000 */
[----:B------:R1:W2:Y:S01]  /*9d10*/  F2F.F64.F32 R28, R0 ;  /* 0x00000000001c7310 */ /* 0x0002a20000201800 */
[----:B------:R-:W-:Y:S05]  /*9d20*/  BRA `(.L_x_6363) ;  /* 0x0000000400b87947 */ /* 0x000fea0003800000 */
.L_x_6370:
        /* <DEDUP_REMOVED lines=11> */
.L_x_6377:
        /* <DEDUP_REMOVED lines=21> */
.L_x_6381:
[----:B------:R-:W-:Y:S05]  /*9f30*/  BSYNC B1 ;  /* 0x0000000000017941 */ /* 0x000fea0003800000 */
.L_x_6380:
[----:B------:R-:W-:Y:S01]  /*9f40*/  LEA R3, R0, 0x3b800000, 0x17 ;  /* 0x3b80000000037811 */ /* 0x000fe200078eb8ff */
[----:B------:R-:W-:-:S05]  /*9f50*/  IMAD.SHL.U32 R0, R2, 0x100000, RZ ;  /* 0x0010000002007824 */ /* 0x000fca00078e00ff */
[----:B------:R-:W-:-:S07]  /*9f60*/  LOP3.LUT R0, R3, R0, R4, 0xfe, !PT ;  /* 0x0000000003007212 */ /* 0x000fce00078efe04 */
.L_x_6379:
[----:B------:R-:W-:Y:S05]  /*9f70*/  BSYNC B0 ;  /* 0x0000000000007941 */ /* 0x000fea0003800000 */
.L_x_6378:
[----:B------:R-:W-:-:S04]  /*9f80*/  FMUL.FTZ R0, R0, 1 ;  /* 0x3f80000000007820 */ /* 0x000fc80000410000 */
[----:B------:R0:W1:Y:S01]  /*9f90*/  F2F.F64.F32 R28, R0 ;  /* 0x00000000001c7310 */ /* 0x0000620000201800 */
[----:B------:R-:W-:Y:S05]  /*9fa0*/  BRA `(.L_x_6363) ;  /* 0x0000000400187947 */ /* 0x000fea0003800000 */
.L_x_6376:
        /* <DEDUP_REMOVED lines=21> */
.L_x_6385:
[----:B------:R-:W-:Y:S05]  /*a100*/  BSYNC B1 ;  /* 0x0000000000017941 */ /* 0x000fea0003800000 */
.L_x_6384:
[----:B------:R-:W-:Y:S01]  /*a110*/  LEA R3, R0, 0x37800000, 0x17 ;  /* 0x3780000000037811 */ /* 0x000fe200078eb8ff */
[----:B------:R-:W-:-:S05]  /*a120*/  IMAD.SHL.U32 R0, R2, 0x200000, RZ ;  /* 0x0020000002007824 */ /* 0x000fca00078e00ff */
[----:B------:R-:W-:-:S07]  /*a130*/  LOP3.LUT R0, R3, R0, R4, 0xfe, !PT ;  /* 0x0000000003007212 */ /* 0x000fce00078efe04 */
.L_x_6383:
[----:B------:R-:W-:Y:S05]  /*a140*/  BSYNC B0 ;  /* 0x0000000000007941 */ /* 0x000fea0003800000 */
.L_x_6382:
[----:B------:R-:W-:-:S04]  /*a150*/  FMUL.FTZ R0, R0, 1 ;  /* 0x3f80000000007820 */ /* 0x000fc80000410000 */
[----:B------:R0:W1:Y:S01]  /*a160*/  F2F.F64.F32 R28, R0 ;  /* 0x00000000001c7310 */ /* 0x0000620000201800 */
[----:B------:R-:W-:Y:S05]  /*a170*/  BRA `(.L_x_6363) ;  /* 0x0000000000a47947 */ /* 0x000fea0003800000 */
.L_x_6375:
        /* <DEDUP_REMOVED lines=14> */
.L_x_6389:
[----:B------:R-:W-:Y:S05]  /*a260*/  BSYNC B0 ;  /* 0x0000000000007941 */ /* 0x000fea0003800000 */
.L_x_6388:
[----:B------:R-:W-:-:S04]  /*a270*/  FMUL.FTZ R0, R0, 1 ;  /* 0x3f80000000007820 */ /* 0x000fc80000410000 */
[----:B------:R0:W1:Y:S01]  /*a280*/  F2F.F64.F32 R28, R0 ;  /* 0x00000000001c7310 */ /* 0x0000620000201800 */
[----:B------:R-:W-:Y:S05]  /*a290*/  BRA `(.L_x_6363) ;  /* 0x00000000005c7947 */ /* 0x000fea0003800000 */
.L_x_6362:
        /* <DEDUP_REMOVED lines=16> */
.L_x_6390:
[----:B------:R-:W-:Y:S01]  /*a3a0*/  CS2R R28, SRZ ;  /* 0x00000000001c7805 */ /* 0x000fe2000001ff00 */
[----:B------:R-:W-:Y:S06]  /*a3b0*/  BRA `(.L_x_6363) ;  /* 0x0000000000147947 */ /* 0x000fec0003800000 */
.L_x_6387:
[----:B------:R-:W2:Y:S02]  /*a3c0*/  LDG.E.64 R28, desc[UR36][R2.64] ;  /* 0x00000024021c7981 */ /* 0x000ea4000c1e1b00 */
[----:B--2---:R-:W0:Y:S01]  /*a3d0*/  I2F.F64.U64 R28, R28 ;  /* 0x0000001c001c7312 */ /* 0x004e220000301800 */
[----:B------:R-:W-:Y:S05]  /*a3e0*/  BRA `(.L_x_6363) ;  /* 0x0000000000087947 */ /* 0x000fea0003800000 */
.L_x_6386:
[----:B------:R-:W2:Y:S02]  /*a3f0*/  LDG.E R2, desc[UR36][R2.64] ;  /* 0x0000002402027981 */ /* 0x000ea4000c1e1900 */
[----:B--2---:R0:W1:Y:S02]  /*a400*/  I2F.F64.U32 R28, R2 ;  /* 0x00000002001c7312 */ /* 0x0040640000201800 */
.L_x_6363:
[----:B0-----:R-:W-:Y:S01]  /*a410*/  IMAD.MOV.U32 R2, RZ, RZ, 0x652b82fe ;  /* 0x652b82feff027424 */ /* 0x001fe200078e00ff */
[----:B------:R-:W-:Y:S01]  /*a420*/  UMOV UR4, 0xfefa39ef ;  /* 0xfefa39ef00047882 */ /* 0x000fe20000000000 */
[----:B------:R-:W-:Y:S01]  /*a430*/  IMAD.MOV.U32 R3, RZ, RZ, 0x3ff71547 ;  /* 0x3ff71547ff037424 */ /* 0x000fe200078e00ff */
[----:B------:R-:W-:Y:S01]  /*a440*/  UMOV UR5, 0x3fe62e42 ;  /* 0x3fe62e4200057882 */ /* 0x000fe20000000000 */
[----:B-12-45:R-:W-:Y:S01]  /*a450*/  DADD R8, -RZ, -|R28| ;  /* 0x00000000ff087229 */ /* 0x036fe20000000d1c */
        /* <DEDUP_REMOVED lines=55> */
.L_x_6392:
[----:B------:R-:W-:Y:S05]  /*a7d0*/  BSYNC B0 ;  /* 0x0000000000007941 */ /* 0x000fea0003800000 */
.L_x_6391:
[C---:B------:R-:W-:Y:S01]  /*a7e0*/  FSETP.GEU.FTZ.AND P1, PT, R27.reuse, 1.7916666269302368164, PT ;  /* 0x3fe555551b00780b */ /* 0x040fe20003f3e000 */
[----:B------:R-:W-:Y:S01]  /*a7f0*/  BSSY B0, `(.L_x_6393) ;  /* 0x0000087000007945 */ /* 0x000fe20003800000 */
[----:B------:R-:W-:-:S13]  /*a800*/  FSETP.GT.FTZ.AND P0, PT, R27, -1.6999999284744262695, PT ;  /* 0xbfd999991b00780b */ /* 0x000fda0003f14000 */
[----:B------:R-:W-:Y:S05]  /*a810*/  @P0 BRA !P1, `(.L_x_6394) ;  /* 0x0000000400440947 */ /* 0x000fea0004800000 */
[----:B------:R-:W-:-:S10]  /*a820*/  DADD R2, R26, 1 ;  /* 0x3ff000001a027429 */ /* 0x000fd40000000000 */
[----:B------:R-:W-:Y:S01]  /*a830*/  ISETP.GT.AND P0, PT, R3, 0xfffff, PT ;  /* 0x000fffff0300780c */ /* 0x000fe20003f04270 */
[----:B------:R-:W-:Y:S02]  /*a840*/  IMAD.MOV.U32 R6, RZ, RZ, R2 ;  /* 0x000000ffff067224 */ /* 0x000fe400078e0002 */
[----:B------:R-:W-:-:S10]  /*a850*/  IMAD.MOV.U32 R7, RZ, RZ, R3 ;  /* 0x000000ffff077224 */ /* 0x000fd400078e0003 */
        /* <DEDUP_REMOVED lines=27> */
[----:B------:R-:W-:Y:S01]  /*aa10*/  @P0 IADD3 R7, R5, -0x100000, RZ ;  /* 0xfff0000005070810 */ /* 0x000fe20007ffe0ff */
[----:B------:R-:W-:-:S04]  /*aa20*/  @P0 VIADD R0, R0, 0x1 ;  /* 0x0000000100000836 */ /* 0x000fc80000000000 */
[----:B------:R-:W-:Y:S01]  /*aa30*/  @P0 IMAD.MOV.U32 R5, RZ, RZ, R7 ;  /* 0x000000ffff050224 */ /* 0x000fe200078e0007 */
[----:B------:R-:W-:-:S05]  /*aa40*/  LOP3.LUT R20, R0, 0x80000000, RZ, 0x3c, !PT ;  /* 0x8000000000147812 */ /* 0x000fca00078e3cff */
        /* <DEDUP_REMOVED lines=46> */
.L_x_6394:
        /* <DEDUP_REMOVED lines=21> */
.L_x_6397:
[----:B------:R-:W-:Y:S05]  /*ae80*/  BSYNC B1 ;  /* 0x0000000000017941 */ /* 0x000fea0003800000 */
.L_x_6396:
        /* <DEDUP_REMOVED lines=29> */
.L_x_6395:
[----:B------:R-:W-:Y:S05]  /*b060*/  BSYNC B0 ;  /* 0x0000000000007941 */ /* 0x000fea0003800000 */
.L_x_6393:
[----:B------:R-:W0:Y:S01]  /*b070*/  LDC.U8 R6, c[0x0][0x421] ;  /* 0x00010840ff067b82 */ /* 0x000e220000000000 */
[----:B------:R-:W-:Y:S01]  /*b080*/  DSETP.MIN.AND P0, P1, RZ, R28, PT ;  /* 0x0000001cff00722a */ /* 0x000fe20003900000 */
[----:B------:R-:W-:Y:S01]  /*b090*/  IMAD.MOV.U32 R0, RZ, RZ, RZ ;  /* 0x000000ffff007224 */ /* 0x000fe200078e00ff */
[----:B------:R-:W-:Y:S01]  /*b0a0*/  MOV R3, R28 ;  /* 0x0000001c00037202 */ /* 0x000fe20000000f00 */
[----:B------:R-:W-:-:S03]  /*b0b0*/  IMAD.MOV.U32 R2, RZ, RZ, RZ ;  /* 0x000000ffff027224 */ /* 0x000fc600078e00ff */
[----:B------:R-:W-:Y:S02]  /*b0c0*/  FSEL R7, R0, R29, P0 ;  /* 0x0000001d00077208 */ /* 0x000fe40000000000 */
[----:B------:R-:W-:-:S06]  /*b0d0*/  SEL R2, R2, R3, P0 ;  /* 0x0000000302027207 */ /* 0x000fcc0000000000 */
        /* <DEDUP_REMOVED lines=17> */
.L_x_6401:
[----:B------:R-:W0:Y:S02]  /*b1f0*/  F2I.S64.F64.TRUNC R4, R4 ;  /* 0x0000000400047311 */ /* 0x000e24000030d900 */
[----:B0-----:R-:W-:-:S05]  /*b200*/  IMAD.MOV.U32 R3, RZ, RZ, R4 ;  /* 0x000000ffff037224 */ /* 0x001fca00078e0004 */
[----:B------:R0:W-:Y:S01]  /*b210*/  STG.E.U8 desc[UR36][R16.64], R3 ;  /* 0x0000000310007986 */ /* 0x0001e2000c101124 */
[----:B------:R-:W-:Y:S05]  /*b220*/  BRA `(.L_x_6403) ;  /* 0x0000000c00f87947 */ /* 0x000fea0003800000 */
.L_x_6400:
        /* <DEDUP_REMOVED lines=9> */
.L_x_6405:
[----:B------:R-:W0:Y:S02]  /*b2c0*/  F2I.F64.TRUNC R5, R4 ;  /* 0x0000000400057311 */ /* 0x000e24000030d100 */
[----:B0-----:R0:W-:Y:S01]  /*b2d0*/  STG.E desc[UR36][R16.64], R5 ;  /* 0x0000000510007986 */ /* 0x0011e2000c101924 */
[----:B------:R-:W-:Y:S05]  /*b2e0*/  BRA `(.L_x_6403) ;  /* 0x0000000c00c87947 */ /* 0x000fea0003800000 */
.L_x_6404:
[----:B------:R-:W0:Y:S02]  /*b2f0*/  F2I.F64.TRUNC R5, R4 ;  /* 0x0000000400057311 */ /* 0x000e24000030d100 */
[----:B0-----:R0:W-:Y:S01]  /*b300*/  STG.E.U16 desc[UR36][R16.64], R5 ;  /* 0x0000000510007986 */ /* 0x0011e2000c101524 */
[----:B------:R-:W-:Y:S05]  /*b310*/  BRA `(.L_x_6403) ;  /* 0x0000000c00bc7947 */ /* 0x000fea0003800000 */
.L_x_6399:
        /* <DEDUP_REMOVED lines=13> */
.L_x_6407:
        /* <DEDUP_REMOVED lines=8> */
.L_x_6406:
        /* <DEDUP_REMOVED lines=14> */
.L_x_6409:
        /* <DEDUP_REMOVED lines=9> */
.L_x_6408:
[----:B------:R0:W-:Y:S01]  /*b5e0*/  STG.E.64 desc[UR36][R16.64], R4 ;  /* 0x0000000410007986 */ /* 0x0001e2000c101b24 */
[----:B------:R-:W-:Y:S05]  /*b5f0*/  BRA `(.L_x_6403) ;  /* 0x0000000c00047947 */ /* 0x000fea0003800000 */
.L_x_6398:
        /* <DEDUP_REMOVED lines=12> */
.L_x_6412:
[----:B------:R-:W-:-:S05]  /*b6c0*/  CS2R R6, SRZ ;  /* 0x0000000000067805 */ /* 0x000fca000001ff00 */
[----:B------:R0:W-:Y:S01]  /*b6d0*/  STG.E.128 desc[UR36][R16.64], R4 ;  /* 0x0000000410007986 */ /* 0x0001e2000c101d24 */
[----:B------:R-:W-:Y:S05]  /*b6e0*/  BRA `(.L_x_6403) ;  /* 0x0000000800c87947 */ /* 0x000fea0003800000 */
.L_x_6411:
        /* <DEDUP_REMOVED lines=25> */
.L_x_6416:
[----:B------:R-:W-:Y:S05]  /*b880*/  BSYNC B0 ;  /* 0x0000000000007941 */ /* 0x000fea0003800000 */
.L_x_6415:
[----:B------:R-:W-:-:S05]  /*b890*/  LOP3.LUT R3, R0, R3, RZ, 0xfc, !PT ;  /* 0x0000000300037212 */ /* 0x000fca00078efcff */
[----:B------:R0:W-:Y:S01]  /*b8a0*/  STG.E.U8 desc[UR36][R16.64], R3 ;  /* 0x0000000310007986 */ /* 0x0001e2000c101124 */
[----:B------:R-:W-:Y:S05]  /*b8b0*/  BRA `(.L_x_6403) ;  /* 0x0000000800547947 */ /* 0x000fea0003800000 */
.L_x_6414:
        /* <DEDUP_REMOVED lines=17> */
.L_x_6418:
[----:B------:R-:W-:Y:S01]  /*b9d0*/  IMAD.MOV.U32 R0, RZ, RZ, 0x7f ;  /* 0x0000007fff007424 */ /* 0x000fe200078e00ff */
[----:B------:R-:W-:-:S04]  /*b9e0*/  ISETP.GT.U32.AND P0, PT, R2, 0x7f800000, PT ;  /* 0x7f8000000200780c */ /* 0x000fc80003f04070 */
[----:B------:R-:W-:-:S09]  /*b9f0*/  SEL R0, R0, 0x7c, P0 ;  /* 0x0000007c00007807 */ /* 0x000fd20000000000 */
.L_x_6419:
[----:B------:R-:W-:Y:S05]  /*ba00*/  BSYNC B0 ;  /* 0x0000000000007941 */ /* 0x000fea0003800000 */
.L_x_6417:
[----:B------:R-:W-:-:S04]  /*ba10*/  LOP3.LUT R2, R3, 0x80000000, RZ, 0xc0, !PT ;  /* 0x8000000003027812 */ /* 0x000fc800078ec0ff */
[----:B------:R-:W-:-:S04]  /*ba20*/  SHF.R.U32.HI R3, RZ, 0x18, R2 ;  /* 0x00000018ff037819 */ /* 0x000fc80000011602 */
[----:B------:R-:W-:-:S05]  /*ba30*/  LOP3.LUT R3, R0, R3, RZ, 0xfc, !PT ;  /* 0x0000000300037212 */ /* 0x000fca00078efcff */
[----:B------:R0:W-:Y:S01]  /*ba40*/  STG.E.U8 desc[UR36][R16.64], R3 ;  /* 0x0000000310007986 */ /* 0x0001e2000c101124 */
[----:B------:R-:W-:Y:S05]  /*ba50*/  BRA `(.L_x_6403) ;  /* 0x0000000400ec7947 */ /* 0x000fea0003800000 */
.L_x_6413:
        /* <DEDUP_REMOVED lines=8> */
.L_x_6410:
        /* <DEDUP_REMOVED lines=11> */
.L_x_6422:
        /* <DEDUP_REMOVED lines=21> */
.L_x_6425:
[----:B------:R-:W-:-:S04]  /*bce0*/  LOP3.LUT R2, R3, 0x80000000, RZ, 0xc0, !PT ;  /* 0x8000000003027812 */ /* 0x000fc800078ec0ff */
[----:B------:R-:W-:-:S04]  /*bcf0*/  SHF.R.U32.HI R3, RZ, 0x18, R2 ;  /* 0x00000018ff037819 */ /* 0x000fc80000011602 */
[----:B------:R-:W-:-:S04]  /*bd00*/  LOP3.LUT R0, R0, R3, RZ, 0xfc, !PT ;  /* 0x0000000300007212 */ /* 0x000fc800078efcff */
[----:B------:R-:W-:-:S07]  /*bd10*/  PRMT R8, R0, 0x7610, R8 ;  /* 0x0000761000087816 */ /* 0x000fce0000000008 */
.L_x_6424:
[----:B------:R-:W-:Y:S05]  /*bd20*/  BSYNC B0 ;  /* 0x0000000000007941 */ /* 0x000fea0003800000 */
.L_x_6423:
[----:B------:R0:W-:Y:S01]  /*bd30*/  STG.E.U8 desc[UR36][R16.64], R8 ;  /* 0x0000000810007986 */ /* 0x0001e2000c101124 */
[----:B------:R-:W-:Y:S05]  /*bd40*/  BRA `(.L_x_6403) ;  /* 0x0000000400307947 */ /* 0x000fea0003800000 */
.L_x_6421:
        /* <DEDUP_REMOVED lines=21> */
.L_x_6428:
[----:B------:R-:W-:-:S04]  /*bea0*/  LOP3.LUT R2, R3, 0x80000000, RZ, 0xc0, !PT ;  /* 0x8000000003027812 */ /* 0x000fc800078ec0ff */
[----:B------:R-:W-:-:S04]  /*beb0*/  SHF.R.U32.HI R3, RZ, 0x18, R2 ;  /* 0x00000018ff037819 */ /* 0x000fc80000011602 */
[----:B------:R-:W-:-:S04]  /*bec0*/  LOP3.LUT R0, R0, R3, RZ, 0xfc, !PT ;  /* 0x0000000300007212 */ /* 0x000fc800078efcff */
[----:B------:R-:W-:-:S07]  /*bed0*/  PRMT R8, R0, 0x7610, R8 ;  /* 0x0000761000087816 */ /* 0x000fce0000000008 */
.L_x_6427:
[----:B------:R-:W-:Y:S05]  /*bee0*/  BSYNC B0 ;  /* 0x0000000000007941 */ /* 0x000fea0003800000 */
.L_x_6426:
[----:B------:R3:W-:Y:S01]  /*bef0*/  STG.E.U8 desc[UR36][R16.64], R8 ;  /* 0x0000000810007986 */ /* 0x0007e2000c101124 */
[----:B------:R-:W-:Y:S05]  /*bf00*/  BRA `(.L_x_6403) ;  /* 0x0000000000c07947 */ /* 0x000fea0003800000 */
.L_x_6420:
        /* <DEDUP_REMOVED lines=18> */
[----:B------:R-:W-:Y:S02]  /*c030*/  @P2 ISETP.EQ.U32.AND P1, PT, R0, 0x1, P0 ;  /* 0x000000010000280c */ /* 0x000fe40000722070 */
[----:B------:R-:W-:Y:S02]  /*c040*/  PLOP3.LUT P0, PT, PT, PT, PT, 0x80, 0x0 ;  /* 0x000000000000781c */ /* 0x000fe40003f0f070 */
[----:B------:R-:W-:Y:S02]  /*c050*/  @P2 PLOP3.LUT P0, PT, P1, PT, PT, 0x80, 0x0 ;  /* 0x000000000000281c */ /* 0x000fe40000f0f070 */
[----:B------:R-:W-:-:S11]  /*c060*/  @P2 IADD3 R0, R2, 0x1, RZ ;  /* 0x0000000102002810 */ /* 0x000fd60007ffe0ff */
[----:B------:R-:W-:-:S04]  /*c070*/  @!P0 IMAD.MOV R0, RZ, RZ, R2 ;  /* 0x000000ffff008224 */ /* 0x000fc800078e0202 */
[----:B------:R-:W-:-:S05]  /*c080*/  @P2 IMAD.MOV.U32 R3, RZ, RZ, R0 ;  /* 0x000000ffff032224 */ /* 0x000fca00078e0000 */
[----:B------:R1:W-:Y:S01]  /*c090*/  STG.E.U8 desc[UR36][R16.64], R3 ;  /* 0x0000000310007986 */ /* 0x0003e2000c101124 */
[----:B------:R-:W-:Y:S05]  /*c0a0*/  BRA `(.L_x_6403) ;  /* 0x0000000000587947 */ /* 0x000fea0003800000 */
.L_x_6402:
        /* <DEDUP_REMOVED lines=16> */
.L_x_6431:
[----:B------:R-:W-:Y:S05]  /*c1b0*/  BRA `(.L_x_6403) ;  /* 0x0000000000147947 */ /* 0x000fea0003800000 */
.L_x_6430:
[----:B------:R-:W0:Y:S02]  /*c1c0*/  F2I.U64.F64.TRUNC R4, R4 ;  /* 0x0000000400047311 */ /* 0x000e24000030d800 */
[----:B0-----:R2:W-:Y:S01]  /*c1d0*/  STG.E.64 desc[UR36][R16.64], R4 ;  /* 0x0000000410007986 */ /* 0x0015e2000c101b24 */
[----:B------:R-:W-:Y:S05]  /*c1e0*/  BRA `(.L_x_6403) ;  /* 0x0000000000087947 */ /* 0x000fea0003800000 */
.L_x_6429:
[----:B------:R-:W0:Y:S02]  /*c1f0*/  F2I.U32.F64.TRUNC R5, R4 ;  /* 0x0000000400057311 */ /* 0x000e24000030d000 */
[----:B0-----:R0:W-:Y:S02]  /*c200*/  STG.E desc[UR36][R16.64], R5 ;  /* 0x0000000510007986 */ /* 0x0011e4000c101924 */
.L_x_6403:
[----:B------:R-:W-:-:S07]  /*c210*/  VIADD R19, R19, 0x80 ;  /* 0x0000008013137836 */ /* 0x000fce0000000000 */
.L_x_6356:
[----:B------:R-:W-:Y:S05]  /*c220*/  BSYNC B6 ;  /* 0x0000000000067941 */ /* 0x000fea0003800000 */
.L_x_6355:
[----:B------:R-:W-:Y:S02]  /*c230*/  ULDC UR4, c[0x0][0x210] ;  /* 0x0000840000047ab9 */ /* 0x000fe40000000800 */
[----:B------:R-:W-:-:S13]  /*c240*/  ISETP.GE.AND P0, PT, R19, UR4, PT ;  /* 0x0000000413007c0c */ /* 0x000fda000bf06270 */
[----:B------:R-:W-:Y:S05]  /*c250*/  @P0 EXIT ;  /* 0x000000000000094d */ /* 0x000fea0003800000 */
        /* <DEDUP_REMOVED lines=294> */
[----:B------:R-:W-:-:S04]  /*d4c0*/  ULDC.64 UR4, c[0x0][0x340] ;  /* 0x0000d00000047ab9 */ /* 0x000fc80000000a00 */
        /* <DEDUP_REMOVED lines=8> */
.L_x_6432:
        /* <DEDUP_REMOVED lines=21> */
.L_x_6436:
[----:B------:R-:W2:Y:S02]  /*d6a0*/  LDG.E.U8 R2, desc[UR36][R2.64] ;  /* 0x0000002402027981 */ /* 0x000ea4000c1e1100 */
[----:B--2---:R0:W1:Y:S01]  /*d6b0*/  I2F.F64.U16 R28, R2 ;  /* 0x00000002001c7312 */ /* 0x0040620000101800 */
[----:B------:R-:W-:Y:S05]  /*d6c0*/  BRA `(.L_x_6438) ;  /* 0x0000000c00707947 */ /* 0x000fea0003800000 */
.L_x_6435:
        /* <DEDUP_REMOVED lines=9> */
.L_x_6440:
[----:B------:R-:W2:Y:S02]  /*d760*/  LDG.E R2, desc[UR36][R2.64] ;  /* 0x0000002402027981 */ /* 0x000ea4000c1e1900 */
[----:B--2---:R0:W1:Y:S01]  /*d770*/  I2F.F64 R28, R2 ;  /* 0x00000002001c7312 */ /* 0x0040620000201c00 */
[----:B------:R-:W-:Y:S05]  /*d780*/  BRA `(.L_x_6438) ;  /* 0x0000000c00407947 */ /* 0x000fea0003800000 */
.L_x_6439:
[----:B------:R-:W2:Y:S02]  /*d790*/  LDG.E.U16 R2, desc[UR36][R2.64] ;  /* 0x0000002402027981 */ /* 0x000ea4000c1e1500 */
[----:B--2---:R0:W1:Y:S01]  /*d7a0*/  I2F.F64.S16 R28, R2 ;  /* 0x00000002001c7312 */ /* 0x0040620000101c00 */
[----:B------:R-:W-:Y:S05]  /*d7b0*/  BRA `(.L_x_6438) ;  /* 0x0000000c00347947 */ /* 0x000fea0003800000 */
.L_x_6434:
        /* <DEDUP_REMOVED lines=10> */
.L_x_6442:
[----:B------:R-:W2:Y:S02]  /*d860*/  LDG.E.U16 R0, desc[UR36][R2.64] ;  /* 0x0000002402007981 */ /* 0x000ea4000c1e1500 */
[----:B--2---:R-:W-:-:S05]  /*d870*/  HADD2.F32 R0, -RZ, R0.H0_H0 ;  /* 0x20000000ff007230 */ /* 0x004fca0000004100 */
[----:B------:R-:W-:-:S04]  /*d880*/  FMUL.FTZ R0, R0, 1 ;  /* 0x3f80000000007820 */ /* 0x000fc80000410000 */
[----:B------:R0:W1:Y:S01]  /*d890*/  F2F.F64.F32 R28, R0 ;  /* 0x00000000001c7310 */ /* 0x0000620000201800 */
[----:B------:R-:W-:Y:S05]  /*d8a0*/  BRA `(.L_x_6438) ;  /* 0x0000000800f87947 */ /* 0x000fea0003800000 */
.L_x_6441:
        /* <DEDUP_REMOVED lines=10> */
.L_x_6444:
[----:B------:R-:W2:Y:S02]  /*d950*/  LDG.E.U16 R2, desc[UR36][R2.64] ;  /* 0x0000002402027981 */ /* 0x000ea4000c1e1500 */
[----:B--2---:R-:W-:-:S05]  /*d960*/  HADD2.F32 R0, -RZ, R2.H0_H0 ;  /* 0x20000002ff007230 */ /* 0x004fca0000004100 */
[----:B------:R-:W-:-:S04]  /*d970*/  FMUL.FTZ R0, R0, 1 ;  /* 0x3f80000000007820 */ /* 0x000fc80000410000 */
[----:B------:R0:W1:Y:S01]  /*d980*/  F2F.F64.F32 R28, R0 ;  /* 0x00000000001c7310 */ /* 0x0000620000201800 */
[----:B------:R-:W-:Y:S05]  /*d990*/  BRA `(.L_x_6438) ;  /* 0x0000000800bc7947 */ /* 0x000fea0003800000 */
.L_x_6443:
[----:B------:R0:W5:Y:S01]  /*d9a0*/  LDG.E.64 R28, desc[UR36][R2.64] ;  /* 0x00000024021c7981 */ /* 0x000162000c1e1b00 */
[----:B------:R-:W-:Y:S05]  /*d9b0*/  BRA `(.L_x_6438) ;  /* 0x0000000800b47947 */ /* 0x000fea0003800000 */
.L_x_6433:
        /* <DEDUP_REMOVED lines=13> */
.L_x_6447:
[----:B------:R0:W5:Y:S01]  /*da90*/  LDG.E.64 R28, desc[UR36][R2.64] ;  /* 0x00000024021c7981 */ /* 0x000162000c1e1b00 */
[----:B------:R-:W-:Y:S05]  /*daa0*/  BRA `(.L_x_6438) ;  /* 0x0000000800787947 */ /* 0x000fea0003800000 */
.L_x_6446:
        /* <DEDUP_REMOVED lines=28> */
.L_x_6449:
[----:B------:R-:W2:Y:S02]  /*dc70*/  LDG.E.U8 R2, desc[UR36][R2.64] ;  /* 0x0000002402027981 */ /* 0x000ea4000c1e1100 */
[C---:B--2---:R-:W-:Y:S02]  /*dc80*/  IMAD.SHL.U32 R0, R2.reuse, 0x2000000, RZ ;  /* 0x0200000002007824 */ /* 0x044fe400078e00ff */
[----:B------:R-:W-:-:S03]  /*dc90*/  IMAD.SHL.U32 R5, R2, 0x1000000, RZ ;  /* 0x0100000002057824 */ /* 0x000fc600078e00ff */
        /* <DEDUP_REMOVED lines=12> */
.L_x_6448:
[----:B------:R-:W2:Y:S02]  /*dd60*/  LDG.E.U16 R0, desc[UR36][R2.64] ;  /* 0x0000002402007981 */ /* 0x000ea4000c1e1500 */
[----:B--2---:R-:W-:-:S04]  /*dd70*/  IMAD.U32 R0, R0, 0x10000, RZ ;  /* 0x0001000000007824 */ /* 0x004fc800078e00ff */
[----:B------:R-:W-:-:S04]  /*dd80*/  FMUL.FTZ R0, R0, 1 ;  /* 0x3f80000000007820 */ /* 0x000fc80000410000 */
[----:B------:R0:W1:Y:S01]  /*dd90*/  F2F.F64.F32 R28, R0 ;  /* 0x00000000001c7310 */ /* 0x0000620000201800 */
[----:B------:R-:W-:Y:S05]  /*dda0*/  BRA `(.L_x_6438) ;  /* 0x0000000400b87947 */ /* 0x000fea0003800000 */
.L_x_6445:
        /* <DEDUP_REMOVED lines=9> */
[----:B--2---:R2:W3:Y:S01]  /*de40*/  I2F.F64.U16 R28, R2 ;  /* 0x00000002001c7312 */ /* 0x0044e20000101800 */
[----:B------:R-:W-:Y:S05]  /*de50*/  BRA `(.L_x_6438) ;  /* 0x00000004008c7947 */ /* 0x000fea0003800000 */
.L_x_6452:
        /* <DEDUP_REMOVED lines=21> */
.L_x_6456:
[----:B------:R-:W-:Y:S05]  /*dfb0*/  BSYNC B1 ;  /* 0x0000000000017941 */ /* 0x000fea0003800000 */
.L_x_6455:
[----:B------:R-:W-:Y:S01]  /*dfc0*/  LEA R3, R0, 0x3b800000, 0x17 ;  /* 0x3b80000000037811 */ /* 0x000fe200078eb8ff */
[----:B------:R-:W-:-:S05]  /*dfd0*/  IMAD.SHL.U32 R0, R2, 0x100000, RZ ;  /* 0x0010000002007824 */ /* 0x000fca00078e00ff */
[----:B------:R-:W-:-:S07]  /*dfe0*/  LOP3.LUT R0, R3, R0, R4, 0xfe, !PT ;  /* 0x0000000003007212 */ /* 0x000fce00078efe04 */
.L_x_6454:
[----:B------:R-:W-:Y:S05]  /*dff0*/  BSYNC B0 ;  /* 0x0000000000007941 */ /* 0x000fea0003800000 */
.L_x_6453:
[----:B------:R-:W-:-:S04]  /*e000*/  FMUL.FTZ R0, R0, 1 ;  /* 0x3f80000000007820 */ /* 0x000fc80000410000 */
[----:B------:R4:W0:Y:S01]  /*e010*/  F2F.F64.F32 R28, R0 ;  /* 0x00000000001c7310 */ /* 0x0008220000201800 */
[----:B------:R-:W-:Y:S05]  /*e020*/  BRA `(.L_x_6438) ;  /* 0x0000000400187947 */ /* 0x000fea0003800000 */
.L_x_6451:
        /* <DEDUP_REMOVED lines=21> */
.L_x_6460:
[----:B------:R-:W-:Y:S05]  /*e180*/  BSYNC B1 ;  /* 0x0000000000017941 */ /* 0x000fea0003800000 */
.L_x_6459:
[----:B------:R-:W-:Y:S02]  /*e190*/  LEA R3, R0, 0x37800000, 0x17 ;  /* 0x3780000000037811 */ /* 0x000fe400078eb8ff */
[----:B------:R-:W-:-:S04]  /*e1a0*/  SHF.L.U32 R0, R2, 0x15, RZ ;  /* 0x0000001502007819 */ /* 0x000fc800000006ff */
[----:B------:R-:W-:-:S07]  /*e1b0*/  LOP3.LUT R0, R3, R0, R4, 0xfe, !PT ;  /* 0x0000000003007212 */ /* 0x000fce00078efe04 */
.L_x_6458:
[----:B------:R-:W-:Y:S05]  /*e1c0*/  BSYNC B0 ;  /* 0x0000000000007941 */ /* 0x000fea0003800000 */
.L_x_6457:
[----:B------:R-:W-:-:S04]  /*e1d0*/  FMUL.FTZ R0, R0, 1 ;  /* 0x3f80000000007820 */ /* 0x000fc80000410000 */
[----:B------:R0:W1:Y:S01]  /*e1e0*/  F2F.F64.F32 R28, R0 ;  /* 0x00000000001c7310 */ /* 0x0000620000201800 */
[----:B------:R-:W-:Y:S05]  /*e1f0*/  BRA `(.L_x_6438) ;  /* 0x0000000000a47947 */ /* 0x000fea0003800000 */
.L_x_6450:
        /* <DEDUP_REMOVED lines=14> */
.L_x_6464:
[----:B------:R-:W-:Y:S05]  /*e2e0*/  BSYNC B0 ;  /* 0x0000000000007941 */ /* 0x000fea0003800000 */
.L_x_6463:
[----:B------:R-:W-:-:S04]  /*e2f0*/  FMUL.FTZ R0, R0, 1 ;  /* 0x3f80000000007820 */ /* 0x000fc80000410000 */
[----:B------:R0:W1:Y:S01]  /*e300*/  F2F.F64.F32 R28, R0 ;  /* 0x00000000001c7310 */ /* 0x0000620000201800 */
[----:B------:R-:W-:Y:S05]  /*e310*/  BRA `(.L_x_6438) ;  /* 0x00000000005c7947 */ /* 0x000fea0003800000 */
.L_x_6437:
[----:B------:R-:W-:Y:S01]  /*e320*/  MOV R0, 0x0 ;  /* 0x0000000000007802 */ /* 0x000fe20000000f00 */
[----:B------:R-:W-:Y:S01]  /*e330*/  ULDC.64 UR4, c[0x4][0x128] ;  /* 0x01004a0000047ab9 */ /* 0x000fe20000000a00 */
[----:B------:R-:W-:Y:S01]  /*e340*/  ULDC.64 UR6, c[0x4][0x8] ;  /* 0x0100020000067ab9 */ /* 0x000fe20000000a00 */
[----:B------:R-:W-:Y:S01]  /*e350*/  IMAD.U32 R4, RZ, RZ, UR4 ;  /* 0x00000004ff047e24 */ /* 0x000fe2000f8e00ff */
[----:B------:R0:W1:Y:S01]  /*e360*/  LDC.64 R2, c[0x4][R0] ;  /* 0x0100000000027b82 */ /* 0x0000620000000a00 */
[----:B------:R-:W-:Y:S01]  /*e370*/  IMAD.U32 R5, RZ, RZ, UR5 ;  /* 0x00000005ff057e24 */ /* 0x000fe2000f8e00ff */
[----:B------:R-:W-:Y:S01]  /*e380*/  ULDC.64 UR4, c[0x4][0x130] ;  /* 0x01004c0000047ab9 */ /* 0x000fe20000000a00 */
[----:B------:R-:W-:Y:S01]  /*e390*/  HFMA2.MMA R13, -RZ, RZ, 0, 0 ;  /* 0x00000000ff0d7435 */ /* 0x000fe200000001ff */
[----:B------:R-:W-:Y:S02]  /*e3a0*/  IMAD.U32 R6, RZ, RZ, UR4 ;  /* 0x00000004ff067e24 */ /* 0x000fe4000f8e00ff */
[----:B------:R-:W-:-:S02]  /*e3b0*/  IMAD.U32 R7, RZ, RZ, UR5 ;  /* 0x00000005ff077e24 */ /* 0x000fc4000f8e00ff */
[----:B------:R-:W-:Y:S02]  /*e3c0*/  IMAD.U32 R10, RZ, RZ, UR6 ;  /* 0x00000006ff0a7e24 */ /* 0x000fe4000f8e00ff */
[----:B------:R-:W-:Y:S02]  /*e3d0*/  IMAD.U32 R11, RZ, RZ, UR7 ;  /* 0x00000007ff0b7e24 */ /* 0x000fe4000f8e00ff */
[----:B------:R-:W-:Y:S02]  /*e3e0*/  IMAD.MOV.U32 R8, RZ, RZ, 0x4e ;  /* 0x0000004eff087424 */ /* 0x000fe400078e00ff */
[----:B0-----:R-:W-:-:S07]  /*e3f0*/  IMAD.MOV.U32 R12, RZ, RZ, 0x1 ;  /* 0x00000001ff0c7424 */ /* 0x001fce00078e00ff */
[----:B------:R-:W-:-:S07]  /*e400*/  LEPC R20, `(.L_x_6465) ;  /* 0x000000001014794e */ /* 0x000fce0000000000 */
[----:B-1----:R-:W-:Y:S05]  /*e410*/  CALL.ABS.NOINC R2 ;  /* 0x0000000002007343 */ /* 0x002fea0003c00000 */
.L_x_6465:
[----:B------:R-:W-:Y:S01]  /*e420*/  CS2R R28, SRZ ;  /* 0x00000000001c7805 */ /* 0x000fe2000001ff00 */
[----:B------:R-:W-:Y:S06]  /*e430*/  BRA `(.L_x_6438) ;  /* 0x0000000000147947 */ /* 0x000fec0003800000 */
.L_x_6462:
[----:B------:R-:W2:Y:S02]  /*e440*/  LDG.E.64 R28, desc[UR36][R2.64] ;  /* 0x00000024021c7981 */ /* 0x000ea4000c1e1b00 */
[----:B--2---:R-:W0:Y:S01]  /*e450*/  I2F.F64.U64 R28, R28 ;  /* 0x0000001c001c7312 */ /* 0x004e220000301800 */
[----:B------:R-:W-:Y:S05]  /*e460*/  BRA `(.L_x_6438) ;  /* 0x0000000000087947 */ /* 0x000fea0003800000 */
.L_x_6461:
[----:B------:R-:W2:Y:S02]  /*e470*/  LDG.E R2, desc[UR36][R2.64] ;  /* 0x0000002402027981 */ /* 0x000ea4000c1e1900 */
[----:B--2---:R0:W1:Y:S02]  /*e480*/  I2F.F64.U32 R28, R2 ;  /* 0x00000002001c7312 */ /* 0x0040640000201800 */
.L_x_6438:
        /* <DEDUP_REMOVED lines=51> */
[----:B----4-:R-:W-:Y:S02]  /*e7c0*/  @!P1 LEA.HI R0, R2, R2, RZ, 0x1 ;  /* 0x0000000202009211 */ /* 0x010fe400078f08ff */
        /* <DEDUP_REMOVED lines=8> */
.L_x_6467:
[----:B------:R-:W-:Y:S05]  /*e850*/  BSYNC B0 ;  /* 0x0000000000007941 */ /* 0x000fea0003800000 */
.L_x_6466:
        /* <DEDUP_REMOVED lines=11> */
[----:B----4-:R-:W-:-:S05]  /*e910*/  VIADD R0, R3, 0xffffffff ;  /* 0xffffffff03007836 */ /* 0x010fca0000000000 */
        /* <DEDUP_REMOVED lines=73> */
.L_x_6469:
        /* <DEDUP_REMOVED lines=13> */
[----:B----4-:R-:W-:-:S05]  /*ee80*/  FFMA R0, RZ, R11, R3 ;  /* 0x0000000bff007223 */ /* 0x010fca0000000003 */
[----:B------:R-:W-:-:S13]  /*ee90*/  FSETP.GT.AND P0, PT, |R0|, 1.469367938527859385e-39, PT ;  /* 0x001000000000780b */ /* 0x000fda0003f04200 */
[----:B------:R-:W-:Y:S05]  /*eea0*/  @P0 BRA P1, `(.L_x_6472) ;  /* 0x0000000000140947 */ /* 0x000fea0000800000 */
[----:B------:R-:W-:Y:S01]  /*eeb0*/  IMAD.MOV.U32 R8, RZ, RZ, R26 ;  /* 0x000000ffff087224 */ /* 0x000fe200078e001a */
[----:B------:R-:W-:Y:S01]  /*eec0*/  MOV R0, 0xeef0 ;  /* 0x0000eef000007802 */ /* 0x000fe20000000f00 */
[----:B------:R-:W-:-:S07]  /*eed0*/  IMAD.MOV.U32 R9, RZ, RZ, R27 ;  /* 0x000000ffff097224 */ /* 0x000fce00078e001b */
[----:B------:R-:W-:Y:S05]  /*eee0*/  CALL.REL.NOINC `($__internal_7_$__cuda_sm20_div_rn_f64_full) ;  /* 0x0000001000ec7944 */ /* 0x000fea0003c00000 */
[----:B------:R-:W-:-:S07]  /*eef0*/  IMAD.MOV.U32 R2, RZ, RZ, R14 ;  /* 0x000000ffff027224 */ /* 0x000fce00078e000e */
.L_x_6472:
[----:B------:R-:W-:Y:S05]  /*ef00*/  BSYNC B1 ;  /* 0x0000000000017941 */ /* 0x000fea0003800000 */
.L_x_6471:
        /* <DEDUP_REMOVED lines=29> */
.L_x_6470:
[----:B------:R-:W-:Y:S05]  /*f0e0*/  BSYNC B0 ;  /* 0x0000000000007941 */ /* 0x000fea0003800000 */
.L_x_6468:
[----:B------:R-:W0:Y:S01]  /*f0f0*/  LDC.U8 R6, c[0x0][0x421] ;  /* 0x00010840ff067b82 */ /* 0x000e220000000000 */
[----:B------:R-:W-:Y:S01]  /*f100*/  DSETP.MIN.AND P0, P1, RZ, R28, PT ;  /* 0x0000001cff00722a */ /* 0x000fe20003900000 */
[----:B------:R-:W-:Y:S01]  /*f110*/  IMAD.MOV.U32 R0, RZ, RZ, RZ ;  /* 0x000000ffff007224 */ /* 0x000fe200078e00ff */
[----:B------:R-:W-:Y:S01]  /*f120*/  MOV R2, RZ ;  /* 0x000000ff00027202 */ /* 0x000fe20000000f00 */
[----:B------:R-:W-:-:S03]  /*f130*/  IMAD.MOV.U32 R3, RZ, RZ, R28 ;  /* 0x000000ffff037224 */ /* 0x000fc600078e001c */
        /* <DEDUP_REMOVED lines=19> */
.L_x_6476:
[----:B------:R-:W0:Y:S02]  /*f270*/  F2I.S64.F64.TRUNC R4, R4 ;  /* 0x0000000400047311 */ /* 0x000e24000030d900 */
[----:B0-----:R-:W-:-:S05]  /*f280*/  IMAD.MOV.U32 R3, RZ, RZ, R4 ;  /* 0x000000ffff037224 */ /* 0x001fca00078e0004 */
[----:B------:R-:W-:Y:S01]  /*f290*/  STG.E.U8 desc[UR36][R16.64], R3 ;  /* 0x0000000310007986 */ /* 0x000fe2000c101124 */
[----:B------:R-:W-:Y:S05]  /*f2a0*/  EXIT ;  /* 0x000000000000794d */ /* 0x000fea0003800000 */
.L_x_6475:
        /* <DEDUP_REMOVED lines=9> */
.L_x_6479:
[----:B------:R-:W0:Y:S02]  /*f340*/  F2I.F64.TRUNC R5, R4 ;  /* 0x0000000400057311 */ /* 0x000e24000030d100 */
[----:B0-----:R-:W-:Y:S01]  /*f350*/  STG.E desc[UR36][R16.64], R5 ;  /* 0x0000000510007986 */ /* 0x001fe2000c101924 */
[----:B------:R-:W-:Y:S05]  /*f360*/  EXIT ;  /* 0x000000000000794d */ /* 0x000fea0003800000 */
.L_x_6478:
[----:B------:R-:W0:Y:S02]  /*f370*/  F2I.F64.TRUNC R5, R4 ;  /* 0x0000000400057311 */ /* 0x000e24000030d100 */
[----:B0-----:R-:W-:Y:S01]  /*f380*/  STG.E.U16 desc[UR36][R16.64], R5 ;  /* 0x0000000510007986 */ /* 0x001fe2000c101524 */
[----:B------:R-:W-:Y:S05]  /*f390*/  EXIT ;  /* 0x000000000000794d */ /* 0x000fea0003800000 */
.L_x_6474:
        /* <DEDUP_REMOVED lines=13> */
.L_x_6481:
        /* <DEDUP_REMOVED lines=8> */
.L_x_6480:
        /* <DEDUP_REMOVED lines=14> */
.L_x_6483:
        /* <DEDUP_REMOVED lines=9> */
.L_x_6482:
[----:B------:R-:W-:Y:S01]  /*f660*/  STG.E.64 desc[UR36][R16.64], R4 ;  /* 0x0000000410007986 */ /* 0x000fe2000c101b24 */
[----:B------:R-:W-:Y:S05]  /*f670*/  EXIT ;  /* 0x000000000000794d */ /* 0x000fea0003800000 */
.L_x_6473:
        /* <DEDUP_REMOVED lines=12> */
.L_x_6486:
[----:B------:R-:W-:-:S05]  /*f740*/  CS2R R6, SRZ ;  /* 0x0000000000067805 */ /* 0x000fca000001ff00 */
[----:B------:R-:W-:Y:S01]  /*f750*/  STG.E.128 desc[UR36][R16.64], R4 ;  /* 0x0000000410007986 */ /* 0x000fe2000c101d24 */
[----:B------:R-:W-:Y:S05]  /*f760*/  EXIT ;  /* 0x000000000000794d */ /* 0x000fea0003800000 */
.L_x_6485:
        /* <DEDUP_REMOVED lines=25> */
.L_x_6490:
[----:B------:R-:W-:Y:S05]  /*f900*/  BSYNC B0 ;  /* 0x0000000000007941 */ /* 0x000fea0003800000 */
.L_x_6489:
[----:B------:R-:W-:-:S05]  /*f910*/  LOP3.LUT R3, R0, R3, RZ, 0xfc, !PT ;  /* 0x0000000300037212 */ /* 0x000fca00078efcff */
[----:B------:R-:W-:Y:S01]  /*f920*/  STG.E.U8 desc[UR36][R16.64], R3 ;  /* 0x0000000310007986 */ /* 0x000fe2000c101124 */
[----:B------:R-:W-:Y:S05]  /*f930*/  EXIT ;  /* 0x000000000000794d */ /* 0x000fea0003800000 */
.L_x_6488:
        /* <DEDUP_REMOVED lines=17> */
.L_x_6492:
[----:B------:R-:W-:Y:S01]  /*fa50*/  IMAD.MOV.U32 R0, RZ, RZ, 0x7f ;  /* 0x0000007fff007424 */ /* 0x000fe200078e00ff */
[----:B------:R-:W-:-:S04]  /*fa60*/  ISETP.GT.U32.AND P0, PT, R2, 0x7f800000, PT ;  /* 0x7f8000000200780c */ /* 0x000fc80003f04070 */
[----:B------:R-:W-:-:S09]  /*fa70*/  SEL R0, R0, 0x7c, P0 ;  /* 0x0000007c00007807 */ /* 0x000fd20000000000 */
.L_x_6493:
[----:B------:R-:W-:Y:S05]  /*fa80*/  BSYNC B0 ;  /* 0x0000000000007941 */ /* 0x000fea0003800000 */
.L_x_6491:
[----:B------:R-:W-:-:S04]  /*fa90*/  LOP3.LUT R2, R3, 0x80000000, RZ, 0xc0, !PT ;  /* 0x8000000003027812 */ /* 0x000fc800078ec0ff */
[----:B------:R-:W-:-:S04]  /*faa0*/  SHF.R.U32.HI R3, RZ, 0x18, R2 ;  /* 0x00000018ff037819 */ /* 0x000fc80000011602 */
[----:B------:R-:W-:-:S05]  /*fab0*/  LOP3.LUT R3, R0, R3, RZ, 0xfc, !PT ;  /* 0x0000000300037212 */ /* 0x000fca00078efcff */
[----:B------:R-:W-:Y:S01]  /*fac0*/  STG.E.U8 desc[UR36][R16.64], R3 ;  /* 0x0000000310007986 */ /* 0x000fe2000c101124 */
[----:B------:R-:W-:Y:S05]  /*fad0*/  EXIT ;  /* 0x000000000000794d */ /* 0x000fea0003800000 */
.L_x_6487:
        /* <DEDUP_REMOVED lines=8> */
.L_x_6484:
        /* <DEDUP_REMOVED lines=11> */
.L_x_6496:
        /* <DEDUP_REMOVED lines=21> */
.L_x_6499:
[----:B------:R-:W-:-:S04]  /*fd60*/  LOP3.LUT R2, R3, 0x80000000, RZ, 0xc0, !PT ;  /* 0x8000000003027812 */ /* 0x000fc800078ec0ff */
[----:B------:R-:W-:-:S04]  /*fd70*/  SHF.R.U32.HI R3, RZ, 0x18, R2 ;  /* 0x00000018ff037819 */ /* 0x000fc80000011602 */
[----:B------:R-:W-:-:S04]  /*fd80*/  LOP3.LUT R0, R0, R3, RZ, 0xfc, !PT ;  /* 0x0000000300007212 */ /* 0x000fc800078efcff */
[----:B------:R-:W-:-:S07]  /*fd90*/  PRMT R8, R0, 0x7610, R8 ;  /* 0x0000761000087816 */ /* 0x000fce0000000008 */
.L_x_6498:
[----:B------:R-:W-:Y:S05]  /*fda0*/  BSYNC B0 ;  /* 0x0000000000007941 */ /* 0x000fea0003800000 */
.L_x_6497:
[----:B------:R-:W-:Y:S01]  /*fdb0*/  STG.E.U8 desc[UR36][R16.64], R8 ;  /* 0x0000000810007986 */ /* 0x000fe2000c101124 */
[----:B------:R-:W-:Y:S05]  /*fdc0*/  EXIT ;  /* 0x000000000000794d */ /* 0x000fea0003800000 */
.L_x_6495:
        /* <DEDUP_REMOVED lines=21> */
.L_x_6502:
[----:B------:R-:W-:-:S04]  /*ff20*/  LOP3.LUT R2, R3, 0x80000000, RZ, 0xc0, !PT ;  /* 0x8000000003027812 */ /* 0x000fc800078ec0ff */
[----:B------:R-:W-:-:S04]  /*ff30*/  SHF.R.U32.HI R3, RZ, 0x18, R2 ;  /* 0x00000018ff037819 */ /* 0x000fc80000011602 */
[----:B------:R-:W-:-:S04]  /*ff40*/  LOP3.LUT R0, R0, R3, RZ, 0xfc, !PT ;  /* 0x0000000300007212 */ /* 0x000fc800078efcff */
[----:B------:R-:W-:-:S07]  /*ff50*/  PRMT R8, R0, 0x7610, R8 ;  /* 0x0000761000087816 */ /* 0x000fce0000000008 */
.L_x_6501:
[----:B------:R-:W-:Y:S05]  /*ff60*/  BSYNC B0 ;  /* 0x0000000000007941 */ /* 0x000fea0003800000 */
.L_x_6500:
[----:B------:R-:W-:Y:S01]  /*ff70*/  STG.E.U8 desc[UR36][R16.64], R8 ;  /* 0x0000000810007986 */ /* 0x000fe2000c101124 */
[----:B------:R-:W-:Y:S05]  /*ff80*/  EXIT ;  /* 0x000000000000794d */ /* 0x000fea0003800000 */
.L_x_6494:
        /* <DEDUP_REMOVED lines=22> */
[----:B------:R-:W-:-:S05]  /*100f0*/  @!P0 IADD3 R0, R2, RZ, RZ ;  /* 0x000000ff02008210 */ /* 0x000fca0007ffe0ff */
[----:B------:R-:W-:-:S05]  /*10100*/  @P2 IMAD.MOV.U32 R3, RZ, RZ, R0 ;  /* 0x000000ffff032224 */ /* 0x000fca00078e0000 */
[----:B------:R-:W-:Y:S01]  /*10110*/  STG.E.U8 desc[UR36][R16.64], R3 ;  /* 0x0000000310007986 */ /* 0x000fe2000c101124 */
[----:B------:R-:W-:Y:S05]  /*10120*/  EXIT ;  /* 0x000000000000794d */ /* 0x000fea0003800000 */
.L_x_6477:
        /* <DEDUP_REMOVED lines=16> */
.L_x_6505:
[----:B------:R-:W-:Y:S05]  /*10230*/  EXIT ;  /* 0x000000000000794d */ /* 0x000fea0003800000 */
.L_x_6504:
[----:B------:R-:W0:Y:S02]  /*10240*/  F2I.U64.F64.TRUNC R4, R4 ;  /* 0x0000000400047311 */ /* 0x000e24000030d800 */
[----:B0-----:R-:W-:Y:S01]  /*10250*/  STG.E.64 desc[UR36][R16.64], R4 ;  /* 0x0000000410007986 */ /* 0x001fe2000c101b24 */
[----:B------:R-:W-:Y:S05]  /*10260*/  EXIT ;  /* 0x000000000000794d */ /* 0x000fea0003800000 */
.L_x_6503:
[----:B------:R-:W0:Y:S02]  /*10270*/  F2I.U32.F64.TRUNC R5, R4 ;  /* 0x0000000400057311 */ /* 0x000e24000030d000 */
[----:B0-----:R-:W-:Y:S01]  /*10280*/  STG.E desc[UR36][R16.64], R5 ;  /* 0x0000000510007986 */ /* 0x001fe2000c101924 */
[----:B------:R-:W-:Y:S05]  /*10290*/  EXIT ;  /* 0x000000000000794d */ /* 0x000fea0003800000 */
        .weak           $__internal_7_$__cuda_sm20_div_rn_f64_full
        .type           $__internal_7_$__cuda_sm20_div_rn_f64_full,@function
        .size           $__internal_7_$__cuda_sm20_div_rn_f64_full,(.L_x_7334 - $__internal_7_$__cuda_sm20_div_rn_f64_full)
$__internal_7_$__cuda_sm20_div_rn_f64_full:
[C---:B------:R-:W-:Y:S01]  /*102a0*/  FSETP.GEU.AND P0, PT, |R11|.reuse, 1.469367938527859385e-39, PT ;  /* 0x001000000b00780b */ /* 0x040fe20003f0e200 */
[----:B------:R-:W-:Y:S01]  /*102b0*/  BSSY B2, `(.L_x_6506) ;  /* 0x0000056000027945 */ /* 0x000fe20003800000 */
[----:B------:R-:W-:Y:S02]  /*102c0*/  LOP3.LUT R12, R11, 0x800fffff, RZ, 0xc0, !PT ;  /* 0x800fffff0b0c7812 */ /* 0x000fe400078ec0ff */
[C---:B------:R-:W-:Y:S02]  /*102d0*/  FSETP.GEU.AND P2, PT, |R9|.reuse, 1.469367938527859385e-39, PT ;  /* 0x001000000900780b */ /* 0x040fe40003f4e200 */
[----:B------:R-:W-:Y:S01]  /*102e0*/  LOP3.LUT R13, R12, 0x3ff00000, RZ, 0xfc, !PT ;  /* 0x3ff000000c0d7812 */ /* 0x000fe200078efcff */
[----:B------:R-:W-:Y:S01]  /*102f0*/  IMAD.MOV.U32 R12, RZ, RZ, R10 ;  /* 0x000000ffff0c7224 */ /* 0x000fe200078e000a */
[----:B------:R-:W-:Y:S02]  /*10300*/  MOV R6, 0x1 ;  /* 0x0000000100067802 */ /* 0x000fe40000000f00 */
[----:B------:R-:W-:-:S02]  /*10310*/  LOP3.LUT R3, R9, 0x7ff00000, RZ, 0xc0, !PT ;  /* 0x7ff0000009037812 */ /* 0x000fc400078ec0ff */
[----:B------:R-:W-:Y:S01]  /*10320*/  LOP3.LUT R18, R11, 0x7ff00000, RZ, 0xc0, !PT ;  /* 0x7ff000000b127812 */ /* 0x000fe200078ec0ff */
[----:B------:R-:W-:-:S03]  /*10330*/  @!P0 DMUL R12, R10, 8.98846567431157953865e+307 ;  /* 0x7fe000000a0c8828 */ /* 0x000fc60000000000 */
[----:B------:R-:W-:Y:S01]  /*10340*/  ISETP.GE.U32.AND P1, PT, R3, R18, PT ;  /* 0x000000120300720c */ /* 0x000fe20003f26070 */
[----:B------:R-:W-:Y:S01]  /*10350*/  @!P2 IMAD.MOV.U32 R24, RZ, RZ, RZ ;  /* 0x000000ffff18a224 */ /* 0x000fe200078e00ff */
[----:B------:R-:W-:Y:S01]  /*10360*/  @!P2 LOP3.LUT R4, R11, 0x7ff00000, RZ, 0xc0, !PT ;  /* 0x7ff000000b04a812 */ /* 0x000fe200078ec0ff */
[----:B------:R-:W0:Y:S03]  /*10370*/  MUFU.RCP64H R7, R13 ;  /* 0x0000000d00077308 */ /* 0x000e260000001800 */
[----:B------:R-:W-:Y:S01]  /*10380*/  @!P2 ISETP.GE.U32.AND P3, PT, R3, R4, PT ;  /* 0x000000040300a20c */ /* 0x000fe20003f66070 */
[----:B------:R-:W-:Y:S01]  /*10390*/  IMAD.MOV.U32 R4, RZ, RZ, 0x1ca00000 ;  /* 0x1ca00000ff047424 */ /* 0x000fe200078e00ff */
[----:B------:R-:W-:-:S04]  /*103a0*/  @!P0 LOP3.LUT R18, R13, 0x7ff00000, RZ, 0xc0, !PT ;  /* 0x7ff000000d128812 */ /* 0x000fc800078ec0ff */
[----:B------:R-:W-:Y:S01]  /*103b0*/  @!P2 SEL R5, R4, 0x63400000, !P3 ;  /* 0x634000000405a807 */ /* 0x000fe20005800000 */
[----:B------:R-:W-:-:S03]  /*103c0*/  VIADD R30, R18, 0xffffffff ;  /* 0xffffffff121e7836 */ /* 0x000fc60000000000 */
[----:B------:R-:W-:Y:S01]  /*103d0*/  @!P2 LOP3.LUT R5, R5, 0x80000000, R9, 0xf8, !PT ;  /* 0x800000000505a812 */ /* 0x000fe200078ef809 */
[----:B0-----:R-:W-:-:S03]  /*103e0*/  DFMA R14, R6, -R12, 1 ;  /* 0x3ff00000060e742b */ /* 0x001fc6000000080c */
[----:B------:R-:W-:Y:S01]  /*103f0*/  @!P2 LOP3.LUT R25, R5, 0x100000, RZ, 0xfc, !PT ;  /* 0x001000000519a812 */ /* 0x000fe200078efcff */
[----:B------:R-:W-:-:S04]  /*10400*/  IMAD.MOV.U32 R5, RZ, RZ, R3 ;  /* 0x000000ffff057224 */ /* 0x000fc800078e0003 */
[----:B------:R-:W-:-:S08]  /*10410*/  DFMA R14, R14, R14, R14 ;  /* 0x0000000e0e0e722b */ /* 0x000fd0000000000e */
[----:B------:R-:W-:Y:S01]  /*10420*/  DFMA R14, R6, R14, R6 ;  /* 0x0000000e060e722b */ /* 0x000fe20000000006 */
[----:B------:R-:W-:Y:S01]  /*10430*/  SEL R7, R4, 0x63400000, !P1 ;  /* 0x6340000004077807 */ /* 0x000fe20004800000 */
[----:B------:R-:W-:-:S03]  /*10440*/  IMAD.MOV.U32 R6, RZ, RZ, R8 ;  /* 0x000000ffff067224 */ /* 0x000fc600078e0008 */
[----:B------:R-:W-:-:S03]  /*10450*/  LOP3.LUT R7, R7, 0x800fffff, R9, 0xf8, !PT ;  /* 0x800fffff07077812 */ /* 0x000fc600078ef809 */
[----:B------:R-:W-:-:S03]  /*10460*/  DFMA R20, R14, -R12, 1 ;  /* 0x3ff000000e14742b */ /* 0x000fc6000000080c */
[----:B------:R-:W-:-:S05]  /*10470*/  @!P2 DFMA R6, R6, 2, -R24 ;  /* 0x400000000606a82b */ /* 0x000fca0000000818 */
[----:B------:R-:W-:-:S05]  /*10480*/  DFMA R14, R14, R20, R14 ;  /* 0x000000140e0e722b */ /* 0x000fca000000000e */
[----:B------:R-:W-:-:S03]  /*10490*/  @!P2 LOP3.LUT R5, R7, 0x7ff00000, RZ, 0xc0, !PT ;  /* 0x7ff000000705a812 */ /* 0x000fc600078ec0ff */
[----:B------:R-:W-:Y:S02]  /*104a0*/  DMUL R20, R14, R6 ;  /* 0x000000060e147228 */ /* 0x000fe40000000000 */
[----:B------:R-:W-:-:S05]  /*104b0*/  VIADD R22, R5, 0xffffffff ;  /* 0xffffffff05167836 */ /* 0x000fca0000000000 */
[----:B------:R-:W-:Y:S01]  /*104c0*/  ISETP.GT.U32.AND P0, PT, R22, 0x7feffffe, PT ;  /* 0x7feffffe1600780c */ /* 0x000fe20003f04070 */
[----:B------:R-:W-:-:S03]  /*104d0*/  DFMA R24, R20, -R12, R6 ;  /* 0x8000000c1418722b */ /* 0x000fc60000000006 */
[----:B------:R-:W-:-:S05]  /*104e0*/  ISETP.GT.U32.OR P0, PT, R30, 0x7feffffe, P0 ;  /* 0x7feffffe1e00780c */ /* 0x000fca0000704470 */
[----:B------:R-:W-:-:S08]  /*104f0*/  DFMA R24, R14, R24, R20 ;  /* 0x000000180e18722b */ /* 0x000fd00000000014 */
        /* <DEDUP_REMOVED lines=19> */
[----:B------:R-:W-:Y:S01]  /*10630*/  MOV R6, RZ ;  /* 0x000000ff00067202 */ /* 0x000fe20000000f00 */
[----:B------:R-:W-:Y:S01]  /*10640*/  DMUL.RP R8, R24, R8 ;  /* 0x0000000818087228 */ /* 0x000fe20000008000 */
[----:B------:R-:W-:-:S04]  /*10650*/  IADD3 R3, -R4, -0x43300000, RZ ;  /* 0xbcd0000004037810 */ /* 0x000fc80007ffe1ff */
[----:B------:R-:W-:-:S05]  /*10660*/  DFMA R6, R14, -R6, R24 ;  /* 0x800000060e06722b */ /* 0x000fca0000000018 */
[----:B------:R-:W-:-:S05]  /*10670*/  LOP3.LUT R11, R9, R11, RZ, 0x3c, !PT ;  /* 0x0000000b090b7212 */ /* 0x000fca00078e3cff */
[----:B------:R-:W-:-:S04]  /*10680*/  FSETP.NEU.AND P0, PT, |R7|, R3, PT ;  /* 0x000000030700720b */ /* 0x000fc80003f0d200 */
[----:B------:R-:W-:Y:S02]  /*10690*/  FSEL R14, R8, R14, !P0 ;  /* 0x0000000e080e7208 */ /* 0x000fe40004000000 */
[----:B------:R-:W-:Y:S01]  /*106a0*/  FSEL R15, R11, R15, !P0 ;  /* 0x0000000f0b0f7208 */ /* 0x000fe20004000000 */
[----:B------:R-:W-:Y:S06]  /*106b0*/  BRA `(.L_x_6508) ;  /* 0x0000000000547947 */ /* 0x000fec0003800000 */
.L_x_6507:
        /* <DEDUP_REMOVED lines=16> */
.L_x_6510:
[----:B------:R-:W-:Y:S01]  /*107c0*/  LOP3.LUT R15, R11, 0x80000, RZ, 0xfc, !PT ;  /* 0x000800000b0f7812 */ /* 0x000fe200078efcff */
[----:B------:R-:W-:Y:S01]  /*107d0*/  IMAD.MOV.U32 R14, RZ, RZ, R10 ;  /* 0x000000ffff0e7224 */ /* 0x000fe200078e000a */
[----:B------:R-:W-:Y:S06]  /*107e0*/  BRA `(.L_x_6508) ;  /* 0x0000000000087947 */ /* 0x000fec0003800000 */
.L_x_6509:
[----:B------:R-:W-:Y:S01]  /*107f0*/  LOP3.LUT R15, R9, 0x80000, RZ, 0xfc, !PT ;  /* 0x00080000090f7812 */ /* 0x000fe200078efcff */
[----:B------:R-:W-:-:S07]  /*10800*/  IMAD.MOV.U32 R14, RZ, RZ, R8 ;  /* 0x000000ffff0e7224 */ /* 0x000fce00078e0008 */
.L_x_6508:
[----:B------:R-:W-:Y:S05]  /*10810*/  BSYNC B2 ;  /* 0x0000000000027941 */ /* 0x000fea0003800000 */
.L_x_6506:
[----:B------:R-:W-:Y:S02]  /*10820*/  IMAD.MOV.U32 R4, RZ, RZ, R0 ;  /* 0x000000ffff047224 */ /* 0x000fe400078e0000 */
[----:B------:R-:W-:Y:S02]  /*10830*/  IMAD.MOV.U32 R5, RZ, RZ, 0x0 ;  /* 0x00000000ff057424 */ /* 0x000fe400078e00ff */
[----:B------:R-:W-:Y:S02]  /*10840*/  IMAD.MOV.U32 R3, RZ, RZ, R15 ;  /* 0x000000ffff037224 */ /* 0x000fe400078e000f */
[----:B------:R-:W-:Y:S05]  /*10850*/  RET.REL.NODEC R4 `(_ZN2at6native18elementwise_kernelILi128ELi4EZNS0_15gpu_kernel_implIZZZNS0_33launch_log_sigmoid_forward_kernelERNS_18TensorIteratorBaseEENKUlvE_clEvENKUlvE_clEvEUldE_EEvS4_RKT_EUliE_EEviT1_) ;  /* 0xfffffef404e87950 */ /* 0x000fea0003c3ffff */
.L_x_6511:
        /* <DEDUP_REMOVED lines=10> */
.L_x_7334:


//--------------------- .text._ZN2at6native27unrolled_elementwise_kernelIZZZNS0_33launch_log_sigmoid_forward_kernelERNS_18TensorIteratorBaseEENKUlvE_clEvENKUlvE_clEvEUldE_St5arrayIPcLm2EELi4E23TrivialOffsetCalculatorILi1EjESB_NS0_6memory12LoadWithCastILi1EEENSC_13StoreWithCastILi1EEEEEviT_T0_T2_T3_T4_T5_ --------------------------
	.section	.text._ZN2at6native27unrolled_elementwise_kernelIZZZNS0_33launch_log_sigmoid_forward_kernelERNS_18TensorIteratorBaseEENKUlvE_clEvENKUlvE_clEvEUldE_St5arrayIPcLm2EELi4E23TrivialOffsetCalculatorILi1EjESB_NS0_6memory12LoadWithCastILi1EEENSC_13StoreWithCastILi1EEEEEviT_T0_T2_T3_T4_T5_,"ax",@progbits
	.align	128
        .global         _ZN2at6native27unrolled_elementwise_kernelIZZZNS0_33launch_log_sigmoid_forward_kernelERNS_18TensorIteratorBaseEENKUlvE_clEvENKUlvE_clEvEUldE_St5arrayIPcLm2EELi4E23TrivialOffsetCalculatorILi1EjESB_NS0_6memory12LoadWithCastILi1EEENSC_13StoreWithCastILi1EEEEEviT_T0_T2_T3_T4_T5_
        .type           _ZN2at6native27unrolled_elementwise_kernelIZZZNS0_33launch_log_sigmoid_forward_kernelERNS_18TensorIteratorBaseEENKUlvE_clEvENKUlvE_clEvEUldE_St5arrayIPcLm2EELi4E23TrivialOffsetCalculatorILi1EjESB_NS0_6memory12LoadWithCastILi1EEENSC_13StoreWithCastILi1EEEEEviT_T0_T2_T3_T4_T5_,@function
        .size           _ZN2at6native27unrolled_elementwise_kernelIZZZNS0_33launch_log_sigmoid_forward_kernelERNS_18TensorIteratorBaseEENKUlvE_clEvENKUlvE_clEvEUldE_St5arrayIPcLm2EELi4E23TrivialOffsetCalculatorILi1EjESB_NS0_6memory12LoadWithCastILi1EEENSC_13StoreWithCastILi1EEEEEviT_T0_T2_T3_T4_T5_,(.L_x_7335 - _ZN2at6native27unrolled_elementwise_kernelIZZZNS0_33launch_log_sigmoid_forward_kernelERNS_18TensorIteratorBaseEENKUlvE_clEvENKUlvE_clEvEUldE_St5arrayIPcLm2EELi4E23TrivialOffsetCalculatorILi1EjESB_NS0_6memory12LoadWithCastILi1EEENSC_13StoreWithCastILi1EEEEEviT_T0_T2_T3_T4_T5_)
        .other          _ZN2at6native27unrolled_elementwise_kernelIZZZNS0_33launch_log_sigmoid_forward_kernelERNS_18TensorIteratorBaseEENKUlvE_clEvENKUlvE_clEvEUldE_St5arrayIPcLm2EELi4E23TrivialOffsetCalculatorILi1EjESB_NS0_6memory12LoadWithCastILi1EEENSC_13StoreWithCastILi1EEEEEviT_T0_T2_T3_T4_T5_,@"STO_CUDA_ENTRY STV_DEFAULT"
_ZN2at6native27unrolled_elementwise_kernelIZZZNS0_33launch_log_sigmoid_forward_kernelERNS_18TensorIteratorBaseEENKUlvE_clEvENKUlvE_clEvEUldE_St5arrayIPcLm2EELi4E23TrivialOffsetCalculatorILi1EjESB_NS0_6memory12LoadWithCastILi1EEENSC_13StoreWithCastILi1EEEEEviT_T0_T2_T3_T4_T5_:
.text._ZN2at6native27unrolled_elementwise_kernelIZZZNS0_33launch_log_sigmoid_forward_kernelERNS_18TensorIteratorBaseEENKUlvE_clEvENKUlvE_clEvEUldE_St5arrayIPcLm2EELi4E23TrivialOffsetCalculatorILi1EjESB_NS0_6memory12LoadWithCastILi1EEENSC_13StoreWithCastILi1EEEEEviT_T0_T2_T3_T4_T5_:
        /* <DEDUP_REMOVED lines=32> */
.L_x_6517:
[----:B------:R-:W2:Y:S02]  /*0200*/  LDG.E.U8 R4, desc[UR36][R4.64] ;  /* 0x0000002404047981 */ /* 0x000ea4000c1e1100 */
[----:B--2---:R0:W1:Y:S01]  /*0210*/  I2F.F64.U16 R26, R4 ;  /* 0x00000004001a7312 */ /* 0x0040620000101800 */
[----:B------:R-:W-:Y:S05]  /*0220*/  BRA `(.L_x_6519) ;  /* 0x0000000c00747947 */ /* 0x000fea0003800000 */
.L_x_6516:
        /* <DEDUP_REMOVED lines=9> */
.L_x_6521:
[----:B------:R-:W2:Y:S02]  /*02c0*/  LDG.E R4, desc[UR36][R4.64] ;  /* 0x0000002404047981 */ /* 0x000ea4000c1e1900 */
[----:B--2---:R1:W2:Y:S01]  /*02d0*/  I2F.F64 R26, R4 ;  /* 0x00000004001a7312 */ /* 0x0042a20000201c00 */
[----:B------:R-:W-:Y:S05]  /*02e0*/  BRA `(.L_x_6519) ;  /* 0x0000000c00447947 */ /* 0x000fea0003800000 */
.L_x_6520:
[----:B------:R-:W2:Y:S02]  /*02f0*/  LDG.E.U16 R4, desc[UR36][R4.64] ;  /* 0x0000002404047981 */ /* 0x000ea4000c1e1500 */
[----:B--2---:R3:W4:Y:S01]  /*0300*/  I2F.F64.S16 R26, R4 ;  /* 0x00000004001a7312 */ /* 0x0047220000101c00 */
[----:B------:R-:W-:Y:S05]  /*0310*/  BRA `(.L_x_6519) ;  /* 0x0000000c00387947 */ /* 0x000fea0003800000 */
.L_x_6515:
        /* <DEDUP_REMOVED lines=10> */
.L_x_6523:
[----:B------:R-:W2:Y:S02]  /*03c0*/  LDG.E.U16 R0, desc[UR36][R4.64] ;  /* 0x0000002404007981 */ /* 0x000ea4000c1e1500 */
[----:B--2---:R-:W-:-:S05]  /*03d0*/  HADD2.F32 R0, -RZ, R0.H0_H0 ;  /* 0x20000000ff007230 */ /* 0x004fca0000004100 */
[----:B------:R-:W-:-:S04]  /*03e0*/  FMUL.FTZ R0, R0, 1 ;  /* 0x3f80000000007820 */ /* 0x000fc80000410000 */
[----:B------:R0:W1:Y:S01]  /*03f0*/  F2F.F64.F32 R26, R0 ;  /* 0x00000000001a7310 */ /* 0x0000620000201800 */
[----:B------:R-:W-:Y:S05]  /*0400*/  BRA `(.L_x_6519) ;  /* 0x0000000800fc7947 */ /* 0x000fea0003800000 */
.L_x_6522:
        /* <DEDUP_REMOVED lines=10> */
.L_x_6525:
[----:B------:R-:W2:Y:S02]  /*04b0*/  LDG.E.U16 R4, desc[UR36][R4.64] ;  /* 0x0000002404047981 */ /* 0x000ea4000c1e1500 */
[----:B--2---:R-:W-:-:S05]  /*04c0*/  HADD2.F32 R0, -RZ, R4.H0_H0 ;  /* 0x20000004ff007230 */ /* 0x004fca0000004100 */
[----:B------:R-:W-:-:S04]  /*04d0*/  FMUL.FTZ R0, R0, 1 ;  /* 0x3f80000000007820 */ /* 0x000fc80000410000 */
[----:B------:R0:W1:Y:S01]  /*04e0*/  F2F.F64.F32 R26, R0 ;  /* 0x00000000001a7310 */ /* 0x0000620000201800 */
[----:B------:R-:W-:Y:S05]  /*04f0*/  BRA `(.L_x_6519) ;  /* 0x0000000800c07947 */ /* 0x000fea0003800000 */
.L_x_6524:
[----:B------:R0:W5:Y:S01]  /*0500*/  LDG.E.64 R26, desc[UR36][R4.64] ;  /* 0x00000024041a7981 */ /* 0x000162000c1e1b00 */
[----:B------:R-:W-:Y:S05]  /*0510*/  BRA `(.L_x_6519) ;  /* 0x0000000800b87947 */ /* 0x000fea0003800000 */
.L_x_6514:
        /* <DEDUP_REMOVED lines=13> */
.L_x_6528:
[----:B------:R0:W5:Y:S01]  /*05f0*/  LDG.E.64 R26, desc[UR36][R4.64] ;  /* 0x00000024041a7981 */ /* 0x000162000c1e1b00 */
[----:B------:R-:W-:Y:S05]  /*0600*/  BRA `(.L_x_6519) ;  /* 0x00000008007c7947 */ /* 0x000fea0003800000 */
.L_x_6527:
        /* <DEDUP_REMOVED lines=28> */
.L_x_6530:
        /* <DEDUP_REMOVED lines=16> */
.L_x_6529:
[----:B------:R-:W2:Y:S02]  /*08d0*/  LDG.E.U16 R0, desc[UR36][R4.64] ;  /* 0x0000002404007981 */ /* 0x000ea4000c1e1500 */
[----:B--2---:R-:W-:-:S04]  /*08e0*/  IMAD.U32 R0, R0, 0x10000, RZ ;  /* 0x0001000000007824 */ /* 0x004fc800078e00ff */
[----:B------:R-:W-:-:S04]  /*08f0*/  FMUL.FTZ R0, R0, 1 ;  /* 0x3f80000000007820 */ /* 0x000fc80000410000 */
[----:B------:R0:W1:Y:S01]  /*0900*/  F2F.F64.F32 R26, R0 ;  /* 0x00000000001a7310 */ /* 0x0000620000201800 */
[----:B------:R-:W-:Y:S05]  /*0910*/  BRA `(.L_x_6519) ;  /* 0x0000000400b87947 */ /* 0x000fea0003800000 */
.L_x_6526:
        /* <DEDUP_REMOVED lines=11> */
.L_x_6533:
        /* <DEDUP_REMOVED lines=21> */
.L_x_6537:
[----:B------:R-:W-:Y:S05]  /*0b20*/  BSYNC B1 ;  /* 0x0000000000017941 */ /* 0x000fea0003800000 */
.L_x_6536:
[----:B------:R-:W-:Y:S01]  /*0b30*/  LEA R5, R0, 0x3b800000, 0x17 ;  /* 0x3b80000000057811 */ /* 0x000fe200078eb8ff */
[----:B------:R-:W-:-:S05]  /*0b40*/  IMAD.SHL.U32 R0, R3, 0x100000, RZ ;  /* 0x0010000003007824 */ /* 0x000fca00078e00ff */
[----:B------:R-:W-:-:S07]  /*0b50*/  LOP3.LUT R0, R5, R0, R6, 0xfe, !PT ;  /* 0x0000000005007212 */ /* 0x000fce00078efe06 */
.L_x_6535:
[----:B------:R-:W-:Y:S05]  /*0b60*/  BSYNC B0 ;  /* 0x0000000000007941 */ /* 0x000fea0003800000 */
.L_x_6534:
[----:B------:R-:W-:-:S04]  /*0b70*/  FMUL.FTZ R0, R0, 1 ;  /* 0x3f80000000007820 */ /* 0x000fc80000410000 */
[----:B------:R0:W1:Y:S01]  /*0b80*/  F2F.F64.F32 R26, R0 ;  /* 0x00000000001a7310 */ /* 0x0000620000201800 */
[----:B------:R-:W-:Y:S05]  /*0b90*/  BRA `(.L_x_6519) ;  /* 0x0000000400187947 */ /* 0x000fea0003800000 */
.L_x_6532:
        /* <DEDUP_REMOVED lines=21> */
.L_x_6541:
[----:B------:R-:W-:Y:S05]  /*0cf0*/  BSYNC B1 ;  /* 0x0000000000017941 */ /* 0x000fea0003800000 */
.L_x_6540:
[----:B------:R-:W-:Y:S01]  /*0d00*/  LEA R5, R0, 0x37800000, 0x17 ;  /* 0x3780000000057811 */ /* 0x000fe200078eb8ff */
[----:B------:R-:W-:-:S05]  /*0d10*/  IMAD.SHL.U32 R0, R3, 0x200000, RZ ;  /* 0x0020000003007824 */ /* 0x000fca00078e00ff */
[----:B------:R-:W-:-:S07]  /*0d20*/  LOP3.LUT R0, R5, R0, R6, 0xfe, !PT ;  /* 0x0000000005007212 */ /* 0x000fce00078efe06 */
.L_x_6539:
[----:B------:R-:W-:Y:S05]  /*0d30*/  BSYNC B0 ;  /* 0x0000000000007941 */ /* 0x000fea0003800000 */
.L_x_6538:
[----:B------:R-:W-:-:S04]  /*0d40*/  FMUL.FTZ R0, R0, 1 ;  /* 0x3f80000000007820 */ /* 0x000fc80000410000 */
[----:B------:R0:W1:Y:S01]  /*0d50*/  F2F.F64.F32 R26, R0 ;  /* 0x00000000001a7310 */ /* 0x0000620000201800 */
[----:B------:R-:W-:Y:S05]  /*0d60*/  BRA `(.L_x_6519) ;  /* 0x0000000000a47947 */ /* 0x000fea0003800000 */
.L_x_6531:
        /* <DEDUP_REMOVED lines=14> */
.L_x_6545:
[----:B------:R-:W-:Y:S05]  /*0e50*/  BSYNC B0 ;  /* 0x0000000000007941 */ /* 0x000fea0003800000 */
.L_x_6544:
[----:B------:R-:W-:-:S04]  /*0e60*/  FMUL.FTZ R0, R0, 1 ;  /* 0x3f80000000007820 */ /* 0x000fc80000410000 */
[----:B------:R0:W1:Y:S01]  /*0e70*/  F2F.F64.F32 R26, R0 ;  /* 0x00000000001a7310 */ /* 0x0000620000201800 */
[----:B------:R-:W-:Y:S05]  /*0e80*/  BRA `(.L_x_6519) ;  /* 0x00000000005c7947 */ /* 0x000fea0003800000 */
.L_x_6518:
        /* <DEDUP_REMOVED lines=16> */
.L_x_6546:
[----:B------:R-:W-:Y:S01]  /*0f90*/  CS2R R26, SRZ ;  /* 0x00000000001a7805 */ /* 0x000fe2000001ff00 */
[----:B------:R-:W-:Y:S06]  /*0fa0*/  BRA `(.L_x_6519) ;  /* 0x0000000000147947 */ /* 0x000fec0003800000 */
.L_x_6543:
[----:B------:R-:W2:Y:S02]  /*0fb0*/  LDG.E.64 R26, desc[UR36][R4.64] ;  /* 0x00000024041a7981 */ /* 0x000ea4000c1e1b00 */
[----:B--2---:R-:W0:Y:S01]  /*0fc0*/  I2F.F64.U64 R26, R26 ;  /* 0x0000001a001a7312 */ /* 0x004e220000301800 */
[----:B------:R-:W-:Y:S05]  /*0fd0*/  BRA `(.L_x_6519) ;  /* 0x0000000000087947 */ /* 0x000fea0003800000 */
.L_x_6542:
[----:B------:R-:W2:Y:S02]  /*0fe0*/  LDG.E R4, desc[UR36][R4.64] ;  /* 0x0000002404047981 */ /* 0x000ea4000c1e1900 */
[----:B--2---:R0:W1:Y:S02]  /*0ff0*/  I2F.F64.U32 R26, R4 ;  /* 0x00000004001a7312 */ /* 0x0040640000201800 */
.L_x_6519:
[----:B------:R-:W3:Y:S02]  /*1000*/  S2R R29, SR_TID.X ;  /* 0x00000000001d7919 */ /* 0x000ee40000002100 */
[----:B---3--:R-:W-:-:S07]  /*1010*/  VIADD R29, R29, 0x80 ;  /* 0x000000801d1d7836 */ /* 0x008fce0000000000 */
.L_x_6513:
[----:B------:R-:W-:Y:S05]  /*1020*/  BSYNC B6 ;  /* 0x0000000000067941 */ /* 0x000fea0003800000 */
.L_x_6512:
        /* <DEDUP_REMOVED lines=24> */
.L_x_6552:
[----:B------:R-:W3:Y:S02]  /*11b0*/  LDG.E.U8 R4, desc[UR36][R4.64] ;  /* 0x0000002404047981 */ /* 0x000ee4000c1e1100 */
[----:B---3--:R0:W1:Y:S01]  /*11c0*/  I2F.F64.U16 R24, R4 ;  /* 0x0000000400187312 */ /* 0x0080620000101800 */
[----:B------:R-:W-:Y:S05]  /*11d0*/  BRA `(.L_x_6554) ;  /* 0x0000000c00707947 */ /* 0x000fea0003800000 */
.L_x_6551:
        /* <DEDUP_REMOVED lines=9> */
.L_x_6556:
[----:B------:R-:W3:Y:S02]  /*1270*/  LDG.E R4, desc[UR36][R4.64] ;  /* 0x0000002404047981 */ /* 0x000ee4000c1e1900 */
[----:B---3--:R0:W1:Y:S01]  /*1280*/  I2F.F64 R24, R4 ;  /* 0x0000000400187312 */ /* 0x0080620000201c00 */
[----:B------:R-:W-:Y:S05]  /*1290*/  BRA `(.L_x_6554) ;  /* 0x0000000c00407947 */ /* 0x000fea0003800000 */
.L_x_6555:
[----:B------:R-:W3:Y:S02]  /*12a0*/  LDG.E.U16 R4, desc[UR36][R4.64] ;  /* 0x0000002404047981 */ /* 0x000ee4000c1e1500 */
[----:B---3--:R0:W1:Y:S01]  /*12b0*/  I2F.F64.S16 R24, R4 ;  /* 0x0000000400187312 */ /* 0x0080620000101c00 */
[----:B------:R-:W-:Y:S05]  /*12c0*/  BRA `(.L_x_6554) ;  /* 0x0000000c00347947 */ /* 0x000fea0003800000 */
.L_x_6550:
        /* <DEDUP_REMOVED lines=10> */
.L_x_6558:
[----:B------:R-:W3:Y:S02]  /*1370*/  LDG.E.U16 R0, desc[UR36][R4.64] ;  /* 0x0000002404007981 */ /* 0x000ee4000c1e1500 */
[----:B---3--:R-:W-:-:S05]  /*1380*/  HADD2.F32 R0, -RZ, R0.H0_H0 ;  /* 0x20000000ff007230 */ /* 0x008fca0000004100 */
[----:B------:R-:W-:-:S04]  /*1390*/  FMUL.FTZ R0, R0, 1 ;  /* 0x3f80000000007820 */ /* 0x000fc80000410000 */
[----:B------:R0:W1:Y:S01]  /*13a0*/  F2F.F64.F32 R24, R0 ;  /* 0x0000000000187310 */ /* 0x0000620000201800 */
[----:B------:R-:W-:Y:S05]  /*13b0*/  BRA `(.L_x_6554) ;  /* 0x0000000800f87947 */ /* 0x000fea0003800000 */
.L_x_6557:
        /* <DEDUP_REMOVED lines=10> */
.L_x_6560:
[----:B------:R-:W3:Y:S02]  /*1460*/  LDG.E.U16 R4, desc[UR36][R4.64] ;  /* 0x0000002404047981 */ /* 0x000ee4000c1e1500 */
[----:B---3--:R-:W-:-:S05]  /*1470*/  HADD2.F32 R0, -RZ, R4.H0_H0 ;  /* 0x20000004ff007230 */ /* 0x008fca0000004100 */
[----:B------:R-:W-:-:S04]  /*1480*/  FMUL.FTZ R0, R0, 1 ;  /* 0x3f80000000007820 */ /* 0x000fc80000410000 */
[----:B------:R0:W1:Y:S01]  /*1490*/  F2F.F64.F32 R24, R0 ;  /* 0x0000000000187310 */ /* 0x0000620000201800 */
[----:B------:R-:W-:Y:S05]  /*14a0*/  BRA `(.L_x_6554) ;  /* 0x0000000800bc7947 */ /* 0x000fea0003800000 */
.L_x_6559:
[----:B------:R0:W5:Y:S01]  /*14b0*/  LDG.E.64 R24, desc[UR36][R4.64] ;  /* 0x0000002404187981 */ /* 0x000162000c1e1b00 */
[----:B------:R-:W-:Y:S05]  /*14c0*/  BRA `(.L_x_6554) ;  /* 0x0000000800b47947 */ /* 0x000fea0003800000 */
.L_x_6549:
        /* <DEDUP_REMOVED lines=13> */
.L_x_6563:
[----:B------:R0:W5:Y:S01]  /*15a0*/  LDG.E.64 R24, desc[UR36][R4.64] ;  /* 0x0000002404187981 */ /* 0x000162000c1e1b00 */
[----:B------:R-:W-:Y:S05]  /*15b0*/  BRA `(.L_x_6554) ;  /* 0x0000000800787947 */ /* 0x000fea0003800000 */
.L_x_6562:
        /* <DEDUP_REMOVED lines=28> */
.L_x_6565:
[----:B------:R-:W3:Y:S02]  /*1780*/  LDG.E.U8 R4, desc[UR36][R4.64] ;  /* 0x0000002404047981 */ /* 0x000ee4000c1e1100 */
[----:B---3--:R-:W-:-:S05]  /*1790*/  IMAD.SHL.U32 R0, R4, 0x2000000, RZ ;  /* 0x0200000004007824 */ /* 0x008fca00078e00ff */
        /* <DEDUP_REMOVED lines=11> */
[----:B------:R3:W0:Y:S01]  /*1850*/  F2F.F64.F32 R24, R0 ;  /* 0x0000000000187310 */ /* 0x0006220000201800 */
[----:B------:R-:W-:Y:S05]  /*1860*/  BRA `(.L_x_6554) ;  /* 0x0000000400cc7947 */ /* 0x000fea0003800000 */
.L_x_6564:
[----:B------:R-:W3:Y:S02]  /*1870*/  LDG.E.U16 R0, desc[UR36][R4.64] ;  /* 0x0000002404007981 */ /* 0x000ee4000c1e1500 */
[----:B---3--:R-:W-:-:S04]  /*1880*/  IMAD.U32 R0, R0, 0x10000, RZ ;  /* 0x0001000000007824 */ /* 0x008fc800078e00ff */
[----:B------:R-:W-:-:S04]  /*1890*/  FMUL.FTZ R0, R0, 1 ;  /* 0x3f80000000007820 */ /* 0x000fc80000410000 */
[----:B------:R0:W1:Y:S01]  /*18a0*/  F2F.F64.F32 R24, R0 ;  /* 0x0000000000187310 */ /* 0x0000620000201800 */
[----:B------:R-:W-:Y:S05]  /*18b0*/  BRA `(.L_x_6554) ;  /* 0x0000000400b87947 */ /* 0x000fea0003800000 */
.L_x_6561:
        /* <DEDUP_REMOVED lines=11> */
.L_x_6568:
        /* <DEDUP_REMOVED lines=21> */
.L_x_6572:
[----:B------:R-:W-:Y:S05]  /*1ac0*/  BSYNC B1 ;  /* 0x0000000000017941 */ /* 0x000fea0003800000 */
.L_x_6571:
[----:B------:R-:W-:Y:S01]  /*1ad0*/  LEA R5, R0, 0x3b800000, 0x17 ;  /* 0x3b80000000057811 */ /* 0x000fe200078eb8ff */
[----:B------:R-:W-:-:S05]  /*1ae0*/  IMAD.SHL.U32 R0, R3, 0x100000, RZ ;  /* 0x0010000003007824 */ /* 0x000fca00078e00ff */
[----:B------:R-:W-:-:S07]  /*1af0*/  LOP3.LUT R0, R5, R0, R6, 0xfe, !PT ;  /* 0x0000000005007212 */ /* 0x000fce00078efe06 */
.L_x_6570:
[----:B------:R-:W-:Y:S05]  /*1b00*/  BSYNC B0 ;  /* 0x0000000000007941 */ /* 0x000fea0003800000 */
.L_x_6569:
[----:B------:R-:W-:-:S04]  /*1b10*/  FMUL.FTZ R0, R0, 1 ;  /* 0x3f80000000007820 */ /* 0x000fc80000410000 */
[----:B------:R0:W1:Y:S01]  /*1b20*/  F2F.F64.F32 R24, R0 ;  /* 0x0000000000187310 */ /* 0x0000620000201800 */
[----:B------:R-:W-:Y:S05]  /*1b30*/  BRA `(.L_x_6554) ;  /* 0x0000000400187947 */ /* 0x000fea0003800000 */
.L_x_6567:
        /* <DEDUP_REMOVED lines=21> */
.L_x_6576:
[----:B------:R-:W-:Y:S05]  /*1c90*/  BSYNC B1 ;  /* 0x0000000000017941 */ /* 0x000fea0003800000 */
.L_x_6575:
[----:B------:R-:W-:Y:S01]  /*1ca0*/  LEA R5, R0, 0x37800000, 0x17 ;  /* 0x3780000000057811 */ /* 0x000fe200078eb8ff */
[----:B------:R-:W-:-:S05]  /*1cb0*/  IMAD.SHL.U32 R0, R3, 0x200000, RZ ;  /* 0x0020000003007824 */ /* 0x000fca00078e00ff */
[----:B------:R-:W-:-:S07]  /*1cc0*/  LOP3.LUT R0, R5, R0, R6, 0xfe, !PT ;  /* 0x0000000005007212 */ /* 0x000fce00078efe06 */
.L_x_6574:
[----:B------:R-:W-:Y:S05]  /*1cd0*/  BSYNC B0 ;  /* 0x0000000000007941 */ /* 0x000fea0003800000 */
.L_x_6573:
[----:B------:R-:W-:-:S04]  /*1ce0*/  FMUL.FTZ R0, R0, 1 ;  /* 0x3f80000000007820 */ /* 0x000fc80000410000 */
[----:B------:R0:W1:Y:S01]  /*1cf0*/  F2F.F64.F32 R24, R0 ;  /* 0x0000000000187310 */ /* 0x0000620000201800 */
[----:B------:R-:W-:Y:S05]  /*1d00*/  BRA `(.L_x_6554) ;  /* 0x0000000000a47947 */ /* 0x000fea0003800000 */
.L_x_6566:
        /* <DEDUP_REMOVED lines=14> */
.L_x_6580:
[----:B------:R-:W-:Y:S05]  /*1df0*/  BSYNC B0 ;  /* 0x0000000000007941 */ /* 0x000fea0003800000 */
.L_x_6579:
[----:B------:R-:W-:-:S04]  /*1e00*/  FMUL.FTZ R0, R0, 1 ;  /* 0x3f80000000007820 */ /* 0x000fc80000410000 */
[----:B------:R0:W1:Y:S01]  /*1e10*/  F2F.F64.F32 R24, R0 ;  /* 0x0000000000187310 */ /* 0x0000620000201800 */
[----:B------:R-:W-:Y:S05]  /*1e20*/  BRA `(.L_x_6554) ;  /* 0x00000000005c7947 */ /* 0x000fea0003800000 */
.L_x_6553:
        /* <DEDUP_REMOVED lines=15> */
[----:B-12-45:R-:W-:Y:S05]  /*1f20*/  CALL.ABS.NOINC R14 ;  /* 0x000000000e007343 */ /* 0x036fea0003c00000 */
.L_x_6581:
[----:B------:R-:W-:Y:S01]  /*1f30*/  CS2R R24, SRZ ;  /* 0x0000000000187805 */ /* 0x000fe2000001ff00 */
[----:B------:R-:W-:Y:S06]  /*1f40*/  BRA `(.L_x_6554) ;  /* 0x0000000000147947 */ /* 0x000fec0003800000 */
.L_x_6578:
[----:B------:R-:W3:Y:S02]  /*1f50*/  LDG.E.64 R24, desc[UR36][R4.64] ;  /* 0x0000002404187981 */ /* 0x000ee4000c1e1b00 */
[----:B---3--:R-:W0:Y:S01]  /*1f60*/  I2F.F64.U64 R24, R24 ;  /* 0x0000001800187312 */ /* 0x008e220000301800 */
[----:B------:R-:W-:Y:S05]  /*1f70*/  BRA `(.L_x_6554) ;  /* 0x0000000000087947 */ /* 0x000fea0003800000 */
.L_x_6577:
[----:B------:R-:W3:Y:S02]  /*1f80*/  LDG.E R4, desc[UR36][R4.64] ;  /* 0x0000002404047981 */ /* 0x000ee4000c1e1900 */
[----:B---3--:R0:W1:Y:S02]  /*1f90*/  I2F.F64.U32 R24, R4 ;  /* 0x0000000400187312 */ /* 0x0080640000201800 */
.L_x_6554:
[----:B------:R-:W-:-:S07]  /*1fa0*/  VIADD R29, R29, 0x80 ;  /* 0x000000801d1d7836 */ /* 0x000fce0000000000 */
.L_x_6548:
[----:B------:R-:W-:Y:S05]  /*1fb0*/  BSYNC B6 ;  /* 0x0000000000067941 */ /* 0x000fea0003800000 */
.L_x_6547:
[----:B------:R-:W-:Y:S01]  /*1fc0*/  ISETP.GE.AND P0, PT, R29, R2, PT ;  /* 0x000000021d00720c */ /* 0x000fe20003f06270 */
[----:B------:R-:W-:Y:S01]  /*1fd0*/  BSSY B6, `(.L_x_6582) ;  /* 0x00000f9000067945 */ /* 0x000fe20003800000 */
[----:B------:R-:W-:Y:S02]  /*1fe0*/  CS2R R16, SRZ ;  /* 0x0000000000107805 */ /* 0x000fe4000001ff00 */
[----:B------:R-:W-:-:S09]  /*1ff0*/  CS2R R18, SRZ ;  /* 0x0000000000127805 */ /* 0x000fd2000001ff00 */
[----:B------:R-:W-:Y:S05]  /*2000*/  @P0 BRA `(.L_x_6583) ;  /* 0x0000000c00d40947 */ /* 0x000fea0003800000 */
[----:B01----:R-:W0:Y:S01]  /*2010*/  LDC.64 R4, c[0x0][0x220] ;  /* 0x00008800ff047b82 */ /* 0x003e220000000a00 */
[----:B---3--:R-:W-:Y:S01]  /*2020*/  IMAD R0, R22, 0x200, R29 ;  /* 0x0000020016007824 */ /* 0x008fe200078e021d */
        /* <DEDUP_REMOVED lines=19> */
.L_x_6587:
[----:B------:R-:W3:Y:S02]  /*2160*/  LDG.E.U8 R4, desc[UR36][R4.64] ;  /* 0x0000002404047981 */ /* 0x000ee4000c1e1100 */
[----:B---3--:R0:W1:Y:S01]  /*2170*/  I2F.F64.U16 R18, R4 ;  /* 0x0000000400127312 */ /* 0x0080620000101800 */
[----:B------:R-:W-:Y:S05]  /*2180*/  BRA `(.L_x_6589) ;  /* 0x0000000c00707947 */ /* 0x000fea0003800000 */
.L_x_6586:
        /* <DEDUP_REMOVED lines=9> */
.L_x_6591:
[----:B------:R-:W3:Y:S02]  /*2220*/  LDG.E R4, desc[UR36][R4.64] ;  /* 0x0000002404047981 */ /* 0x000ee4000c1e1900 */
[----:B---3--:R0:W1:Y:S01]  /*2230*/  I2F.F64 R18, R4 ;  /* 0x0000000400127312 */ /* 0x0080620000201c00 */
[----:B------:R-:W-:Y:S05]  /*2240*/  BRA `(.L_x_6589) ;  /* 0x0000000c00407947 */ /* 0x000fea0003800000 */
.L_x_6590:
[----:B------:R-:W3:Y:S02]  /*2250*/  LDG.E.U16 R4, desc[UR36][R4.64] ;  /* 0x0000002404047981 */ /* 0x000ee4000c1e1500 */
[----:B---3--:R0:W1:Y:S01]  /*2260*/  I2F.F64.S16 R18, R4 ;  /* 0x0000000400127312 */ /* 0x0080620000101c00 */
[----:B------:R-:W-:Y:S05]  /*2270*/  BRA `(.L_x_6589) ;  /* 0x0000000c00347947 */ /* 0x000fea0003800000 */
.L_x_6585:
        /* <DEDUP_REMOVED lines=10> */
.L_x_6593:
[----:B------:R-:W3:Y:S02]  /*2320*/  LDG.E.U16 R0, desc[UR36][R4.64] ;  /* 0x0000002404007981 */ /* 0x000ee4000c1e1500 */
[----:B---3--:R-:W-:-:S05]  /*2330*/  HADD2.F32 R0, -RZ, R0.H0_H0 ;  /* 0x20000000ff007230 */ /* 0x008fca0000004100 */
[----:B------:R-:W-:-:S04]  /*2340*/  FMUL.FTZ R0, R0, 1 ;  /* 0x3f80000000007820 */ /* 0x000fc80000410000 */
[----:B------:R0:W1:Y:S01]  /*2350*/  F2F.F64.F32 R18, R0 ;  /* 0x0000000000127310 */ /* 0x0000620000201800 */
[----:B------:R-:W-:Y:S05]  /*2360*/  BRA `(.L_x_6589) ;  /* 0x0000000800f87947 */ /* 0x000fea0003800000 */
.L_x_6592:
        /* <DEDUP_REMOVED lines=10> */
.L_x_6595:
[----:B------:R-:W3:Y:S02]  /*2410*/  LDG.E.U16 R4, desc[UR36][R4.64] ;  /* 0x0000002404047981 */ /* 0x000ee4000c1e1500 */
[----:B---3--:R-:W-:-:S05]  /*2420*/  HADD2.F32 R0, -RZ, R4.H0_H0 ;  /* 0x20000004ff007230 */ /* 0x008fca0000004100 */
[----:B------:R-:W-:-:S04]  /*2430*/  FMUL.FTZ R0, R0, 1 ;  /* 0x3f80000000007820 */ /* 0x000fc80000410000 */
[----:B------:R0:W1:Y:S01]  /*2440*/  F2F.F64.F32 R18, R0 ;  /* 0x0000000000127310 */ /* 0x0000620000201800 */
[----:B------:R-:W-:Y:S05]  /*2450*/  BRA `(.L_x_6589) ;  /* 0x0000000800bc7947 */ /* 0x000fea0003800000 */
.L_x_6594:
[----:B------:R0:W5:Y:S01]  /*2460*/  LDG.E.64 R18, desc[UR36][R4.64] ;  /* 0x0000002404127981 */ /* 0x000162000c1e1b00 */
[----:B------:R-:W-:Y:S05]  /*2470*/  BRA `(.L_x_6589) ;  /* 0x0000000800b47947 */ /* 0x000fea0003800000 */
.L_x_6584:
        /* <DEDUP_REMOVED lines=13> */
.L_x_6598:
[----:B------:R0:W5:Y:S01]  /*2550*/  LDG.E.64 R18, desc[UR36][R4.64] ;  /* 0x0000002404127981 */ /* 0x000162000c1e1b00 */
[----:B------:R-:W-:Y:S05]  /*2560*/  BRA `(.L_x_6589) ;  /* 0x0000000800787947 */ /* 0x000fea0003800000 */
.L_x_6597:
        /* <DEDUP_REMOVED lines=28> */
.L_x_6600:
        /* <DEDUP_REMOVED lines=15> */
.L_x_6599:
[----:B------:R-:W3:Y:S02]  /*2820*/  LDG.E.U16 R0, desc[UR36][R4.64] ;  /* 0x0000002404007981 */ /* 0x000ee4000c1e1500 */
[----:B---3--:R-:W-:-:S04]  /*2830*/  IMAD.U32 R0, R0, 0x10000, RZ ;  /* 0x0001000000007824 */ /* 0x008fc800078e00ff */
[----:B------:R-:W-:-:S04]  /*2840*/  FMUL.FTZ R0, R0, 1 ;  /* 0x3f80000000007820 */ /* 0x000fc80000410000 */
[----:B------:R0:W1:Y:S01]  /*2850*/  F2F.F64.F32 R18, R0 ;  /* 0x0000000000127310 */ /* 0x0000620000201800 */
[----:B------:R-:W-:Y:S05]  /*2860*/  BRA `(.L_x_6589) ;  /* 0x0000000400b87947 */ /* 0x000fea0003800000 */
.L_x_6596:
        /* <DEDUP_REMOVED lines=11> */
.L_x_6603:
        /* <DEDUP_REMOVED lines=21> */
.L_x_6607:
[----:B------:R-:W-:Y:S05]  /*2a70*/  BSYNC B1 ;  /* 0x0000000000017941 */ /* 0x000fea0003800000 */
.L_x_6606:
[----:B------:R-:W-:Y:S01]  /*2a80*/  LEA R5, R0, 0x3b800000, 0x17 ;  /* 0x3b80000000057811 */ /* 0x000fe200078eb8ff */
[----:B------:R-:W-:-:S05]  /*2a90*/  IMAD.SHL.U32 R0, R3, 0x100000, RZ ;  /* 0x0010000003007824 */ /* 0x000fca00078e00ff */
[----:B------:R-:W-:-:S07]  /*2aa0*/  LOP3.LUT R0, R5, R0, R6, 0xfe, !PT ;  /* 0x0000000005007212 */ /* 0x000fce00078efe06 */
.L_x_6605:
[----:B------:R-:W-:Y:S05]  /*2ab0*/  BSYNC B0 ;  /* 0x0000000000007941 */ /* 0x000fea0003800000 */
.L_x_6604:
[----:B------:R-:W-:-:S04]  /*2ac0*/  FMUL.FTZ R0, R0, 1 ;  /* 0x3f80000000007820 */ /* 0x000fc80000410000 */
[----:B------:R3:W0:Y:S01]  /*2ad0*/  F2F.F64.F32 R18, R0 ;  /* 0x0000000000127310 */ /* 0x0006220000201800 */
[----:B------:R-:W-:Y:S05]  /*2ae0*/  BRA `(.L_x_6589) ;  /* 0x0000000400187947 */ /* 0x000fea0003800000 */
.L_x_6602:
        /* <DEDUP_REMOVED lines=21> */
.L_x_6611:
[----:B------:R-:W-:Y:S05]  /*2c40*/  BSYNC B1 ;  /* 0x0000000000017941 */ /* 0x000fea0003800000 */
.L_x_6610:
[----:B------:R-:W-:Y:S01]  /*2c50*/  LEA R5, R0, 0x37800000, 0x17 ;  /* 0x3780000000057811 */ /* 0x000fe200078eb8ff */
[----:B------:R-:W-:-:S05]  /*2c60*/  IMAD.SHL.U32 R0, R3, 0x200000, RZ ;  /* 0x0020000003007824 */ /* 0x000fca00078e00ff */
[----:B------:R-:W-:-:S07]  /*2c70*/  LOP3.LUT R0, R5, R0, R6, 0xfe, !PT ;  /* 0x0000000005007212 */ /* 0x000fce00078efe06 */
.L_x_6609:
[----:B------:R-:W-:Y:S05]  /*2c80*/  BSYNC B0 ;  /* 0x0000000000007941 */ /* 0x000fea0003800000 */
.L_x_6608:
[----:B------:R-:W-:-:S04]  /*2c90*/  FMUL.FTZ R0, R0, 1 ;  /* 0x3f80000000007820 */ /* 0x000fc80000410000 */
[----:B------:R0:W1:Y:S01]  /*2ca0*/  F2F.F64.F32 R18, R0 ;  /* 0x0000000000127310 */ /* 0x0000620000201800 */
[----:B------:R-:W-:Y:S05]  /*2cb0*/  BRA `(.L_x_6589) ;  /* 0x0000000000a47947 */ /* 0x000fea0003800000 */
.L_x_6601:
        /* <DEDUP_REMOVED lines=14> */
.L_x_6615:
[----:B------:R-:W-:Y:S05]  /*2da0*/  BSYNC B0 ;  /* 0x0000000000007941 */ /* 0x000fea0003800000 */
.L_x_6614:
[----:B------:R-:W-:-:S04]  /*2db0*/  FMUL.FTZ R0, R0, 1 ;  /* 0x3f80000000007820 */ /* 0x000fc80000410000 */
[----:B------:R0:W1:Y:S01]  /*2dc0*/  F2F.F64.F32 R18, R0 ;  /* 0x0000000000127310 */ /* 0x0000620000201800 */
[----:B------:R-:W-:Y:S05]  /*2dd0*/  BRA `(.L_x_6589) ;  /* 0x00000000005c7947 */ /* 0x000fea0003800000 */
.L_x_6588:
        /* <DEDUP_REMOVED lines=16> */
.L_x_6616:
[----:B------:R-:W-:Y:S01]  /*2ee0*/  CS2R R18, SRZ ;  /* 0x0000000000127805 */ /* 0x000fe2000001ff00 */
[----:B------:R-:W-:Y:S06]  /*2ef0*/  BRA `(.L_x_6589) ;  /* 0x0000000000147947 */ /* 0x000fec0003800000 */
.L_x_6613:
[----:B------:R-:W3:Y:S02]  /*2f00*/  LDG.E.64 R18, desc[UR36][R4.64] ;  /* 0x0000002404127981 */ /* 0x000ee4000c1e1b00 */
[----:B---3--:R-:W0:Y:S01]  /*2f10*/  I2F.F64.U64 R18, R18 ;  /* 0x0000001200127312 */ /* 0x008e220000301800 */
[----:B------:R-:W-:Y:S05]  /*2f20*/  BRA `(.L_x_6589) ;  /* 0x0000000000087947 */ /* 0x000fea0003800000 */
.L_x_6612:
[----:B------:R-:W3:Y:S02]  /*2f30*/  LDG.E R4, desc[UR36][R4.64] ;  /* 0x0000002404047981 */ /* 0x000ee4000c1e1900 */
[----:B---3--:R0:W1:Y:S02]  /*2f40*/  I2F.F64.U32 R18, R4 ;  /* 0x0000000400127312 */ /* 0x0080640000201800 */
.L_x_6589:
[----:B------:R-:W-:-:S07]  /*2f50*/  VIADD R29, R29, 0x80 ;  /* 0x000000801d1d7836 */ /* 0x000fce0000000000 */
.L_x_6583:
[----:B------:R-:W-:Y:S05]  /*2f60*/  BSYNC B6 ;  /* 0x0000000000067941 */ /* 0x000fea0003800000 */
.L_x_6582:
[----:B------:R-:W-:Y:S01]  /*2f70*/  ISETP.GE.AND P0, PT, R29, R2, PT ;  /* 0x000000021d00720c */ /* 0x000fe20003f06270 */
[----:B------:R-:W-:-:S12]  /*2f80*/  BSSY B6, `(.L_x_6617) ;  /* 0x00000f4000067945 */ /* 0x000fd80003800000 */
[----:B------:R-:W-:Y:S05]  /*2f90*/  @P0 BRA `(.L_x_6618) ;  /* 0x0000000c00c80947 */ /* 0x000fea0003800000 */
[----:B01----:R-:W0:Y:S01]  /*2fa0*/  LDC.64 R4, c[0x0][0x220] ;  /* 0x00008800ff047b82 */ /* 0x003e220000000a00 */
[----:B---3--:R-:W-:Y:S01]  /*2fb0*/  PRMT R0, R23, 0x9910, RZ ;  /* 0x0000991017007816 */ /* 0x008fe200000000ff */
        /* <DEDUP_REMOVED lines=18> */
.L_x_6622:
[----:B------:R-:W3:Y:S02]  /*30e0*/  LDG.E.U8 R4, desc[UR36][R4.64] ;  /* 0x0000002404047981 */ /* 0x000ee4000c1e1100 */
[----:B---3--:R0:W1:Y:S01]  /*30f0*/  I2F.F64.U16 R16, R4 ;  /* 0x0000000400107312 */ /* 0x0080620000101800 */
[----:B------:R-:W-:Y:S05]  /*3100*/  BRA `(.L_x_6618) ;  /* 0x0000000c006c7947 */ /* 0x000fea0003800000 */
.L_x_6621:
        /* <DEDUP_REMOVED lines=9> */
.L_x_6625:
[----:B------:R-:W3:Y:S02]  /*31a0*/  LDG.E R4, desc[UR36][R4.64] ;  /* 0x0000002404047981 */ /* 0x000ee4000c1e1900 */
[----:B---3--:R0:W1:Y:S01]  /*31b0*/  I2F.F64 R16, R4 ;  /* 0x0000000400107312 */ /* 0x0080620000201c00 */
[----:B------:R-:W-:Y:S05]  /*31c0*/  BRA `(.L_x_6618) ;  /* 0x0000000c003c7947 */ /* 0x000fea0003800000 */
.L_x_6624:
[----:B------:R-:W3:Y:S02]  /*31d0*/  LDG.E.U16 R4, desc[UR36][R4.64] ;  /* 0x0000002404047981 */ /* 0x000ee4000c1e1500 */
[----:B---3--:R0:W1:Y:S01]  /*31e0*/  I2F.F64.S16 R16, R4 ;  /* 0x0000000400107312 */ /* 0x0080620000101c00 */
[----:B------:R-:W-:Y:S05]  /*31f0*/  BRA `(.L_x_6618) ;  /* 0x0000000c00307947 */ /* 0x000fea0003800000 */
.L_x_6620:
        /* <DEDUP_REMOVED lines=10> */
.L_x_6627:
[----:B------:R-:W3:Y:S02]  /*32a0*/  LDG.E.U16 R0, desc[UR36][R4.64] ;  /* 0x0000002404007981 */ /* 0x000ee4000c1e1500 */
[----:B---3--:R-:W-:-:S05]  /*32b0*/  HADD2.F32 R0, -RZ, R0.H0_H0 ;  /* 0x20000000ff007230 */ /* 0x008fca0000004100 */
[----:B------:R-:W-:-:S04]  /*32c0*/  FMUL.FTZ R0, R0, 1 ;  /* 0x3f80000000007820 */ /* 0x000fc80000410000 */
[----:B------:R0:W1:Y:S01]  /*32d0*/  F2F.F64.F32 R16, R0 ;  /* 0x0000000000107310 */ /* 0x0000620000201800 */
[----:B------:R-:W-:Y:S05]  /*32e0*/  BRA `(.L_x_6618) ;  /* 0x0000000800f47947 */ /* 0x000fea0003800000 */
.L_x_6626:
        /* <DEDUP_REMOVED lines=10> */
.L_x_6629:
[----:B------:R-:W3:Y:S02]  /*3390*/  LDG.E.U16 R4, desc[UR36][R4.64] ;  /* 0x0000002404047981 */ /* 0x000ee4000c1e1500 */
[----:B---3--:R-:W-:-:S05]  /*33a0*/  HADD2.F32 R0, -RZ, R4.H0_H0 ;  /* 0x20000004ff007230 */ /* 0x008fca0000004100 */
[----:B------:R-:W-:-:S04]  /*33b0*/  FMUL.FTZ R0, R0, 1 ;  /* 0x3f80000000007820 */ /* 0x000fc80000410000 */
[----:B------:R0:W1:Y:S01]  /*33c0*/  F2F.F64.F32 R16, R0 ;  /* 0x0000000000107310 */ /* 0x0000620000201800 */
[----:B------:R-:W-:Y:S05]  /*33d0*/  BRA `(.L_x_6618) ;  /* 0x0000000800b87947 */ /* 0x000fea0003800000 */
.L_x_6628:
[----:B------:R0:W5:Y:S01]  /*33e0*/  LDG.E.64 R16, desc[UR36][R4.64] ;  /* 0x0000002404107981 */ /* 0x000162000c1e1b00 */
[----:B------:R-:W-:Y:S05]  /*33f0*/  BRA `(.L_x_6618) ;  /* 0x0000000800b07947 */ /* 0x000fea0003800000 */
.L_x_6619:
        /* <DEDUP_REMOVED lines=13> */
.L_x_6632:
[----:B------:R0:W5:Y:S01]  /*34d0*/  LDG.E.64 R16, desc[UR36][R4.64] ;  /* 0x0000002404107981 */ /* 0x000162000c1e1b00 */
[----:B------:R-:W-:Y:S05]  /*34e0*/  BRA `(.L_x_6618) ;  /* 0x0000000800747947 */ /* 0x000fea0003800000 */
.L_x_6631:
        /* <DEDUP_REMOVED lines=28> */
.L_x_6634:
        /* <DEDUP_REMOVED lines=15> */
.L_x_6633:
[----:B------:R-:W3:Y:S02]  /*37a0*/  LDG.E.U16 R0, desc[UR36][R4.64] ;  /* 0x0000002404007981 */ /* 0x000ee4000c1e1500 */
[----:B---3--:R-:W-:-:S04]  /*37b0*/  IMAD.U32 R0, R0, 0x10000, RZ ;  /* 0x0001000000007824 */ /* 0x008fc800078e00ff */
[----:B------:R-:W-:-:S04]  /*37c0*/  FMUL.FTZ R0, R0, 1 ;  /* 0x3f80000000007820 */ /* 0x000fc80000410000 */
[----:B------:R0:W1:Y:S01]  /*37d0*/  F2F.F64.F32 R16, R0 ;  /* 0x0000000000107310 */ /* 0x0000620000201800 */
[----:B------:R-:W-:Y:S05]  /*37e0*/  BRA `(.L_x_6618) ;  /* 0x0000000400b47947 */ /* 0x000fea0003800000 */
.L_x_6630:
        /* <DEDUP_REMOVED lines=11> */
.L_x_6637:
        /* <DEDUP_REMOVED lines=21> */
.L_x_6641:
[----:B------:R-:W-:Y:S05]  /*39f0*/  BSYNC B1 ;  /* 0x0000000000017941 */ /* 0x000fea0003800000 */
.L_x_6640:
[----:B------:R-:W-:Y:S01]  /*3a00*/  LEA R5, R0, 0x3b800000, 0x17 ;  /* 0x3b80000000057811 */ /* 0x000fe200078eb8ff */
[----:B------:R-:W-:-:S05]  /*3a10*/  IMAD.SHL.U32 R0, R3, 0x100000, RZ ;  /* 0x0010000003007824 */ /* 0x000fca00078e00ff */
[----:B------:R-:W-:-:S07]  /*3a20*/  LOP3.LUT R0, R5, R0, R6, 0xfe, !PT ;  /* 0x0000000005007212 */ /* 0x000fce00078efe06 */
.L_x_6639:
[----:B------:R-:W-:Y:S05]  /*3a30*/  BSYNC B0 ;  /* 0x0000000000007941 */ /* 0x000fea0003800000 */
.L_x_6638:
[----:B------:R-:W-:-:S04]  /*3a40*/  FMUL.FTZ R0, R0, 1 ;  /* 0x3f80000000007820 */ /* 0x000fc80000410000 */
[----:B------:R0:W1:Y:S01]  /*3a50*/  F2F.F64.F32 R16, R0 ;  /* 0x0000000000107310 */ /* 0x0000620000201800 */
[----:B------:R-:W-:Y:S05]  /*3a60*/  BRA `(.L_x_6618) ;  /* 0x0000000400147947 */ /* 0x000fea0003800000 */
.L_x_6636:
        /* <DEDUP_REMOVED lines=21> */
.L_x_6645:
[----:B------:R-:W-:Y:S05]  /*3bc0*/  BSYNC B1 ;  /* 0x0000000000017941 */ /* 0x000fea0003800000 */
.L_x_6644:
[----:B------:R-:W-:Y:S01]  /*3bd0*/  LEA R5, R0, 0x37800000, 0x17 ;  /* 0x3780000000057811 */ /* 0x000fe200078eb8ff */
[----:B------:R-:W-:-:S05]  /*3be0*/  IMAD.SHL.U32 R0, R3, 0x200000, RZ ;  /* 0x0020000003007824 */ /* 0x000fca00078e00ff */
[----:B------:R-:W-:-:S07]  /*3bf0*/  LOP3.LUT R0, R5, R0, R6, 0xfe, !PT ;  /* 0x0000000005007212 */ /* 0x000fce00078efe06 */
.L_x_6643:
[----:B------:R-:W-:Y:S05]  /*3c00*/  BSYNC B0 ;  /* 0x0000000000007941 */ /* 0x000fea0003800000 */
.L_x_6642:
[----:B------:R-:W-:-:S04]  /*3c10*/  FMUL.FTZ R0, R0, 1 ;  /* 0x3f80000000007820 */ /* 0x000fc80000410000 */
[----:B------:R0:W1:Y:S01]  /*3c20*/  F2F.F64.F32 R16, R0 ;  /* 0x0000000000107310 */ /* 0x0000620000201800 */
[----:B------:R-:W-:Y:S05]  /*3c30*/  BRA `(.L_x_6618) ;  /* 0x0000000000a07947 */ /* 0x000fea0003800000 */
.L_x_6635:
        /* <DEDUP_REMOVED lines=14> */
.L_x_6649:
[----:B------:R-:W-:Y:S05]  /*3d20*/  BSYNC B0 ;  /* 0x0000000000007941 */ /* 0x000fea0003800000 */
.L_x_6648:
[----:B------:R-:W-:-:S04]  /*3d30*/  FMUL.FTZ R0, R0, 1 ;  /* 0x3f80000000007820 */ /* 0x000fc80000410000 */
[----:B------:R0:W1:Y:S01]  /*3d40*/  F2F.F64.F32 R16, R0 ;  /* 0x0000000000107310 */ /* 0x0000620000201800 */
[----:B------:R-:W-:Y:S05]  /*3d50*/  BRA `(.L_x_6618) ;  /* 0x0000000000587947 */ /* 0x000fea0003800000 */
.L_x_6623:
        /* <DEDUP_REMOVED lines=16> */
.L_x_6650:
[----:B------:R-:W-:Y:S05]  /*3e60*/  BRA `(.L_x_6618) ;  /* 0x0000000000147947 */ /* 0x000fea0003800000 */
.L_x_6647:
[----:B------:R-:W3:Y:S02]  /*3e70*/  LDG.E.64 R16, desc[UR36][R4.64] ;  /* 0x0000002404107981 */ /* 0x000ee4000c1e1b00 */
[----:B---3--:R-:W0:Y:S01]  /*3e80*/  I2F.F64.U64 R16, R16 ;  /* 0x0000001000107312 */ /* 0x008e220000301800 */
[----:B------:R-:W-:Y:S05]  /*3e90*/  BRA `(.L_x_6618) ;  /* 0x0000000000087947 */ /* 0x000fea0003800000 */
.L_x_6646:
[----:B------:R-:W3:Y:S02]  /*3ea0*/  LDG.E R4, desc[UR36][R4.64] ;  /* 0x0000002404047981 */ /* 0x000ee4000c1e1900 */
[----:B---3--:R0:W1:Y:S02]  /*3eb0*/  I2F.F64.U32 R16, R4 ;  /* 0x0000000400107312 */ /* 0x0080640000201800 */
.L_x_6618:
[----:B------:R-:W-:Y:S05]  /*3ec0*/  BSYNC B6 ;  /* 0x0000000000067941 */ /* 0x000fea0003800000 */
.L_x_6617:
[----:B------:R-:W2:Y:S01]  /*3ed0*/  S2R R23, SR_TID.X ;  /* 0x0000000000177919 */ /* 0x000ea20000002100 */
[----:B------:R-:W-:Y:S01]  /*3ee0*/  BSSY B1, `(.L_x_6651) ;  /* 0x00000d4000017945 */ /* 0x000fe20003800000 */
[----:B--2---:R-:W-:-:S13]  /*3ef0*/  ISETP.GE.AND P1, PT, R23, R2, PT ;  /* 0x000000021700720c */ /* 0x004fda0003f26270 */
[----:B------:R-:W-:Y:S05]  /*3f00*/  @P1 BRA `(.L_x_6652) ;  /* 0x0000000c00441947 */ /* 0x000fea0003800000 */
[----:B------:R-:W-:Y:S01]  /*3f10*/  IMAD.MOV.U32 R6, RZ, RZ, 0x652b82fe ;  /* 0x652b82feff067424 */ /* 0x000fe200078e00ff */
[----:B------:R-:W-:Y:S01]  /*3f20*/  UMOV UR4, 0xfefa39ef ;  /* 0xfefa39ef00047882 */ /* 0x000fe20000000000 */
[----:B0-----:R-:W-:Y:S01]  /*3f30*/  IMAD.MOV.U32 R7, RZ, RZ, 0x3ff71547 ;  /* 0x3ff71547ff077424 */ /* 0x001fe200078e00ff */
[----:B------:R-:W-:Y:S01]  /*3f40*/  UMOV UR5, 0x3fe62e42 ;  /* 0x3fe62e4200057882 */ /* 0x000fe20000000000 */
[----:B-1--45:R-:W-:Y:S01]  /*3f50*/  DADD R10, -RZ, -|R26| ;  /* 0x00000000ff0a7229 */ /* 0x032fe20000000d1a */
        /* <DEDUP_REMOVED lines=46> */
[----:B---3--:R-:W-:Y:S02]  /*4240*/  @!P2 LEA.HI R0, R6, R6, RZ, 0x1 ;  /* 0x000000060600a211 */ /* 0x008fe400078f08ff */
        /* <DEDUP_REMOVED lines=8> */
.L_x_6654:
[----:B------:R-:W-:Y:S05]  /*42d0*/  BSYNC B0 ;  /* 0x0000000000007941 */ /* 0x000fea0003800000 */
.L_x_6653:
        /* <DEDUP_REMOVED lines=10> */
[----:B------:R-:W-:-:S04]  /*4380*/  @!P0 IMAD.MOV.U32 R3, RZ, RZ, R7 ;  /* 0x000000ffff038224 */ /* 0x000fc800078e0007 */
[----:B---3--:R-:W-:-:S05]  /*4390*/  VIADD R0, R3, 0xffffffff ;  /* 0xffffffff03007836 */ /* 0x008fca0000000000 */
[----:B------:R-:W-:Y:S01]  /*43a0*/  ISETP.GE.U32.AND P2, PT, R0, 0x7fefffff, PT ;  /* 0x7fefffff0000780c */ /* 0x000fe20003f46070 */
[----:B------:R-:W-:Y:S02]  /*43b0*/  IMAD.MOV.U32 R0, RZ, RZ, -0x3ff ;  /* 0xfffffc01ff007424 */ /* 0x000fe400078e00ff */
[----:B------:R-:W-:-:S10]  /*43c0*/  @!P0 IMAD.MOV.U32 R0, RZ, RZ, -0x435 ;  /* 0xfffffbcbff008424 */ /* 0x000fd400078e00ff */
[----:B------:R-:W-:Y:S01]  /*43d0*/  @P2 IMAD.MOV.U32 R8, RZ, RZ, 0x0 ;  /* 0x00000000ff082424 */ /* 0x000fe200078e00ff */
[----:B------:R-:W-:Y:S01]  /*43e0*/  @P2 FSETP.NEU.FTZ.AND P3, PT, R7, RZ, PT ;  /* 0x000000ff0700220b */ /* 0x000fe20003f7d000 */
[----:B------:R-:W-:-:S06]  /*43f0*/  @P2 IMAD.MOV.U32 R9, RZ, RZ, 0x7ff00000 ;  /* 0x7ff00000ff092424 */ /* 0x000fcc00078e00ff */
[----:B------:R-:W-:Y:S01]  /*4400*/  @P2 DFMA R8, R6, R8, +INF ;  /* 0x7ff000000608242b */ /* 0x000fe20000000008 */
[----:B------:R-:W-:Y:S02]  /*4410*/  IMAD.MOV.U32 R7, RZ, RZ, R4 ;  /* 0x000000ffff077224 */ /* 0x000fe400078e0004 */
[----:B------:R-:W-:-:S07]  /*4420*/  @!P0 IMAD.MOV.U32 R7, RZ, RZ, R6 ;  /* 0x000000ffff078224 */ /* 0x000fce00078e0006 */
        /* <DEDUP_REMOVED lines=66> */
.L_x_6656:
        /* <DEDUP_REMOVED lines=13> */
[----:B---3--:R-:W-:-:S05]  /*4920*/  FFMA R0, RZ, R13, R7 ;  /* 0x0000000dff007223 */ /* 0x008fca0000000007 */
[----:B------:R-:W-:-:S13]  /*4930*/  FSETP.GT.AND P0, PT, |R0|, 1.469367938527859385e-39, PT ;  /* 0x001000000000780b */ /* 0x000fda0003f04200 */
[----:B------:R-:W-:Y:S05]  /*4940*/  @P0 BRA P2, `(.L_x_6659) ;  /* 0x0000000000180947 */ /* 0x000fea0001000000 */
[----:B------:R-:W-:Y:S01]  /*4950*/  IMAD.MOV.U32 R14, RZ, RZ, R4 ;  /* 0x000000ffff0e7224 */ /* 0x000fe200078e0004 */
[----:B------:R-:W-:Y:S01]  /*4960*/  MOV R6, 0x4990 ;  /* 0x0000499000067802 */ /* 0x000fe20000000f00 */
[----:B------:R-:W-:-:S07]  /*4970*/  IMAD.MOV.U32 R15, RZ, RZ, R5 ;  /* 0x000000ffff0f7224 */ /* 0x000fce00078e0005 */
[----:B------:R-:W-:Y:S05]  /*4980*/  CALL.REL.NOINC `($__internal_8_$__cuda_sm20_div_rn_f64_full) ;  /* 0x0000007000a47944 */ /* 0x000fea0003c00000 */
[----:B------:R-:W-:Y:S02]  /*4990*/  IMAD.MOV.U32 R6, RZ, RZ, R32 ;  /* 0x000000ffff067224 */ /* 0x000fe400078e0020 */
[----:B------:R-:W-:-:S07]  /*49a0*/  IMAD.MOV.U32 R7, RZ, RZ, R33 ;  /* 0x000000ffff077224 */ /* 0x000fce00078e0021 */
.L_x_6659:
[----:B------:R-:W-:Y:S05]  /*49b0*/  BSYNC B3 ;  /* 0x0000000000037941 */ /* 0x000fea0003800000 */
.L_x_6658:
        /* <DEDUP_REMOVED lines=29> */
.L_x_6657:
[----:B------:R-:W-:Y:S05]  /*4b90*/  BSYNC B2 ;  /* 0x0000000000027941 */ /* 0x000fea0003800000 */
.L_x_6655:
[----:B------:R-:W-:Y:S01]  /*4ba0*/  DSETP.MIN.AND P0, P2, RZ, R26, PT ;  /* 0x0000001aff00722a */ /* 0x000fe20003a00000 */
[----:B------:R-:W-:Y:S02]  /*4bb0*/  IMAD.MOV.U32 R3, RZ, RZ, R27 ;  /* 0x000000ffff037224 */ /* 0x000fe400078e001b */
[----:B------:R-:W-:Y:S02]  /*4bc0*/  IMAD.MOV.U32 R0, RZ, RZ, RZ ;  /* 0x000000ffff007224 */ /* 0x000fe400078e00ff */
[----:B------:R-:W-:-:S03]  /*4bd0*/  IMAD.MOV.U32 R6, RZ, RZ, RZ ;  /* 0x000000ffff067224 */ /* 0x000fc600078e00ff */
[----:B------:R-:W-:Y:S02]  /*4be0*/  FSEL R7, R0, R3, P0 ;  /* 0x0000000300077208 */ /* 0x000fe40000000000 */
[----:B------:R-:W-:-:S04]  /*4bf0*/  SEL R6, R6, R26, P0 ;  /* 0x0000001a06067207 */ /* 0x000fc80000000000 */
[----:B------:R-:W-:-:S06]  /*4c00*/  @P2 LOP3.LUT R7, R3, 0x80000, RZ, 0xfc, !PT ;  /* 0x0008000003072812 */ /* 0x000fcc00078efcff */
[----:B------:R-:W-:-:S11]  /*4c10*/  DADD R4, R6, -R4 ;  /* 0x0000000006047229 */ /* 0x000fd60000000804 */
.L_x_6652:
[----:B------:R-:W-:Y:S05]  /*4c20*/  BSYNC B1 ;  /* 0x0000000000017941 */ /* 0x000fea0003800000 */
.L_x_6651:
[----:B------:R-:W-:Y:S01]  /*4c30*/  VIADD R23, R23, 0x80 ;  /* 0x0000008017177836 */ /* 0x000fe20000000000 */
[----:B------:R-:W-:Y:S04]  /*4c40*/  BSSY B1, `(.L_x_6660) ;  /* 0x00000d3000017945 */ /* 0x000fe80003800000 */
[----:B------:R-:W-:-:S13]  /*4c50*/  ISETP.GE.AND P0, PT, R23, R2, PT ;  /* 0x000000021700720c */ /* 0x000fda0003f06270 */
[----:B------:R-:W-:Y:S05]  /*4c60*/  @P0 BRA `(.L_x_6661) ;  /* 0x0000000c00400947 */ /* 0x000fea0003800000 */
[----:B------:R-:W-:Y:S01]  /*4c70*/  IMAD.MOV.U32 R6, RZ, RZ, 0x652b82fe ;  /* 0x652b82feff067424 */ /* 0x000fe200078e00ff */
[----:B------:R-:W-:Y:S01]  /*4c80*/  UMOV UR4, 0xfefa39ef ;  /* 0xfefa39ef00047882 */ /* 0x000fe20000000000 */
[----:B0-----:R-:W-:Y:S01]  /*4c90*/  IMAD.MOV.U32 R7, RZ, RZ, 0x3ff71547 ;  /* 0x3ff71547ff077424 */ /* 0x001fe200078e00ff */
[----:B------:R-:W-:Y:S01]  /*4ca0*/  UMOV UR5, 0x3fe62e42 ;  /* 0x3fe62e4200057882 */ /* 0x000fe20000000000 */
[----:B-1---5:R-:W-:Y:S01]  /*4cb0*/  DADD R12, -RZ, -|R24| ;  /* 0x00000000ff0c7229 */ /* 0x022fe20000000d18 */
        /* <DEDUP_REMOVED lines=39> */
[----:B----4-:R-:W-:Y:S02]  /*4f30*/  IMAD R27, R6, 0x100000, R11 ;  /* 0x00100000061b7824 */ /* 0x010fe400078e020b */
[----:B------:R-:W-:Y:S01]  /*4f40*/  IMAD.MOV.U32 R26, RZ, RZ, R10 ;  /* 0x000000ffff1a7224 */ /* 0x000fe200078e000a */
[----:B------:R-:W-:Y:S06]  /*4f50*/  @!P0 BRA `(.L_x_6663) ;  /* 0x0000000000348947 */ /* 0x000fec0003800000 */
[----:B------:R-:W-:Y:S01]  /*4f60*/  FSETP.GEU.FTZ.AND P2, PT, |R13|, 4.2275390625, PT ;  /* 0x408748000d00780b */ /* 0x000fe20003f5e200 */
[C---:B------:R-:W-:Y:S02]  /*4f70*/  DADD R8, -|R24|.reuse, +INF ;  /* 0x7ff0000018087429 */ /* 0x040fe40000000300 */
[----:B------:R-:W-:-:S08]  /*4f80*/  DSETP.GT.AND P0, PT, |R24|, RZ, PT ;  /* 0x000000ff1800722a */ /* 0x000fd00003f04200 */
[----:B------:R-:W-:Y:S02]  /*4f90*/  FSEL R27, R9, RZ, !P0 ;  /* 0x000000ff091b7208 */ /* 0x000fe40004000000 */
[----:B---3--:R-:W-:Y:S02]  /*4fa0*/  @!P2 LEA.HI R0, R6, R6, RZ, 0x1 ;  /* 0x000000060600a211 */ /* 0x008fe400078f08ff */
[----:B------:R-:W-:Y:S01]  /*4fb0*/  FSEL R26, R8, RZ, !P0 ;  /* 0x000000ff081a7208 */ /* 0x000fe20004000000 */
[----:B------:R-:W-:Y:S01]  /*4fc0*/  @!P2 IMAD.MOV.U32 R8, RZ, RZ, RZ ;  /* 0x000000ffff08a224 */ /* 0x000fe200078e00ff */
[----:B------:R-:W-:-:S05]  /*4fd0*/  @!P2 SHF.R.S32.HI R7, RZ, 0x1, R0 ;  /* 0x00000001ff07a819 */ /* 0x000fca0000011400 */
[----:B------:R-:W-:Y:S02]  /*4fe0*/  @!P2 IMAD.IADD R6, R6, 0x1, -R7 ;  /* 0x000000010606a824 */ /* 0x000fe400078e0a07 */
[----:B------:R-:W-:-:S03]  /*4ff0*/  @!P2 IMAD R7, R7, 0x100000, R11 ;  /* 0x001000000707a824 */ /* 0x000fc600078e020b */
[----:B------:R-:W-:Y:S01]  /*5000*/  @!P2 LEA R9, R6, 0x3ff00000, 0x14 ;  /* 0x3ff000000609a811 */ /* 0x000fe200078ea0ff */
[----:B------:R-:W-:-:S06]  /*5010*/  @!P2 IMAD.MOV.U32 R6, RZ, RZ, R10 ;  /* 0x000000ffff06a224 */ /* 0x000fcc00078e000a */
[----:B------:R-:W-:-:S11]  /*5020*/  @!P2 DMUL R26, R6, R8 ;  /* 0x00000008061aa228 */ /* 0x000fd60000000000 */
.L_x_6663:
[----:B------:R-:W-:Y:S05]  /*5030*/  BSYNC B0 ;  /* 0x0000000000007941 */ /* 0x000fea0003800000 */
.L_x_6662:
        /* <DEDUP_REMOVED lines=12> */
[----:B---3--:R-:W-:-:S05]  /*5100*/  VIADD R0, R3, 0xffffffff ;  /* 0xffffffff03007836 */ /* 0x008fca0000000000 */
        /* <DEDUP_REMOVED lines=73> */
.L_x_6665:
        /* <DEDUP_REMOVED lines=22> */
.L_x_6668:
[----:B------:R-:W-:Y:S05]  /*5700*/  BSYNC B3 ;  /* 0x0000000000037941 */ /* 0x000fea0003800000 */
.L_x_6667:
        /* <DEDUP_REMOVED lines=29> */
.L_x_6666:
[----:B------:R-:W-:Y:S05]  /*58e0*/  BSYNC B2 ;  /* 0x0000000000027941 */ /* 0x000fea0003800000 */
.L_x_6664:
        /* <DEDUP_REMOVED lines=8> */
.L_x_6661:
[----:B------:R-:W-:Y:S05]  /*5970*/  BSYNC B1 ;  /* 0x0000000000017941 */ /* 0x000fea0003800000 */
.L_x_6660:
[----:B------:R-:W2:Y:S01]  /*5980*/  S2R R3, SR_TID.X ;  /* 0x0000000000037919 */ /* 0x000ea20000002100 */
[----:B------:R-:W-:Y:S01]  /*5990*/  BSSY B1, `(.L_x_6669) ;  /* 0x00000d5000017945 */ /* 0x000fe20003800000 */
[----:B--2---:R-:W-:-:S05]  /*59a0*/  VIADD R3, R3, 0x100 ;  /* 0x0000010003037836 */ /* 0x004fca0000000000 */
        /* <DEDUP_REMOVED lines=62> */
.L_x_6672:
[----:B------:R-:W-:Y:S05]  /*5d90*/  BSYNC B0 ;  /* 0x0000000000007941 */ /* 0x000fea0003800000 */
.L_x_6671:
[C---:B------:R-:W-:Y:S01]  /*5da0*/  FSETP.GEU.FTZ.AND P2, PT, R25.reuse, 1.7916666269302368164, PT ;  /* 0x3fe555551900780b */ /* 0x040fe20003f5e000 */
[----:B------:R-:W-:Y:S01]  /*5db0*/  BSSY B2, `(.L_x_6673) ;  /* 0x000008a000027945 */ /* 0x000fe20003800000 */
[----:B------:R-:W-:-:S13]  /*5dc0*/  FSETP.GT.FTZ.AND P0, PT, R25, -1.6999999284744262695, PT ;  /* 0xbfd999991900780b */ /* 0x000fda0003f14000 */
[----:B------:R-:W-:Y:S05]  /*5dd0*/  @P0 BRA !P2, `(.L_x_6674) ;  /* 0x00000004004c0947 */ /* 0x000fea0005000000 */
[----:B------:R-:W-:-:S10]  /*5de0*/  DADD R24, R24, 1 ;  /* 0x3ff0000018187429 */ /* 0x000fd40000000000 */
[----:B------:R-:W-:Y:S01]  /*5df0*/  ISETP.GT.AND P0, PT, R25, 0xfffff, PT ;  /* 0x000fffff1900780c */ /* 0x000fe20003f04270 */
[--C-:B------:R-:W-:Y:S02]  /*5e00*/  IMAD.MOV.U32 R6, RZ, RZ, R24.reuse ;  /* 0x000000ffff067224 */ /* 0x100fe400078e0018 */
[--C-:B------:R-:W-:Y:S02]  /*5e10*/  IMAD.MOV.U32 R7, RZ, RZ, R25.reuse ;  /* 0x000000ffff077224 */ /* 0x100fe400078e0019 */
[----:B------:R-:W-:Y:S02]  /*5e20*/  IMAD.MOV.U32 R3, RZ, RZ, R25 ;  /* 0x000000ffff037224 */ /* 0x000fe400078e0019 */
[----:B------:R-:W-:-:S06]  /*5e30*/  IMAD.MOV.U32 R10, RZ, RZ, R24 ;  /* 0x000000ffff0a7224 */ /* 0x000fcc00078e0018 */
        /* <DEDUP_REMOVED lines=23> */
[----:B----4-:R-:W-:Y:S01]  /*5fb0*/  IMAD.MOV.U32 R27, RZ, RZ, 0x43300000 ;  /* 0x43300000ff1b7424 */ /* 0x010fe200078e00ff */
        /* <DEDUP_REMOVED lines=53> */
.L_x_6674:
        /* <DEDUP_REMOVED lines=19> */
[----:B----4-:R-:W-:Y:S05]  /*6440*/  CALL.REL.NOINC `($__internal_8_$__cuda_sm20_div_rn_f64_full) ;  /* 0x0000005400f47944 */ /* 0x010fea0003c00000 */
[----:B------:R-:W-:Y:S02]  /*6450*/  IMAD.MOV.U32 R6, RZ, RZ, R32 ;  /* 0x000000ffff067224 */ /* 0x000fe400078e0020 */
[----:B------:R-:W-:-:S07]  /*6460*/  IMAD.MOV.U32 R7, RZ, RZ, R33 ;  /* 0x000000ffff077224 */ /* 0x000fce00078e0021 */
.L_x_6677:
[----:B------:R-:W-:Y:S05]  /*6470*/  BSYNC B3 ;  /* 0x0000000000037941 */ /* 0x000fea0003800000 */
.L_x_6676:
        /* <DEDUP_REMOVED lines=29> */
.L_x_6675:
[----:B------:R-:W-:Y:S05]  /*6650*/  BSYNC B2 ;  /* 0x0000000000027941 */ /* 0x000fea0003800000 */
.L_x_6673:
        /* <DEDUP_REMOVED lines=8> */
.L_x_6670:
[----:B------:R-:W-:Y:S05]  /*66e0*/  BSYNC B1 ;  /* 0x0000000000017941 */ /* 0x000fea0003800000 */
.L_x_6669:
        /* <DEDUP_REMOVED lines=65> */
.L_x_6681:
[----:B------:R-:W-:Y:S05]  /*6b00*/  BSYNC B0 ;  /* 0x0000000000007941 */ /* 0x000fea0003800000 */
.L_x_6680:
        /* <DEDUP_REMOVED lines=26> */
[----:B------:R-:W-:Y:S01]  /*6cb0*/  IMAD.MOV.U32 R19, RZ, RZ, 0x3ed0ee25 ;  /* 0x3ed0ee25ff137424 */ /* 0x000fe200078e00ff */
[----:B------:R-:W-:Y:S01]  /*6cc0*/  LOP3.LUT R7, R6, 0x3ff00000, RZ, 0xfc, !PT ;  /* 0x3ff0000006077812 */ /* 0x000fe200078efcff */
[----:B------:R-:W-:Y:S01]  /*6cd0*/  IMAD.MOV.U32 R6, RZ, RZ, R18 ;  /* 0x000000ffff067224 */ /* 0x000fe200078e0012 */
[----:B------:R-:W-:Y:S01]  /*6ce0*/  UMOV UR5, 0x3eb1380b ;  /* 0x3eb1380b00057882 */ /* 0x000fe20000000000 */
[----:B------:R-:W-:Y:S01]  /*6cf0*/  IMAD.MOV.U32 R18, RZ, RZ, -0x748574fc ;  /* 0x8b7a8b04ff127424 */ /* 0x000fe200078e00ff */
        /* <DEDUP_REMOVED lines=55> */
.L_x_6683:
        /* <DEDUP_REMOVED lines=22> */
.L_x_6686:
[----:B------:R-:W-:Y:S05]  /*71d0*/  BSYNC B3 ;  /* 0x0000000000037941 */ /* 0x000fea0003800000 */
.L_x_6685:
        /* <DEDUP_REMOVED lines=29> */
.L_x_6684:
[----:B------:R-:W-:Y:S05]  /*73b0*/  BSYNC B2 ;  /* 0x0000000000027941 */ /* 0x000fea0003800000 */
.L_x_6682:
[----:B------:R-:W-:Y:S01]  /*73c0*/  DSETP.MIN.AND P0, P2, RZ, R16, PT ;  /* 0x00000010ff00722a */ /* 0x000fe20003a00000 */
[----:B------:R-:W-:Y:S02]  /*73d0*/  IMAD.MOV.U32 R9, RZ, RZ, R17 ;  /* 0x000000ffff097224 */ /* 0x000fe400078e0011 */
[----:B------:R-:W-:Y:S02]  /*73e0*/  IMAD.MOV.U32 R0, RZ, RZ, RZ ;  /* 0x000000ffff007224 */ /* 0x000fe400078e00ff */
[----:B------:R-:W-:Y:S02]  /*73f0*/  IMAD.MOV.U32 R3, RZ, RZ, R16 ;  /* 0x000000ffff037224 */ /* 0x000fe400078e0010 */
[----:B------:R-:W-:Y:S01]  /*7400*/  IMAD.MOV.U32 R16, RZ, RZ, RZ ;  /* 0x000000ffff107224 */ /* 0x000fe200078e00ff */
[----:B------:R-:W-:-:S04]  /*7410*/  FSEL R11, R0, R9, P0 ;  /* 0x00000009000b7208 */ /* 0x000fc80000000000 */
[----:B------:R-:W-:Y:S02]  /*7420*/  SEL R16, R16, R3, P0 ;  /* 0x0000000310107207 */ /* 0x000fe40000000000 */
[----:B------:R-:W-:-:S05]  /*7430*/  @P2 LOP3.LUT R11, R9, 0x80000, RZ, 0xfc, !PT ;  /* 0x00080000090b2812 */ /* 0x000fca00078efcff */
[----:B------:R-:W-:-:S06]  /*7440*/  IMAD.MOV.U32 R17, RZ, RZ, R11 ;  /* 0x000000ffff117224 */ /* 0x000fcc00078e000b */
[----:B------:R-:W-:-:S11]  /*7450*/  DADD R16, R16, -R6 ;  /* 0x0000000010107229 */ /* 0x000fd60000000806 */
.L_x_6679:
[----:B------:R-:W-:Y:S05]  /*7460*/  BSYNC B1 ;  /* 0x0000000000017941 */ /* 0x000fea0003800000 */
.L_x_6678:
[----:B01---5:R-:W0:Y:S01]  /*7470*/  S2R R19, SR_TID.X ;  /* 0x0000000000137919 */ /* 0x023e220000002100 */
[----:B------:R-:W1:Y:S01]  /*7480*/  LDC.U8 R18, c[0x0][0x234] ;  /* 0x00008d00ff127b82 */ /* 0x000e620000000000 */
[----:B------:R-:W-:Y:S04]  /*7490*/  BSSY B6, `(.L_x_6687) ;  /* 0x000012d000067945 */ /* 0x000fe80003800000 */
[----:B------:R-:W-:Y:S05]  /*74a0*/  @P1 BRA `(.L_x_6688) ;  /* 0x0000001000ac1947 */ /* 0x000fea0003800000 */
[----:B------:R-:W2:Y:S01]  /*74b0*/  LDC.64 R8, c[0x0][0x218] ;  /* 0x00008600ff087b82 */ /* 0x000ea20000000a00 */
[----:B0--3--:R-:W-:Y:S01]  /*74c0*/  IMAD R0, R22, 0x200, R19 ;  /* 0x0000020016007824 */ /* 0x009fe200078e0213 */
[----:B-1----:R-:W-:Y:S01]  /*74d0*/  PRMT R6, R18, 0x9910, RZ ;  /* 0x0000991012067816 */ /* 0x002fe200000000ff */
[----:B------:R-:W-:Y:S02]  /*74e0*/  ULDC UR4, c[0x0][0x238] ;  /* 0x00008e0000047ab9 */ /* 0x000fe40000000800 */
[----:B------:R-:W-:Y:S02]  /*74f0*/  IMAD R3, R0, UR4, RZ ;  /* 0x0000000400037c24 */ /* 0x000fe4000f8e02ff */
[----:B------:R-:W-:-:S05]  /*7500*/  IMAD.MOV.U32 R0, RZ, RZ, R6 ;  /* 0x000000ffff007224 */ /* 0x000fca00078e0006 */
[----:B------:R-:W-:Y:S02]  /*7510*/  ISETP.GT.AND P0, PT, R0, 0x9, PT ;  /* 0x000000090000780c */ /* 0x000fe40003f04270 */
[----:B--2---:R-:W-:-:S05]  /*7520*/  IADD3 R8, P1, R3, R8, RZ ;  /* 0x0000000803087210 */ /* 0x004fca0007f3e0ff */
        /* <DEDUP_REMOVED lines=14> */
.L_x_6692:
[----:B------:R-:W0:Y:S01]  /*7610*/  F2I.S64.F64.TRUNC R4, R4 ;  /* 0x0000000400047311 */ /* 0x000e22000030d900 */
[----:B------:R-:W-:Y:S02]  /*7620*/  IMAD.MOV.U32 R19, RZ, RZ, R23 ;  /* 0x000000ffff137224 */ /* 0x000fe400078e0017 */
[----:B0-----:R-:W-:-:S05]  /*7630*/  IMAD.MOV.U32 R3, RZ, RZ, R4 ;  /* 0x000000ffff037224 */ /* 0x001fca00078e0004 */
[----:B------:R0:W-:Y:S01]  /*7640*/  STG.E.U8 desc[UR36][R8.64], R3 ;  /* 0x0000000308007986 */ /* 0x0001e2000c101124 */
[----:B------:R-:W-:Y:S05]  /*7650*/  BRA `(.L_x_6688) ;  /* 0x0000001000407947 */ /* 0x000fea0003800000 */
.L_x_6691:
        /* <DEDUP_REMOVED lines=10> */
.L_x_6695:
[----:B------:R-:W0:Y:S01]  /*7700*/  F2I.F64.TRUNC R5, R4 ;  /* 0x0000000400057311 */ /* 0x000e22000030d100 */
[----:B------:R-:W-:Y:S01]  /*7710*/  IMAD.MOV.U32 R19, RZ, RZ, R23 ;  /* 0x000000ffff137224 */ /* 0x000fe200078e0017 */
[----:B0-----:R0:W-:Y:S01]  /*7720*/  STG.E desc[UR36][R8.64], R5 ;  /* 0x0000000508007986 */ /* 0x0011e2000c101924 */
[----:B------:R-:W-:Y:S05]  /*7730*/  BRA `(.L_x_6688) ;  /* 0x0000001000087947 */ /* 0x000fea0003800000 */
.L_x_6694:
[----:B------:R-:W0:Y:S01]  /*7740*/  F2I.F64.TRUNC R5, R4 ;  /* 0x0000000400057311 */ /* 0x000e22000030d100 */
[----:B------:R-:W-:Y:S01]  /*7750*/  IMAD.MOV.U32 R19, RZ, RZ, R23 ;  /* 0x000000ffff137224 */ /* 0x000fe200078e0017 */
[----:B0-----:R0:W-:Y:S01]  /*7760*/  STG.E.U16 desc[UR36][R8.64], R5 ;  /* 0x0000000508007986 */ /* 0x0011e2000c101524 */
[----:B------:R-:W-:Y:S05]  /*7770*/  BRA `(.L_x_6688) ;  /* 0x0000000c00f87947 */ /* 0x000fea0003800000 */
.L_x_6690:
        /* <DEDUP_REMOVED lines=14> */
.L_x_6697:
        /* <DEDUP_REMOVED lines=9> */
.L_x_6696:
        /* <DEDUP_REMOVED lines=15> */
.L_x_6699:
        /* <DEDUP_REMOVED lines=10> */
.L_x_6698:
[----:B------:R0:W-:Y:S01]  /*7a80*/  STG.E.64 desc[UR36][R8.64], R4 ;  /* 0x0000000408007986 */ /* 0x0001e2000c101b24 */
[----:B------:R-:W-:Y:S01]  /*7a90*/  IMAD.MOV.U32 R19, RZ, RZ, R23 ;  /* 0x000000ffff137224 */ /* 0x000fe200078e0017 */
[----:B------:R-:W-:Y:S06]  /*7aa0*/  BRA `(.L_x_6688) ;  /* 0x0000000c002c7947 */ /* 0x000fec0003800000 */
.L_x_6689:
        /* <DEDUP_REMOVED lines=13> */
.L_x_6702:
[----:B------:R-:W-:Y:S01]  /*7b80*/  CS2R R6, SRZ ;  /* 0x0000000000067805 */ /* 0x000fe2000001ff00 */
[----:B------:R-:W-:-:S04]  /*7b90*/  IMAD.MOV.U32 R19, RZ, RZ, R23 ;  /* 0x000000ffff137224 */ /* 0x000fc800078e0017 */
[----:B------:R0:W-:Y:S01]  /*7ba0*/  STG.E.128 desc[UR36][R8.64], R4 ;  /* 0x0000000408007986 */ /* 0x0001e2000c101d24 */
[----:B------:R-:W-:Y:S05]  /*7bb0*/  BRA `(.L_x_6688) ;  /* 0x0000000800e87947 */ /* 0x000fea0003800000 */
.L_x_6701:
        /* <DEDUP_REMOVED lines=25> */
.L_x_6706:
[----:B------:R-:W-:Y:S05]  /*7d50*/  BSYNC B0 ;  /* 0x0000000000007941 */ /* 0x000fea0003800000 */
.L_x_6705:
[----:B------:R-:W-:Y:S01]  /*7d60*/  LOP3.LUT R7, R0, R7, RZ, 0xfc, !PT ;  /* 0x0000000700077212 */ /* 0x000fe200078efcff */
[----:B------:R-:W-:-:S04]  /*7d70*/  IMAD.MOV.U32 R19, RZ, RZ, R23 ;  /* 0x000000ffff137224 */ /* 0x000fc800078e0017 */
[----:B------:R0:W-:Y:S01]  /*7d80*/  STG.E.U8 desc[UR36][R8.64], R7 ;  /* 0x0000000708007986 */ /* 0x0001e2000c101124 */
[----:B------:R-:W-:Y:S05]  /*7d90*/  BRA `(.L_x_6688) ;  /* 0x0000000800707947 */ /* 0x000fea0003800000 */
.L_x_6704:
        /* <DEDUP_REMOVED lines=17> */
.L_x_6708:
[----:B------:R-:W-:Y:S01]  /*7eb0*/  IMAD.MOV.U32 R0, RZ, RZ, 0x7f ;  /* 0x0000007fff007424 */ /* 0x000fe200078e00ff */
[----:B------:R-:W-:-:S04]  /*7ec0*/  ISETP.GT.U32.AND P0, PT, R3, 0x7f800000, PT ;  /* 0x7f8000000300780c */ /* 0x000fc80003f04070 */
[----:B------:R-:W-:-:S09]  /*7ed0*/  SEL R0, R0, 0x7c, P0 ;  /* 0x0000007c00007807 */ /* 0x000fd20000000000 */
.L_x_6709:
[----:B------:R-:W-:Y:S05]  /*7ee0*/  BSYNC B0 ;  /* 0x0000000000007941 */ /* 0x000fea0003800000 */
.L_x_6707:
[----:B------:R-:W-:Y:S01]  /*7ef0*/  LOP3.LUT R3, R7, 0x80000000, RZ, 0xc0, !PT ;  /* 0x8000000007037812 */ /* 0x000fe200078ec0ff */
[----:B------:R-:W-:-:S03]  /*7f00*/  IMAD.MOV.U32 R19, RZ, RZ, R23 ;  /* 0x000000ffff137224 */ /* 0x000fc600078e0017 */
[----:B------:R-:W-:-:S04]  /*7f10*/  SHF.R.U32.HI R3, RZ, 0x18, R3 ;  /* 0x00000018ff037819 */ /* 0x000fc80000011603 */
[----:B------:R-:W-:-:S05]  /*7f20*/  LOP3.LUT R3, R0, R3, RZ, 0xfc, !PT ;  /* 0x0000000300037212 */ /* 0x000fca00078efcff */
[----:B------:R0:W-:Y:S01]  /*7f30*/  STG.E.U8 desc[UR36][R8.64], R3 ;  /* 0x0000000308007986 */ /* 0x0001e2000c101124 */
[----:B------:R-:W-:Y:S05]  /*7f40*/  BRA `(.L_x_6688) ;  /* 0x0000000800047947 */ /* 0x000fea0003800000 */
.L_x_6703:
        /* <DEDUP_REMOVED lines=9> */
.L_x_6700:
        /* <DEDUP_REMOVED lines=12> */
.L_x_6712:
        /* <DEDUP_REMOVED lines=21> */
.L_x_6715:
[----:B------:R-:W-:-:S04]  /*81f0*/  LOP3.LUT R0, R7, 0x80000000, RZ, 0xc0, !PT ;  /* 0x8000000007007812 */ /* 0x000fc800078ec0ff */
[----:B------:R-:W-:-:S04]  /*8200*/  SHF.R.U32.HI R0, RZ, 0x18, R0 ;  /* 0x00000018ff007819 */ /* 0x000fc80000011600 */
[----:B------:R-:W-:-:S07]  /*8210*/  LOP3.LUT R0, R3, R0, RZ, 0xfc, !PT ;  /* 0x0000000003007212 */ /* 0x000fce00078efcff */
.L_x_6714:
[----:B------:R-:W-:Y:S05]  /*8220*/  BSYNC B0 ;  /* 0x0000000000007941 */ /* 0x000fea0003800000 */
.L_x_6713:
[----:B------:R0:W-:Y:S01]  /*8230*/  STG.E.U8 desc[UR36][R8.64], R0 ;  /* 0x0000000008007986 */ /* 0x0001e2000c101124 */
[----:B------:R-:W-:Y:S01]  /*8240*/  IMAD.MOV.U32 R19, RZ, RZ, R23 ;  /* 0x000000ffff137224 */ /* 0x000fe200078e0017 */
[----:B------:R-:W-:Y:S06]  /*8250*/  BRA `(.L_x_6688) ;  /* 0x0000000400407947 */ /* 0x000fec0003800000 */
.L_x_6711:
        /* <DEDUP_REMOVED lines=21> */
.L_x_6718:
[----:B------:R-:W-:-:S04]  /*83b0*/  LOP3.LUT R0, R7, 0x80000000, RZ, 0xc0, !PT ;  /* 0x8000000007007812 */ /* 0x000fc800078ec0ff */
[----:B------:R-:W-:-:S04]  /*83c0*/  SHF.R.U32.HI R0, RZ, 0x18, R0 ;  /* 0x00000018ff007819 */ /* 0x000fc80000011600 */
[----:B------:R-:W-:-:S07]  /*83d0*/  LOP3.LUT R0, R3, R0, RZ, 0xfc, !PT ;  /* 0x0000000003007212 */ /* 0x000fce00078efcff */
.L_x_6717:
[----:B------:R-:W-:Y:S05]  /*83e0*/  BSYNC B0 ;  /* 0x0000000000007941 */ /* 0x000fea0003800000 */
.L_x_6716:
[----:B------:R0:W-:Y:S01]  /*83f0*/  STG.E.U8 desc[UR36][R8.64], R0 ;  /* 0x0000000008007986 */ /* 0x0001e2000c101124 */
[----:B------:R-:W-:Y:S01]  /*8400*/  IMAD.MOV.U32 R19, RZ, RZ, R23 ;  /* 0x000000ffff137224 */ /* 0x000fe200078e0017 */
[----:B------:R-:W-:Y:S06]  /*8410*/  BRA `(.L_x_6688) ;  /* 0x0000000000d07947 */ /* 0x000fec0003800000 */
.L_x_6710:
        /* <DEDUP_REMOVED lines=27> */
.L_x_6693:
        /* <DEDUP_REMOVED lines=16> */
.L_x_6721:
[----:B------:R-:W-:Y:S01]  /*86d0*/  IMAD.MOV.U32 R19, RZ, RZ, R23 ;  /* 0x000000ffff137224 */ /* 0x000fe200078e0017 */
[----:B------:R-:W-:Y:S06]  /*86e0*/  BRA `(.L_x_6688) ;  /* 0x00000000001c7947 */ /* 0x000fec0003800000 */
.L_x_6720:
[----:B------:R-:W0:Y:S01]  /*86f0*/  F2I.U64.F64.TRUNC R4, R4 ;  /* 0x0000000400047311 */ /* 0x000e22000030d800 */
[----:B------:R-:W-:Y:S01]  /*8700*/  IMAD.MOV.U32 R19, RZ, RZ, R23 ;  /* 0x000000ffff137224 */ /* 0x000fe200078e0017 */
[----:B0-----:R0:W-:Y:S01]  /*8710*/  STG.E.64 desc[UR36][R8.64], R4 ;  /* 0x0000000408007986 */ /* 0x0011e2000c101b24 */
[----:B------:R-:W-:Y:S05]  /*8720*/  BRA `(.L_x_6688) ;  /* 0x00000000000c7947 */ /* 0x000fea0003800000 */
.L_x_6719:
[----:B------:R-:W0:Y:S01]  /*8730*/  F2I.U32.F64.TRUNC R5, R4 ;  /* 0x0000000400057311 */ /* 0x000e22000030d000 */
[----:B------:R-:W-:Y:S01]  /*8740*/  IMAD.MOV.U32 R19, RZ, RZ, R23 ;  /* 0x000000ffff137224 */ /* 0x000fe200078e0017 */
[----:B0-----:R2:W-:Y:S06]  /*8750*/  STG.E desc[UR36][R8.64], R5 ;  /* 0x0000000508007986 */ /* 0x0015ec000c101924 */
.L_x_6688:
[----:B------:R-:W-:Y:S05]  /*8760*/  BSYNC B6 ;  /* 0x0000000000067941 */ /* 0x000fea0003800000 */
.L_x_6687:
[----:B0-----:R-:W-:Y:S01]  /*8770*/  ISETP.GE.AND P0, PT, R19, R2, PT ;  /* 0x000000021300720c */ /* 0x001fe20003f06270 */
[----:B------:R-:W-:-:S12]  /*8780*/  BSSY B6, `(.L_x_6722) ;  /* 0x0000230000067945 */ /* 0x000fd80003800000 */
[----:B------:R-:W-:Y:S05]  /*8790*/  @P0 BRA `(.L_x_6723) ;  /* 0x0000002000b80947 */ /* 0x000fea0003800000 */
[----:B--2---:R-:W0:Y:S01]  /*87a0*/  LDC.64 R4, c[0x0][0x218] ;  /* 0x00008600ff047b82 */ /* 0x004e220000000a00 */
[----:B---3--:R-:W-:Y:S01]  /*87b0*/  IMAD R0, R22, 0x200, R19 ;  /* 0x0000020016007824 */ /* 0x008fe200078e0213 */
        /* <DEDUP_REMOVED lines=19> */
.L_x_6727:
[----:B------:R-:W0:Y:S02]  /*88f0*/  F2I.S64.F64.TRUNC R28, R28 ;  /* 0x0000001c001c7311 */ /* 0x000e24000030d900 */
[----:B0-----:R-:W-:-:S05]  /*8900*/  IMAD.MOV.U32 R3, RZ, RZ, R28 ;  /* 0x000000ffff037224 */ /* 0x001fca00078e001c */
[----:B------:R0:W-:Y:S01]  /*8910*/  STG.E.U8 desc[UR36][R4.64], R3 ;  /* 0x0000000304007986 */ /* 0x0001e2000c101124 */
[----:B------:R-:W-:Y:S05]  /*8920*/  BRA `(.L_x_6729) ;  /* 0x0000000c00f07947 */ /* 0x000fea0003800000 */
.L_x_6726:
        /* <DEDUP_REMOVED lines=9> */
.L_x_6731:
[----:B------:R-:W0:Y:S02]  /*89c0*/  F2I.F64.TRUNC R29, R28 ;  /* 0x0000001c001d7311 */ /* 0x000e24000030d100 */
[----:B0-----:R0:W-:Y:S01]  /*89d0*/  STG.E desc[UR36][R4.64], R29 ;  /* 0x0000001d04007986 */ /* 0x0011e2000c101924 */
[----:B------:R-:W-:Y:S05]  /*89e0*/  BRA `(.L_x_6729) ;  /* 0x0000000c00c07947 */ /* 0x000fea0003800000 */
.L_x_6730:
[----:B------:R-:W0:Y:S02]  /*89f0*/  F2I.F64.TRUNC R29, R28 ;  /* 0x0000001c001d7311 */ /* 0x000e24000030d100 */
[----:B0-----:R0:W-:Y:S01]  /*8a00*/  STG.E.U16 desc[UR36][R4.64], R29 ;  /* 0x0000001d04007986 */ /* 0x0011e2000c101524 */
[----:B------:R-:W-:Y:S05]  /*8a10*/  BRA `(.L_x_6729) ;  /* 0x0000000c00b47947 */ /* 0x000fea0003800000 */
.L_x_6725:
        /* <DEDUP_REMOVED lines=13> */
.L_x_6733:
        /* <DEDUP_REMOVED lines=8> */
.L_x_6732:
        /* <DEDUP_REMOVED lines=14> */
.L_x_6735:
        /* <DEDUP_REMOVED lines=9> */
.L_x_6734:
[----:B------:R0:W-:Y:S01]  /*8ce0*/  STG.E.64 desc[UR36][R4.64], R28 ;  /* 0x0000001c04007986 */ /* 0x0001e2000c101b24 */
[----:B------:R-:W-:Y:S05]  /*8cf0*/  BRA `(.L_x_6729) ;  /* 0x0000000800fc7947 */ /* 0x000fea0003800000 */
.L_x_6724:
        /* <DEDUP_REMOVED lines=12> */
.L_x_6738:
[----:B------:R-:W-:-:S05]  /*8dc0*/  CS2R R30, SRZ ;  /* 0x00000000001e7805 */ /* 0x000fca000001ff00 */
[----:B------:R0:W-:Y:S01]  /*8dd0*/  STG.E.128 desc[UR36][R4.64], R28 ;  /* 0x0000001c04007986 */ /* 0x0001e2000c101d24 */
[----:B------:R-:W-:Y:S05]  /*8de0*/  BRA `(.L_x_6729) ;  /* 0x0000000800c07947 */ /* 0x000fea0003800000 */
.L_x_6737:
        /* <DEDUP_REMOVED lines=25> */
.L_x_6742:
[----:B------:R-:W-:Y:S05]  /*8f80*/  BSYNC B0 ;  /* 0x0000000000007941 */ /* 0x000fea0003800000 */
.L_x_6741:
[----:B------:R-:W-:-:S05]  /*8f90*/  LOP3.LUT R7, R0, R7, RZ, 0xfc, !PT ;  /* 0x0000000700077212 */ /* 0x000fca00078efcff */
[----:B------:R0:W-:Y:S01]  /*8fa0*/  STG.E.U8 desc[UR36][R4.64], R7 ;  /* 0x0000000704007986 */ /* 0x0001e2000c101124 */
[----:B------:R-:W-:Y:S05]  /*8fb0*/  BRA `(.L_x_6729) ;  /* 0x00000008004c7947 */ /* 0x000fea0003800000 */
.L_x_6740:
        /* <DEDUP_REMOVED lines=17> */
.L_x_6744:
[----:B------:R-:W-:Y:S01]  /*90d0*/  IMAD.MOV.U32 R0, RZ, RZ, 0x7f ;  /* 0x0000007fff007424 */ /* 0x000fe200078e00ff */
[----:B------:R-:W-:-:S04]  /*90e0*/  ISETP.GT.U32.AND P0, PT, R3, 0x7f800000, PT ;  /* 0x7f8000000300780c */ /* 0x000fc80003f04070 */
[----:B------:R-:W-:-:S09]  /*90f0*/  SEL R0, R0, 0x7c, P0 ;  /* 0x0000007c00007807 */ /* 0x000fd20000000000 */
.L_x_6745:
[----:B------:R-:W-:Y:S05]  /*9100*/  BSYNC B0 ;  /* 0x0000000000007941 */ /* 0x000fea0003800000 */
.L_x_6743:
[----:B------:R-:W-:-:S04]  /*9110*/  LOP3.LUT R3, R7, 0x80000000, RZ, 0xc0, !PT ;  /* 0x8000000007037812 */ /* 0x000fc800078ec0ff */
[----:B------:R-:W-:-:S04]  /*9120*/  SHF.R.U32.HI R3, RZ, 0x18, R3 ;  /* 0x00000018ff037819 */ /* 0x000fc80000011603 */
[----:B------:R-:W-:-:S05]  /*9130*/  LOP3.LUT R3, R0, R3, RZ, 0xfc, !PT ;  /* 0x0000000300037212 */ /* 0x000fca00078efcff */
[----:B------:R0:W-:Y:S01]  /*9140*/  STG.E.U8 desc[UR36][R4.64], R3 ;  /* 0x0000000304007986 */ /* 0x0001e2000c101124 */
[----:B------:R-:W-:Y:S05]  /*9150*/  BRA `(.L_x_6729) ;  /* 0x0000000400e47947 */ /* 0x000fea0003800000 */
.L_x_6739:
        /* <DEDUP_REMOVED lines=8> */
.L_x_6736:
        /* <DEDUP_REMOVED lines=11> */
.L_x_6748:
        /* <DEDUP_REMOVED lines=21> */
.L_x_6751:
[----:B------:R-:W-:-:S04]  /*93e0*/  LOP3.LUT R0, R7, 0x80000000, RZ, 0xc0, !PT ;  /* 0x8000000007007812 */ /* 0x000fc800078ec0ff */
[----:B------:R-:W-:-:S04]  /*93f0*/  SHF.R.U32.HI R0, RZ, 0x18, R0 ;  /* 0x00000018ff007819 */ /* 0x000fc80000011600 */
[----:B------:R-:W-:-:S07]  /*9400*/  LOP3.LUT R0, R3, R0, RZ, 0xfc, !PT ;  /* 0x0000000003007212 */ /* 0x000fce00078efcff */
.L_x_6750:
[----:B------:R-:W-:Y:S05]  /*9410*/  BSYNC B0 ;  /* 0x0000000000007941 */ /* 0x000fea0003800000 */
.L_x_6749:
[----:B------:R3:W-:Y:S01]  /*9420*/  STG.E.U8 desc[UR36][R4.64], R0 ;  /* 0x0000000004007986 */ /* 0x0007e2000c101124 */
[----:B------:R-:W-:Y:S05]  /*9430*/  BRA `(.L_x_6729) ;  /* 0x00000004002c7947 */ /* 0x000fea0003800000 */
.L_x_6747:
        /* <DEDUP_REMOVED lines=21> */
.L_x_6754:
[----:B------:R-:W-:-:S04]  /*9590*/  LOP3.LUT R0, R7, 0x80000000, RZ, 0xc0, !PT ;  /* 0x8000000007007812 */ /* 0x000fc800078ec0ff */
[----:B------:R-:W-:-:S04]  /*95a0*/  SHF.R.U32.HI R0, RZ, 0x18, R0 ;  /* 0x00000018ff007819 */ /* 0x000fc80000011600 */
[----:B------:R-:W-:-:S07]  /*95b0*/  LOP3.LUT R0, R3, R0, RZ, 0xfc, !PT ;  /* 0x0000000003007212 */ /* 0x000fce00078efcff */
.L_x_6753:
[----:B------:R-:W-:Y:S05]  /*95c0*/  BSYNC B0 ;  /* 0x0000000000007941 */ /* 0x000fea0003800000 */
.L_x_6752:
[----:B------:R0:W-:Y:S01]  /*95d0*/  STG.E.U8 desc[UR36][R4.64], R0 ;  /* 0x0000000004007986 */ /* 0x0001e2000c101124 */
[----:B------:R-:W-:Y:S05]  /*95e0*/  BRA `(.L_x_6729) ;  /* 0x0000000000c07947 */ /* 0x000fea0003800000 */
.L_x_6746:
        /* <DEDUP_REMOVED lines=26> */
.L_x_6728:
        /* <DEDUP_REMOVED lines=16> */
.L_x_6757:
[----:B------:R-:W-:Y:S05]  /*9890*/  BRA `(.L_x_6729) ;  /* 0x0000000000147947 */ /* 0x000fea0003800000 */
.L_x_6756:
[----:B------:R-:W0:Y:S02]  /*98a0*/  F2I.U64.F64.TRUNC R28, R28 ;  /* 0x0000001c001c7311 */ /* 0x000e24000030d800 */
[----:B0-----:R2:W-:Y:S01]  /*98b0*/  STG.E.64 desc[UR36][R4.64], R28 ;  /* 0x0000001c04007986 */ /* 0x0015e2000c101b24 */
[----:B------:R-:W-:Y:S05]  /*98c0*/  BRA `(.L_x_6729) ;  /* 0x0000000000087947 */ /* 0x000fea0003800000 */
.L_x_6755:
[----:B------:R-:W0:Y:S02]  /*98d0*/  F2I.U32.F64.TRUNC R29, R28 ;  /* 0x0000001c001d7311 */ /* 0x000e24000030d000 */
[----:B0-----:R0:W-:Y:S02]  /*98e0*/  STG.E desc[UR36][R4.64], R29 ;  /* 0x0000001d04007986 */ /* 0x0011e4000c101924 */
.L_x_6729:
        /* <DEDUP_REMOVED lines=24> */
.L_x_6761:
[----:B------:R-:W0:Y:S02]  /*9a70*/  F2I.S64.F64.TRUNC R24, R24 ;  /* 0x0000001800187311 */ /* 0x000e24000030d900 */
[----:B0-----:R-:W-:-:S05]  /*9a80*/  IMAD.MOV.U32 R3, RZ, RZ, R24 ;  /* 0x000000ffff037224 */ /* 0x001fca00078e0018 */
[----:B------:R0:W-:Y:S01]  /*9a90*/  STG.E.U8 desc[UR36][R4.64], R3 ;  /* 0x0000000304007986 */ /* 0x0001e2000c101124 */
[----:B------:R-:W-:Y:S05]  /*9aa0*/  BRA `(.L_x_6763) ;  /* 0x0000000c00f07947 */ /* 0x000fea0003800000 */
.L_x_6760:
        /* <DEDUP_REMOVED lines=9> */
.L_x_6765:
[----:B------:R-:W0:Y:S02]  /*9b40*/  F2I.F64.TRUNC R25, R24 ;  /* 0x0000001800197311 */ /* 0x000e24000030d100 */
[----:B0-----:R0:W-:Y:S01]  /*9b50*/  STG.E desc[UR36][R4.64], R25 ;  /* 0x0000001904007986 */ /* 0x0011e2000c101924 */
[----:B------:R-:W-:Y:S05]  /*9b60*/  BRA `(.L_x_6763) ;  /* 0x0000000c00c07947 */ /* 0x000fea0003800000 */
.L_x_6764:
[----:B------:R-:W0:Y:S02]  /*9b70*/  F2I.F64.TRUNC R25, R24 ;  /* 0x0000001800197311 */ /* 0x000e24000030d100 */
[----:B0-----:R0:W-:Y:S01]  /*9b80*/  STG.E.U16 desc[UR36][R4.64], R25 ;  /* 0x0000001904007986 */ /* 0x0011e2000c101524 */
[----:B------:R-:W-:Y:S05]  /*9b90*/  BRA `(.L_x_6763) ;  /* 0x0000000c00b47947 */ /* 0x000fea0003800000 */
.L_x_6759:
        /* <DEDUP_REMOVED lines=13> */
.L_x_6767:
        /* <DEDUP_REMOVED lines=8> */
.L_x_6766:
        /* <DEDUP_REMOVED lines=14> */
.L_x_6769:
        /* <DEDUP_REMOVED lines=9> */
.L_x_6768:
[----:B------:R0:W-:Y:S01]  /*9e60*/  STG.E.64 desc[UR36][R4.64], R24 ;  /* 0x0000001804007986 */ /* 0x0001e2000c101b24 */
[----:B------:R-:W-:Y:S05]  /*9e70*/  BRA `(.L_x_6763) ;  /* 0x0000000800fc7947 */ /* 0x000fea0003800000 */
.L_x_6758:
        /* <DEDUP_REMOVED lines=12> */
.L_x_6772:
[----:B----4-:R-:W-:-:S05]  /*9f40*/  CS2R R26, SRZ ;  /* 0x00000000001a7805 */ /* 0x010fca000001ff00 */
[----:B------:R0:W-:Y:S01]  /*9f50*/  STG.E.128 desc[UR36][R4.64], R24 ;  /* 0x0000001804007986 */ /* 0x0001e2000c101d24 */
[----:B------:R-:W-:Y:S05]  /*9f60*/  BRA `(.L_x_6763) ;  /* 0x0000000800c07947 */ /* 0x000fea0003800000 */
.L_x_6771:
        /* <DEDUP_REMOVED lines=25> */
.L_x_6776:
[----:B------:R-:W-:Y:S05]  /*a100*/  BSYNC B0 ;  /* 0x0000000000007941 */ /* 0x000fea0003800000 */
.L_x_6775:
[----:B------:R-:W-:-:S05]  /*a110*/  LOP3.LUT R7, R0, R7, RZ, 0xfc, !PT ;  /* 0x0000000700077212 */ /* 0x000fca00078efcff */
[----:B------:R0:W-:Y:S01]  /*a120*/  STG.E.U8 desc[UR36][R4.64], R7 ;  /* 0x0000000704007986 */ /* 0x0001e2000c101124 */
[----:B------:R-:W-:Y:S05]  /*a130*/  BRA `(.L_x_6763) ;  /* 0x00000008004c7947 */ /* 0x000fea0003800000 */
.L_x_6774:
        /* <DEDUP_REMOVED lines=17> */
.L_x_6778:
[----:B------:R-:W-:Y:S01]  /*a250*/  IMAD.MOV.U32 R0, RZ, RZ, 0x7f ;  /* 0x0000007fff007424 */ /* 0x000fe200078e00ff */
[----:B------:R-:W-:-:S04]  /*a260*/  ISETP.GT.U32.AND P0, PT, R3, 0x7f800000, PT ;  /* 0x7f8000000300780c */ /* 0x000fc80003f04070 */
[----:B------:R-:W-:-:S09]  /*a270*/  SEL R0, R0, 0x7c, P0 ;  /* 0x0000007c00007807 */ /* 0x000fd20000000000 */
.L_x_6779:
[----:B------:R-:W-:Y:S05]  /*a280*/  BSYNC B0 ;  /* 0x0000000000007941 */ /* 0x000fea0003800000 */
.L_x_6777:
[----:B------:R-:W-:-:S04]  /*a290*/  LOP3.LUT R3, R7, 0x80000000, RZ, 0xc0, !PT ;  /* 0x8000000007037812 */ /* 0x000fc800078ec0ff */
[----:B------:R-:W-:-:S04]  /*a2a0*/  SHF.R.U32.HI R3, RZ, 0x18, R3 ;  /* 0x00000018ff037819 */ /* 0x000fc80000011603 */
[----:B------:R-:W-:-:S05]  /*a2b0*/  LOP3.LUT R3, R0, R3, RZ, 0xfc, !PT ;  /* 0x0000000300037212 */ /* 0x000fca00078efcff */
[----:B------:R0:W-:Y:S01]  /*a2c0*/  STG.E.U8 desc[UR36][R4.64], R3 ;  /* 0x0000000304007986 */ /* 0x0001e2000c101124 */
[----:B------:R-:W-:Y:S05]  /*a2d0*/  BRA `(.L_x_6763) ;  /* 0x0000000400e47947 */ /* 0x000fea0003800000 */
.L_x_6773:
        /* <DEDUP_REMOVED lines=8> */
.L_x_6770:
        /* <DEDUP_REMOVED lines=11> */
.L_x_6782:
        /* <DEDUP_REMOVED lines=21> */
.L_x_6785:
[----:B------:R-:W-:-:S04]  /*a560*/  LOP3.LUT R0, R7, 0x80000000, RZ, 0xc0, !PT ;  /* 0x8000000007007812 */ /* 0x000fc800078ec0ff */
[----:B------:R-:W-:-:S04]  /*a570*/  SHF.R.U32.HI R0, RZ, 0x18, R0 ;  /* 0x00000018ff007819 */ /* 0x000fc80000011600 */
[----:B------:R-:W-:-:S07]  /*a580*/  LOP3.LUT R0, R3, R0, RZ, 0xfc, !PT ;  /* 0x0000000003007212 */ /* 0x000fce00078efcff */
.L_x_6784:
[----:B------:R-:W-:Y:S05]  /*a590*/  BSYNC B0 ;  /* 0x0000000000007941 */ /* 0x000fea0003800000 */
.L_x_6783:
[----:B------:R0:W-:Y:S01]  /*a5a0*/  STG.E.U8 desc[UR36][R4.64], R0 ;  /* 0x0000000004007986 */ /* 0x0001e2000c101124 */
[----:B------:R-:W-:Y:S05]  /*a5b0*/  BRA `(.L_x_6763) ;  /* 0x00000004002c7947 */ /* 0x000fea0003800000 */
.L_x_6781:
        /* <DEDUP_REMOVED lines=21> */
.L_x_6788:
[----:B------:R-:W-:-:S04]  /*a710*/  LOP3.LUT R0, R7, 0x80000000, RZ, 0xc0, !PT ;  /* 0x8000000007007812 */ /* 0x000fc800078ec0ff */
[----:B------:R-:W-:-:S04]  /*a720*/  SHF.R.U32.HI R0, RZ, 0x18, R0 ;  /* 0x00000018ff007819 */ /* 0x000fc80000011600 */
[----:B------:R-:W-:-:S07]  /*a730*/  LOP3.LUT R0, R3, R0, RZ, 0xfc, !PT ;  /* 0x0000000003007212 */ /* 0x000fce00078efcff */
.L_x_6787:
[----:B------:R-:W-:Y:S05]  /*a740*/  BSYNC B0 ;  /* 0x0000000000007941 */ /* 0x000fea0003800000 */
.L_x_6786:
[----:B------:R0:W-:Y:S01]  /*a750*/  STG.E.U8 desc[UR36][R4.64], R0 ;  /* 0x0000000004007986 */ /* 0x0001e2000c101124 */
[----:B------:R-:W-:Y:S05]  /*a760*/  BRA `(.L_x_6763) ;  /* 0x0000000000c07947 */ /* 0x000fea0003800000 */
.L_x_6780:
        /* <DEDUP_REMOVED lines=26> */
.L_x_6762:
        /* <DEDUP_REMOVED lines=16> */
.L_x_6791:
[----:B------:R-:W-:Y:S05]  /*aa10*/  BRA `(.L_x_6763) ;  /* 0x0000000000147947 */ /* 0x000fea0003800000 */
.L_x_6790:
[----:B------:R-:W0:Y:S02]  /*aa20*/  F2I.U64.F64.TRUNC R24, R24 ;  /* 0x0000001800187311 */ /* 0x000e24000030d800 */
[----:B0-----:R0:W-:Y:S01]  /*aa30*/  STG.E.64 desc[UR36][R4.64], R24 ;  /* 0x0000001804007986 */ /* 0x0011e2000c101b24 */
[----:B------:R-:W-:Y:S05]  /*aa40*/  BRA `(.L_x_6763) ;  /* 0x0000000000087947 */ /* 0x000fea0003800000 */
.L_x_6789:
[----:B------:R-:W0:Y:S02]  /*aa50*/  F2I.U32.F64.TRUNC R25, R24 ;  /* 0x0000001800197311 */ /* 0x000e24000030d000 */
[----:B0-----:R0:W-:Y:S02]  /*aa60*/  STG.E desc[UR36][R4.64], R25 ;  /* 0x0000001904007986 */ /* 0x0011e4000c101924 */
.L_x_6763:
[----:B------:R-:W-:-:S07]  /*aa70*/  VIADD R19, R19, 0x80 ;  /* 0x0000008013137836 */ /* 0x000fce0000000000 */
.L_x_6723:
[----:B------:R-:W-:Y:S05]  /*aa80*/  BSYNC B6 ;  /* 0x0000000000067941 */ /* 0x000fea0003800000 */
.L_x_6722:
[----:B------:R-:W-:-:S13]  /*aa90*/  ISETP.GE.AND P0, PT, R19, R2, PT ;  /* 0x000000021300720c */ /* 0x000fda0003f06270 */
[----:B------:R-:W-:Y:S05]  /*aaa0*/  @P0 EXIT ;  /* 0x000000000000094d */ /* 0x000fea0003800000 */
[----:B0123--:R-:W0:Y:S01]  /*aab0*/  LDC.64 R2, c[0x0][0x218] ;  /* 0x00008600ff027b82 */ /* 0x00fe220000000a00 */
        /* <DEDUP_REMOVED lines=19> */
.L_x_6795:
[----:B------:R-:W0:Y:S02]  /*abf0*/  F2I.S64.F64.TRUNC R16, R16 ;  /* 0x0000001000107311 */ /* 0x000e24000030d900 */
[----:B0-----:R-:W-:-:S05]  /*ac00*/  IMAD.MOV.U32 R5, RZ, RZ, R16 ;  /* 0x000000ffff057224 */ /* 0x001fca00078e0010 */
[----:B------:R-:W-:Y:S01]  /*ac10*/  STG.E.U8 desc[UR36][R2.64], R5 ;  /* 0x0000000502007986 */ /* 0x000fe2000c101124 */
[----:B------:R-:W-:Y:S05]  /*ac20*/  EXIT ;  /* 0x000000000000794d */ /* 0x000fea0003800000 */
.L_x_6794:
        /* <DEDUP_REMOVED lines=9> */
.L_x_6798:
[----:B------:R-:W0:Y:S02]  /*acc0*/  F2I.F64.TRUNC R17, R16 ;  /* 0x0000001000117311 */ /* 0x000e24000030d100 */
[----:B0-----:R-:W-:Y:S01]  /*acd0*/  STG.E desc[UR36][R2.64], R17 ;  /* 0x0000001102007986 */ /* 0x001fe2000c101924 */
[----:B------:R-:W-:Y:S05]  /*ace0*/  EXIT ;  /* 0x000000000000794d */ /* 0x000fea0003800000 */
.L_x_6797:
[----:B------:R-:W0:Y:S02]  /*acf0*/  F2I.F64.TRUNC R17, R16 ;  /* 0x0000001000117311 */ /* 0x000e24000030d100 */
[----:B0-----:R-:W-:Y:S01]  /*ad00*/  STG.E.U16 desc[UR36][R2.64], R17 ;  /* 0x0000001102007986 */ /* 0x001fe2000c101524 */
[----:B------:R-:W-:Y:S05]  /*ad10*/  EXIT ;  /* 0x000000000000794d */ /* 0x000fea0003800000 */
.L_x_6793:
        /* <DEDUP_REMOVED lines=13> */
.L_x_6800:
        /* <DEDUP_REMOVED lines=8> */
.L_x_6799:
        /* <DEDUP_REMOVED lines=14> */
.L_x_6802:
        /* <DEDUP_REMOVED lines=9> */
.L_x_6801:
[----:B------:R-:W-:Y:S01]  /*afe0*/  STG.E.64 desc[UR36][R2.64], R16 ;  /* 0x0000001002007986 */ /* 0x000fe2000c101b24 */
[----:B------:R-:W-:Y:S05]  /*aff0*/  EXIT ;  /* 0x000000000000794d */ /* 0x000fea0003800000 */
.L_x_6792:
        /* <DEDUP_REMOVED lines=12> */
.L_x_6805:
[----:B------:R-:W-:-:S05]  /*b0c0*/  CS2R R18, SRZ ;  /* 0x0000000000127805 */ /* 0x000fca000001ff00 */
[----:B------:R-:W-:Y:S01]  /*b0d0*/  STG.E.128 desc[UR36][R2.64], R16 ;  /* 0x0000001002007986 */ /* 0x000fe2000c101d24 */
[----:B------:R-:W-:Y:S05]  /*b0e0*/  EXIT ;  /* 0x000000000000794d */ /* 0x000fea0003800000 */
.L_x_6804:
        /* <DEDUP_REMOVED lines=25> */
.L_x_6809:
[----:B------:R-:W-:Y:S05]  /*b280*/  BSYNC B0 ;  /* 0x0000000000007941 */ /* 0x000fea0003800000 */
.L_x_6808:
[----:B------:R-:W-:-:S05]  /*b290*/  LOP3.LUT R5, R0, R5, RZ, 0xfc, !PT ;  /* 0x0000000500057212 */ /* 0x000fca00078efcff */
[----:B------:R-:W-:Y:S01]  /*b2a0*/  STG.E.U8 desc[UR36][R2.64], R5 ;  /* 0x0000000502007986 */ /* 0x000fe2000c101124 */
[----:B------:R-:W-:Y:S05]  /*b2b0*/  EXIT ;  /* 0x000000000000794d */ /* 0x000fea0003800000 */
.L_x_6807:
        /* <DEDUP_REMOVED lines=17> */
.L_x_6811:
[----:B------:R-:W-:Y:S01]  /*b3d0*/  IMAD.MOV.U32 R0, RZ, RZ, 0x7f ;  /* 0x0000007fff007424 */ /* 0x000fe200078e00ff */
[----:B------:R-:W-:-:S04]  /*b3e0*/  ISETP.GT.U32.AND P0, PT, R4, 0x7f800000, PT ;  /* 0x7f8000000400780c */ /* 0x000fc80003f04070 */
[----:B------:R-:W-:-:S09]  /*b3f0*/  SEL R0, R0, 0x7c, P0 ;  /* 0x0000007c00007807 */ /* 0x000fd20000000000 */
.L_x_6812:
[----:B------:R-:W-:Y:S05]  /*b400*/  BSYNC B0 ;  /* 0x0000000000007941 */ /* 0x000fea0003800000 */
.L_x_6810:
[----:B------:R-:W-:-:S04]  /*b410*/  LOP3.LUT R4, R5, 0x80000000, RZ, 0xc0, !PT ;  /* 0x8000000005047812 */ /* 0x000fc800078ec0ff */
[----:B------:R-:W-:-:S04]  /*b420*/  SHF.R.U32.HI R5, RZ, 0x18, R4 ;  /* 0x00000018ff057819 */ /* 0x000fc80000011604 */
[----:B------:R-:W-:-:S05]  /*b430*/  LOP3.LUT R5, R0, R5, RZ, 0xfc, !PT ;  /* 0x0000000500057212 */ /* 0x000fca00078efcff */
[----:B------:R-:W-:Y:S01]  /*b440*/  STG.E.U8 desc[UR36][R2.64], R5 ;  /* 0x0000000502007986 */ /* 0x000fe2000c101124 */
[----:B------:R-:W-:Y:S05]  /*b450*/  EXIT ;  /* 0x000000000000794d */ /* 0x000fea0003800000 */
.L_x_6806:
        /* <DEDUP_REMOVED lines=8> */
.L_x_6803:
        /* <DEDUP_REMOVED lines=11> */
.L_x_6815:
        /* <DEDUP_REMOVED lines=21> */
.L_x_6818:
[----:B------:R-:W-:-:S04]  /*b6e0*/  LOP3.LUT R0, R7, 0x80000000, RZ, 0xc0, !PT ;  /* 0x8000000007007812 */ /* 0x000fc800078ec0ff */
[----:B------:R-:W-:-:S04]  /*b6f0*/  SHF.R.U32.HI R5, RZ, 0x18, R0 ;  /* 0x00000018ff057819 */ /* 0x000fc80000011600 */
[----:B------:R-:W-:-:S04]  /*b700*/  LOP3.LUT R4, R4, R5, RZ, 0xfc, !PT ;  /* 0x0000000504047212 */ /* 0x000fc800078efcff */
[----:B------:R-:W-:-:S07]  /*b710*/  PRMT R0, R4, 0x7610, R0 ;  /* 0x0000761004007816 */ /* 0x000fce0000000000 */
.L_x_6817:
[----:B------:R-:W-:Y:S05]  /*b720*/  BSYNC B0 ;  /* 0x0000000000007941 */ /* 0x000fea0003800000 */
.L_x_6816:
[----:B------:R-:W-:Y:S01]  /*b730*/  STG.E.U8 desc[UR36][R2.64], R0 ;  /* 0x0000000002007986 */ /* 0x000fe2000c101124 */
[----:B------:R-:W-:Y:S05]  /*b740*/  EXIT ;  /* 0x000000000000794d */ /* 0x000fea0003800000 */
.L_x_6814:
        /* <DEDUP_REMOVED lines=21> */
.L_x_6821:
[----:B------:R-:W-:-:S04]  /*b8a0*/  LOP3.LUT R0, R7, 0x80000000, RZ, 0xc0, !PT ;  /* 0x8000000007007812 */ /* 0x000fc800078ec0ff */
[----:B------:R-:W-:-:S04]  /*b8b0*/  SHF.R.U32.HI R5, RZ, 0x18, R0 ;  /* 0x00000018ff057819 */ /* 0x000fc80000011600 */
[----:B------:R-:W-:-:S04]  /*b8c0*/  LOP3.LUT R4, R4, R5, RZ, 0xfc, !PT ;  /* 0x0000000504047212 */ /* 0x000fc800078efcff */
[----:B------:R-:W-:-:S07]  /*b8d0*/  PRMT R0, R4, 0x7610, R0 ;  /* 0x0000761004007816 */ /* 0x000fce0000000000 */
.L_x_6820:
[----:B------:R-:W-:Y:S05]  /*b8e0*/  BSYNC B0 ;  /* 0x0000000000007941 */ /* 0x000fea0003800000 */
.L_x_6819:
[----:B------:R-:W-:Y:S01]  /*b8f0*/  STG.E.U8 desc[UR36][R2.64], R0 ;  /* 0x0000000002007986 */ /* 0x000fe2000c101124 */
[----:B------:R-:W-:Y:S05]  /*b900*/  EXIT ;  /* 0x000000000000794d */ /* 0x000fea0003800000 */
.L_x_6813:
        /* <DEDUP_REMOVED lines=26> */
.L_x_6796:
        /* <DEDUP_REMOVED lines=16> */
.L_x_6824:
[----:B------:R-:W-:Y:S05]  /*bbb0*/  EXIT ;  /* 0x000000000000794d */ /* 0x000fea0003800000 */
.L_x_6823:
[----:B------:R-:W0:Y:S02]  /*bbc0*/  F2I.U64.F64.TRUNC R16, R16 ;  /* 0x0000001000107311 */ /* 0x000e24000030d800 */
[----:B0-----:R-:W-:Y:S01]  /*bbd0*/  STG.E.64 desc[UR36][R2.64], R16 ;  /* 0x0000001002007986 */ /* 0x001fe2000c101b24 */
[----:B------:R-:W-:Y:S05]  /*bbe0*/  EXIT ;  /* 0x000000000000794d */ /* 0x000fea0003800000 */
.L_x_6822:
[----:B------:R-:W0:Y:S02]  /*bbf0*/  F2I.U32.F64.TRUNC R17, R16 ;  /* 0x0000001000117311 */ /* 0x000e24000030d000 */
[----:B0-----:R-:W-:Y:S01]  /*bc00*/  STG.E desc[UR36][R2.64], R17 ;  /* 0x0000001102007986 */ /* 0x001fe2000c101924 */
[----:B------:R-:W-:Y:S05]  /*bc10*/  EXIT ;  /* 0x000000000000794d */ /* 0x000fea0003800000 */
        .weak           $__internal_8_$__cuda_sm20_div_rn_f64_full
        .type           $__internal_8_$__cuda_sm20_div_rn_f64_full,@function
        .size           $__internal_8_$__cuda_sm20_div_rn_f64_full,(.L_x_7335 - $__internal_8_$__cuda_sm20_div_rn_f64_full)
$__internal_8_$__cuda_sm20_div_rn_f64_full:
[C---:B------:R-:W-:Y:S01]  /*bc20*/  FSETP.GEU.AND P0, PT, |R13|.reuse, 1.469367938527859385e-39, PT ;  /* 0x001000000d00780b */ /* 0x040fe20003f0e200 */
[----:B------:R-:W-:Y:S01]  /*bc30*/  IMAD.MOV.U32 R8, RZ, RZ, 0x1 ;  /* 0x00000001ff087424 */ /* 0x000fe200078e00ff */
[----:B------:R-:W-:Y:S01]  /*bc40*/  LOP3.LUT R10, R13, 0x800fffff, RZ, 0xc0, !PT ;  /* 0x800fffff0d0a7812 */ /* 0x000fe200078ec0ff */
[----:B------:R-:W-:Y:S01]  /*bc50*/  BSSY B0, `(.L_x_6825) ;  /* 0x0000054000007945 */ /* 0x000fe20003800000 */
[C---:B------:R-:W-:Y:S02]  /*bc60*/  FSETP.GEU.AND P3, PT, |R15|.reuse, 1.469367938527859385e-39, PT ;  /* 0x001000000f00780b */ /* 0x040fe40003f6e200 */
[----:B------:R-:W-:Y:S01]  /*bc70*/  LOP3.LUT R11, R10, 0x3ff00000, RZ, 0xfc, !PT ;  /* 0x3ff000000a0b7812 */ /* 0x000fe200078efcff */
[----:B------:R-:W-:Y:S01]  /*bc80*/  IMAD.MOV.U32 R10, RZ, RZ, R12 ;  /* 0x000000ffff0a7224 */ /* 0x000fe200078e000c */
[----:B------:R-:W-:Y:S02]  /*bc90*/  LOP3.LUT R3, R15, 0x7ff00000, RZ, 0xc0, !PT ;  /* 0x7ff000000f037812 */ /* 0x000fe400078ec0ff */
[----:B------:R-:W-:-:S03]  /*bca0*/  LOP3.LUT R30, R13, 0x7ff00000, RZ, 0xc0, !PT ;  /* 0x7ff000000d1e7812 */ /* 0x000fc600078ec0ff */
[----:B------:R-:W-:Y:S01]  /*bcb0*/  @!P0 DMUL R10, R12, 8.98846567431157953865e+307 ;  /* 0x7fe000000c0a8828 */ /* 0x000fe20000000000 */
[----:B------:R-:W-:-:S03]  /*bcc0*/  ISETP.GE.U32.AND P2, PT, R3, R30, PT ;  /* 0x0000001e0300720c */ /* 0x000fc60003f46070 */
[----:B------:R-:W-:Y:S01]  /*bcd0*/  @!P3 LOP3.LUT R0, R13, 0x7ff00000, RZ, 0xc0, !PT ;  /* 0x7ff000000d00b812 */ /* 0x000fe200078ec0ff */
[----:B------:R-:W-:Y:S01]  /*bce0*/  @!P3 IMAD.MOV.U32 R32, RZ, RZ, RZ ;  /* 0x000000ffff20b224 */ /* 0x000fe200078e00ff */
[----:B------:R-:W0:Y:S02]  /*bcf0*/  MUFU.RCP64H R9, R11 ;  /* 0x0000000b00097308 */ /* 0x000e240000001800 */
[----:B------:R-:W-:Y:S01]  /*bd00*/  @!P3 ISETP.GE.U32.AND P4, PT, R3, R0, PT ;  /* 0x000000000300b20c */ /* 0x000fe20003f86070 */
[----:B------:R-:W-:Y:S01]  /*bd10*/  IMAD.MOV.U32 R0, RZ, RZ, 0x1ca00000 ;  /* 0x1ca00000ff007424 */ /* 0x000fe200078e00ff */
[----:B------:R-:W-:-:S04]  /*bd20*/  @!P0 LOP3.LUT R30, R11, 0x7ff00000, RZ, 0xc0, !PT ;  /* 0x7ff000000b1e8812 */ /* 0x000fc800078ec0ff */
[----:B------:R-:W-:-:S04]  /*bd30*/  @!P3 SEL R7, R0, 0x63400000, !P4 ;  /* 0x634000000007b807 */ /* 0x000fc80006000000 */
[----:B------:R-:W-:-:S04]  /*bd40*/  @!P3 LOP3.LUT R7, R7, 0x80000000, R15, 0xf8, !PT ;  /* 0x800000000707b812 */ /* 0x000fc800078ef80f */
[----:B------:R-:W-:Y:S01]  /*bd50*/  @!P3 LOP3.LUT R33, R7, 0x100000, RZ, 0xfc, !PT ;  /* 0x001000000721b812 */ /* 0x000fe200078efcff */
[----:B0-----:R-:W-:Y:S01]  /*bd60*/  DFMA R20, R8, -R10, 1 ;  /* 0x3ff000000814742b */ /* 0x001fe2000000080a */
[----:B------:R-:W-:-:S07]  /*bd70*/  IMAD.MOV.U32 R7, RZ, RZ, R3 ;  /* 0x000000ffff077224 */ /* 0x000fce00078e0003 */
        /* <DEDUP_REMOVED lines=12> */
[----:B------:R-:W-:Y:S01]  /*be40*/  VIADD R31, R30, 0xffffffff ;  /* 0xffffffff1e1f7836 */ /* 0x000fe20000000000 */
[----:B------:R-:W-:-:S04]  /*be50*/  DFMA R20, R32, -R10, R8 ;  /* 0x8000000a2014722b */ /* 0x000fc80000000008 */
[----:B------:R-:W-:-:S04]  /*be60*/  ISETP.GT.U32.OR P0, PT, R31, 0x7feffffe, P0 ;  /* 0x7feffffe1f00780c */ /* 0x000fc80000704470 */
[----:B------:R-:W-:-:S09]  /*be70*/  DFMA R20, R34, R20, R32 ;  /* 0x000000142214722b */ /* 0x000fd20000000020 */
        /* <DEDUP_REMOVED lines=28> */
.L_x_6826:
        /* <DEDUP_REMOVED lines=16> */
.L_x_6829:
[----:B------:R-:W-:Y:S01]  /*c140*/  LOP3.LUT R33, R13, 0x80000, RZ, 0xfc, !PT ;  /* 0x000800000d217812 */ /* 0x000fe200078efcff */
[----:B------:R-:W-:Y:S01]  /*c150*/  IMAD.MOV.U32 R32, RZ, RZ, R12 ;  /* 0x000000ffff207224 */ /* 0x000fe200078e000c */
[----:B------:R-:W-:Y:S06]  /*c160*/  BRA `(.L_x_6827) ;  /* 0x0000000000087947 */ /* 0x000fec0003800000 */
.L_x_6828:
[----:B------:R-:W-:Y:S01]  /*c170*/  LOP3.LUT R33, R15, 0x80000, RZ, 0xfc, !PT ;  /* 0x000800000f217812 */ /* 0x000fe200078efcff */
[----:B------:R-:W-:-:S07]  /*c180*/  IMAD.MOV.U32 R32, RZ, RZ, R14 ;  /* 0x000000ffff207224 */ /* 0x000fce00078e000e */
.L_x_6827:
[----:B------:R-:W-:Y:S05]  /*c190*/  BSYNC B0 ;  /* 0x0000000000007941 */ /* 0x000fea0003800000 */
.L_x_6825:
[----:B------:R-:W-:-:S04]  /*c1a0*/  IMAD.MOV.U32 R7, RZ, RZ, 0x0 ;  /* 0x00000000ff077424 */ /* 0x000fc800078e00ff */
[----:B------:R-:W-:Y:S05]  /*c1b0*/  RET.REL.NODEC R6 `(_ZN2at6native27unrolled_elementwise_kernelIZZZNS0_33launch_log_sigmoid_forward_kernelERNS_18TensorIteratorBaseEENKUlvE_clEvENKUlvE_clEvEUldE_St5arrayIPcLm2EELi4E23TrivialOffsetCalculatorILi1EjESB_NS0_6memory12LoadWithCastILi1EEENSC_13StoreWithCastILi1EEEEEviT_T0_T2_T3_T4_T5_) ;  /* 0xffffff3c06907950 */ /* 0x000fea0003c3ffff */
.L_x_6830:
        /* <DEDUP_REMOVED lines=12> */
.L_x_7335:


//--------------------- .text._ZN2at6native18elementwise_kernelILi128ELi2EZNS0_22gpu_kernel_impl_nocastIZZZNS0_33launch_log_sigmoid_forward_kernelERNS_18TensorIteratorBaseEENKUlvE_clEvENKUlvE_clEvEUldE_EEvS4_RKT_EUliE_EEviT1_ --------------------------
	.section	.text._ZN2at6native18elementwise_kernelILi128ELi2EZNS0_22gpu_kernel_impl_nocastIZZZNS0_33launch_log_sigmoid_forward_kernelERNS_18TensorIteratorBaseEENKUlvE_clEvENKUlvE_clEvEUldE_EEvS4_RKT_EUliE_EEviT1_,"ax",@progbits
	.align	128
        .global         _ZN2at6native18elementwise_kernelILi128ELi2EZNS0_22gpu_kernel_impl_nocastIZZZNS0_33launch_log_sigmoid_forward_kernelERNS_18TensorIteratorBaseEENKUlvE_clEvENKUlvE_clEvEUldE_EEvS4_RKT_EUliE_EEviT1_
        .type           _ZN2at6native18elementwise_kernelILi128ELi2EZNS0_22gpu_kernel_impl_nocastIZZZNS0_33launch_log_sigmoid_forward_kernelERNS_18TensorIteratorBaseEENKUlvE_clEvENKUlvE_clEvEUldE_EEvS4_RKT_EUliE_EEviT1_,@function
        .size           _ZN2at6native18elementwise_kernelILi128ELi2EZNS0_22gpu_kernel_impl_nocastIZZZNS0_33launch_log_sigmoid_forward_kernelERNS_18TensorIteratorBaseEENKUlvE_clEvENKUlvE_clEvEUldE_EEvS4_RKT_EUliE_EEviT1_,(.L_x_7336 - _ZN2at6native18elementwise_kernelILi128ELi2EZNS0_22gpu_kernel_impl_nocastIZZZNS0_33launch_log_sigmoid_forward_kernelERNS_18TensorIteratorBaseEENKUlvE_clEvENKUlvE_clEvEUldE_EEvS4_RKT_EUliE_EEviT1_)
        .other          _ZN2at6native18elementwise_kernelILi128ELi2EZNS0_22gpu_kernel_impl_nocastIZZZNS0_33launch_log_sigmoid_forward_kernelERNS_18TensorIteratorBaseEENKUlvE_clEvENKUlvE_clEvEUldE_EEvS4_RKT_EUliE_EEviT1_,@"STO_CUDA_ENTRY STV_DEFAULT"
_ZN2at6native18elementwise_kernelILi128ELi2EZNS0_22gpu_kernel_impl_nocastIZZZNS0_33launch_log_sigmoid_forward_kernelERNS_18TensorIteratorBaseEENKUlvE_clEvENKUlvE_clEvEUldE_EEvS4_RKT_EUliE_EEviT1_:
.text._ZN2at6native18elementwise_kernelILi128ELi2EZNS0_22gpu_kernel_impl_nocastIZZZNS0_33launch_log_sigmoid_forward_kernelERNS_18TensorIteratorBaseEENKUlvE_clEvENKUlvE_clEvEUldE_EEvS4_RKT_EUliE_EEviT1_:
        /* <DEDUP_REMOVED lines=12> */
[----:B0-----:R-:W-:-:S13]  /*00c0*/  ISETP.NE.AND P0, PT, R6, RZ, PT ;  /* 0x000000ff0600720c */ /* 0x001fda0003f05270 */
[----:B------:R-:W-:Y:S05]  /*00d0*/  @!P0 BRA `(.L_x_6833) ;  /* 0x0000001000a88947 */ /* 0x000fea0003800000 */
[----:B------:R-:W-:Y:S01]  /*00e0*/  MOV R3, R7 ;  /* 0x0000000700037202 */ /* 0x000fe20000000f00 */
        /* <DEDUP_REMOVED lines=283> */
[----:B------:R-:W-:Y:S01]  /*12a0*/  @P0 IMAD.MOV.U32 R6, RZ, RZ, RZ ;  /* 0x000000ffff060224 */ /* 0x000fe200078e00ff */
[----:B------:R-:W-:Y:S02]  /*12b0*/  ULDC.64 UR6, c[0x0][0x400] ;  /* 0x0001000000067ab9 */ /* 0x000fe40000000a00 */
[C---:B------:R-:W-:Y:S01]  /*12c0*/  IADD3 R9, -R7.reuse, RZ, RZ ;  /* 0x000000ff07097210 */ /* 0x040fe20007ffe1ff */
[----:B------:R-:W1:Y:S08]  /*12d0*/  @P0 LDC R13, c[0x0][0x33c] ;  /* 0x0000cf00ff0d0b82 */ /* 0x000e700000000800 */
[----:B------:R-:W2:Y:S01]  /*12e0*/  @P0 LDC.64 R4, c[0x0][0x408] ;  /* 0x00010200ff040b82 */ /* 0x000ea20000000a00 */
[----:B0-----:R-:W-:-:S05]  /*12f0*/  @P0 IMAD.HI.U32 R2, R7, R10, R6 ;  /* 0x0000000a07020227 */ /* 0x001fca00078e0006 */
[----:B------:R-:W-:Y:S01]  /*1300*/  @P0 SHF.R.U32.HI R6, RZ, R11, R2 ;  /* 0x0000000bff060219 */ /* 0x000fe20000011602 */
[----:B------:R-:W-:-:S04]  /*1310*/  IMAD R2, R9, UR8, R3 ;  /* 0x0000000809027c24 */ /* 0x000fc8000f8e0203 */
[----:B------:R-:W-:Y:S02]  /*1320*/  @P0 IMAD.MOV R6, RZ, RZ, -R6 ;  /* 0x000000ffff060224 */ /* 0x000fe400078e0a06 */
[----:B------:R-:W-:Y:S02]  /*1330*/  IMAD R17, R2, UR6, R17 ;  /* 0x0000000602117c24 */ /* 0x000fe4000f8e0211 */
[----:B-1----:R-:W-:Y:S02]  /*1340*/  @P0 IMAD R6, R6, R13, R7 ;  /* 0x0000000d06060224 */ /* 0x002fe400078e0207 */
[----:B------:R-:W-:Y:S02]  /*1350*/  IMAD R0, R2, UR7, R0 ;  /* 0x0000000702007c24 */ /* 0x000fe4000f8e0200 */
[C---:B--2---:R-:W-:Y:S02]  /*1360*/  @P0 IMAD R17, R6.reuse, R4, R17 ;  /* 0x0000000406110224 */ /* 0x044fe400078e0211 */
[----:B------:R-:W-:-:S07]  /*1370*/  @P0 IMAD R0, R6, R5, R0 ;  /* 0x0000000506000224 */ /* 0x000fce00078e0200 */
.L_x_6833:
[----:B------:R-:W-:Y:S02]  /*1380*/  ULDC.64 UR6, c[0x0][0x418] ;  /* 0x0001060000067ab9 */ /* 0x000fe40000000a00 */
[----:B------:R-:W-:-:S04]  /*1390*/  IADD3 R18, P0, R0, UR6, RZ ;  /* 0x0000000600127c10 */ /* 0x000fc8000ff1e0ff */
[----:B------:R-:W-:-:S06]  /*13a0*/  IADD3.X R19, RZ, UR7, RZ, P0, !PT ;  /* 0x00000007ff137c10 */ /* 0x000fcc00087fe4ff */
[----:B------:R-:W2:Y:S01]  /*13b0*/  LDG.E.64 R18, desc[UR4][R18.64] ;  /* 0x0000000412127981 */ /* 0x000ea2000c1e1b00 */
        /* <DEDUP_REMOVED lines=55> */
[----:B------:R-:W-:Y:S01]  /*1730*/  FSEL R14, R4, RZ, !P0 ;  /* 0x000000ff040e7208 */ /* 0x000fe20004000000 */
[----:B------:R-:W-:Y:S01]  /*1740*/  @!P1 IMAD.MOV.U32 R4, RZ, RZ, RZ ;  /* 0x000000ffff049224 */ /* 0x000fe200078e00ff */
[----:B------:R-:W-:-:S04]  /*1750*/  @!P1 SHF.R.S32.HI R3, RZ, 0x1, R0 ;  /* 0x00000001ff039819 */ /* 0x000fc80000011400 */
[----:B------:R-:W-:Y:S01]  /*1760*/  @!P1 IADD3 R2, R2, -R3, RZ ;  /* 0x8000000302029210 */ /* 0x000fe20007ffe0ff */
[----:B------:R-:W-:-:S03]  /*1770*/  @!P1 IMAD R3, R3, 0x100000, R7 ;  /* 0x0010000003039824 */ /* 0x000fc600078e0207 */
[----:B------:R-:W-:Y:S02]  /*1780*/  @!P1 LEA R5, R2, 0x3ff00000, 0x14 ;  /* 0x3ff0000002059811 */ /* 0x000fe400078ea0ff */
[----:B------:R-:W-:-:S06]  /*1790*/  @!P1 MOV R2, R6 ;  /* 0x0000000600029202 */ /* 0x000fcc0000000f00 */
[----:B------:R-:W-:-:S11]  /*17a0*/  @!P1 DMUL R14, R2, R4 ;  /* 0x00000004020e9228 */ /* 0x000fd60000000000 */
.L_x_6835:
[----:B------:R-:W-:Y:S05]  /*17b0*/  BSYNC B1 ;  /* 0x0000000000017941 */ /* 0x000fea0003800000 */
.L_x_6834:
        /* <DEDUP_REMOVED lines=9> */
[----:B------:R-:W-:Y:S01]  /*1850*/  @!P0 MOV R3, R7 ;  /* 0x0000000700038202 */ /* 0x000fe20000000f00 */
[----:B------:R-:W-:-:S04]  /*1860*/  @!P0 IMAD.MOV.U32 R2, RZ, RZ, R6 ;  /* 0x000000ffff028224 */ /* 0x000fc800078e0006 */
[----:B------:R-:W-:-:S05]  /*1870*/  VIADD R0, R3, 0xffffffff ;  /* 0xffffffff03007836 */ /* 0x000fca0000000000 */
[----:B------:R-:W-:Y:S02]  /*1880*/  ISETP.GE.U32.AND P1, PT, R0, 0x7fefffff, PT ;  /* 0x7fefffff0000780c */ /* 0x000fe40003f26070 */
[----:B------:R-:W-:Y:S02]  /*1890*/  MOV R0, 0xfffffc01 ;  /* 0xfffffc0100007802 */ /* 0x000fe40000000f00 */
[----:B------:R-:W-:-:S09]  /*18a0*/  @!P0 MOV R0, 0xfffffbcb ;  /* 0xfffffbcb00008802 */ /* 0x000fd20000000f00 */
[----:B------:R-:W-:Y:S01]  /*18b0*/  @P1 MOV R4, 0x0 ;  /* 0x0000000000041802 */ /* 0x000fe20000000f00 */
[----:B------:R-:W-:Y:S01]  /*18c0*/  @P1 IMAD.MOV.U32 R5, RZ, RZ, 0x7ff00000 ;  /* 0x7ff00000ff051424 */ /* 0x000fe200078e00ff */
[----:B------:R-:W-:-:S05]  /*18d0*/  @P1 FSETP.NEU.FTZ.AND P2, PT, R7, RZ, PT ;  /* 0x000000ff0700120b */ /* 0x000fca0003f5d000 */
[----:B------:R-:W-:-:S10]  /*18e0*/  @P1 DFMA R4, R6, R4, +INF ;  /* 0x7ff000000604142b */ /* 0x000fd40000000004 */
[----:B------:R-:W-:Y:S02]  /*18f0*/  @P1 FSEL R4, R4, RZ, P2 ;  /* 0x000000ff04041208 */ /* 0x000fe40001000000 */
[----:B------:R-:W-:Y:S01]  /*1900*/  @P1 FSEL R5, R5, -QNAN , P2 ;  /* 0xfff0000005051808 */ /* 0x000fe20001000000 */
[----:B------:R-:W-:Y:S06]  /*1910*/  @P1 BRA `(.L_x_6838) ;  /* 0x0000000400cc1947 */ /* 0x000fec0003800000 */
[----:B------:R-:W-:Y:S01]  /*1920*/  LOP3.LUT R4, R3, 0x800fffff, RZ, 0xc0, !PT ;  /* 0x800fffff03047812 */ /* 0x000fe200078ec0ff */
[----:B------:R-:W-:Y:S01]  /*1930*/  IMAD.MOV.U32 R14, RZ, RZ, -0x748574fc ;  /* 0x8b7a8b04ff0e7424 */ /* 0x000fe200078e00ff */
[----:B------:R-:W-:Y:S01]  /*1940*/  MOV R6, RZ ;  /* 0x000000ff00067202 */ /* 0x000fe20000000f00 */
[----:B------:R-:W-:Y:S01]  /*1950*/  UMOV UR6, 0x3ae80f1e ;  /* 0x3ae80f1e00067882 */ /* 0x000fe20000000000 */
[----:B------:R-:W-:Y:S01]  /*1960*/  LOP3.LUT R5, R4, 0x3ff00000, RZ, 0xfc, !PT ;  /* 0x3ff0000004057812 */ /* 0x000fe200078efcff */
[----:B------:R-:W-:Y:S01]  /*1970*/  IMAD.MOV.U32 R4, RZ, RZ, R2 ;  /* 0x000000ffff047224 */ /* 0x000fe200078e0002 */
[----:B------:R-:W-:Y:S01]  /*1980*/  MOV R15, 0x3ed0ee25 ;  /* 0x3ed0ee25000f7802 */ /* 0x000fe20000000f00 */
[----:B------:R-:W-:Y:S01]  /*1990*/  UMOV UR7, 0x3eb1380b ;  /* 0x3eb1380b00077882 */ /* 0x000fe20000000000 */
[----:B------:R-:W-:Y:S01]  /*19a0*/  ISETP.GE.AND P0, PT, R5, 0x3ff6a09f, PT ;  /* 0x3ff6a09f0500780c */ /* 0x000fe20003f06270 */
[----:B------:R-:W-:Y:S01]  /*19b0*/  UMOV UR8, 0x80000000 ;  /* 0x8000000000087882 */ /* 0x000fe20000000000 */
[----:B------:R-:W-:Y:S01]  /*19c0*/  LEA.HI R0, R3, R0, RZ, 0xc ;  /* 0x0000000003007211 */ /* 0x000fe200078f60ff */
[----:B------:R-:W-:Y:S01]  /*19d0*/  UMOV UR9, 0x43300000 ;  /* 0x4330000000097882 */ /* 0x000fe20000000000 */
[----:B------:R-:W-:-:S09]  /*19e0*/  MOV R21, 0x43300000 ;  /* 0x4330000000157802 */ /* 0x000fd20000000f00 */
        /* <DEDUP_REMOVED lines=50> */
.L_x_6837:
        /* <DEDUP_REMOVED lines=18> */
[----:B------:R-:W-:-:S07]  /*1e30*/  MOV R0, 0x1e50 ;  /* 0x00001e5000007802 */ /* 0x000fce0000000f00 */
[----:B------:R-:W-:Y:S05]  /*1e40*/  CALL.REL.NOINC `($__internal_9_$__cuda_sm20_div_rn_f64_full) ;  /* 0x0000002000e47944 */ /* 0x000fea0003c00000 */
[----:B------:R-:W-:Y:S01]  /*1e50*/  MOV R2, R4 ;  /* 0x0000000400027202 */ /* 0x000fe20000000f00 */
[----:B------:R-:W-:-:S07]  /*1e60*/  IMAD.MOV.U32 R3, RZ, RZ, R5 ;  /* 0x000000ffff037224 */ /* 0x000fce00078e0005 */
.L_x_6840:
[----:B------:R-:W-:Y:S05]  /*1e70*/  BSYNC B2 ;  /* 0x0000000000027941 */ /* 0x000fea0003800000 */
.L_x_6839:
[----:B------:R-:W-:Y:S01]  /*1e80*/  DMUL R4, R2, R14 ;  /* 0x0000000e02047228 */ /* 0x000fe20000000000 */
[----:B------:R-:W-:Y:S01]  /*1e90*/  MOV R8, 0xceb2dc44 ;  /* 0xceb2dc4400087802 */ /* 0x000fe20000000f00 */
[----:B------:R-:W-:Y:S01]  /*1ea0*/  IMAD.MOV.U32 R9, RZ, RZ, 0x3ed087ff ;  /* 0x3ed087ffff097424 */ /* 0x000fe200078e00ff */
[----:B------:R-:W-:Y:S01]  /*1eb0*/  UMOV UR6, 0x2fbe14b5 ;  /* 0x2fbe14b500067882 */ /* 0x000fe20000000000 */
        /* <DEDUP_REMOVED lines=25> */
.L_x_6838:
[----:B------:R-:W-:Y:S05]  /*2050*/  BSYNC B1 ;  /* 0x0000000000017941 */ /* 0x000fea0003800000 */
.L_x_6836:
[----:B------:R-:W-:Y:S01]  /*2060*/  DSETP.MIN.AND P0, P1, RZ, R18, PT ;  /* 0x00000012ff00722a */ /* 0x000fe20003900000 */
[----:B------:R-:W-:Y:S01]  /*2070*/  IMAD.MOV.U32 R0, RZ, RZ, RZ ;  /* 0x000000ffff007224 */ /* 0x000fe200078e00ff */
[----:B------:R-:W-:Y:S01]  /*2080*/  MOV R3, R19 ;  /* 0x0000001300037202 */ /* 0x000fe20000000f00 */
[----:B------:R-:W-:-:S03]  /*2090*/  HFMA2.MMA R2, -RZ, RZ, 0, 0 ;  /* 0x00000000ff027435 */ /* 0x000fc600000001ff */
[----:B------:R-:W-:-:S07]  /*20a0*/  FSEL R7, R0, R3, P0 ;  /* 0x0000000300077208 */ /* 0x000fce0000000000 */
[----:B------:R-:W-:Y:S02]  /*20b0*/  SEL R2, R2, R18, P0 ;  /* 0x0000001202027207 */ /* 0x000fe40000000000 */
[----:B------:R-:W-:-:S05]  /*20c0*/  @P1 LOP3.LUT R7, R3, 0x80000, RZ, 0xfc, !PT ;  /* 0x0008000003071812 */ /* 0x000fca00078efcff */
[----:B------:R-:W-:Y:S01]  /*20d0*/  IMAD.MOV.U32 R3, RZ, RZ, R7 ;  /* 0x000000ffff037224 */ /* 0x000fe200078e0007 */
[----:B------:R-:W-:-:S05]  /*20e0*/  LEA R7, R28, R29, 0x8 ;  /* 0x0000001d1c077211 */ /* 0x000fca00078e40ff */
[----:B------:R-:W-:Y:S01]  /*20f0*/  DADD R4, R2, -R4 ;  /* 0x0000000002047229 */ /* 0x000fe20000000804 */
[----:B------:R-:W-:-:S06]  /*2100*/  VIADD R7, R7, 0x80 ;  /* 0x0000008007077836 */ /* 0x000fcc0000000000 */
[----:B------:R0:W-:Y:S04]  /*2110*/  STG.E.64 desc[UR4][R16.64], R4 ;  /* 0x0000000410007986 */ /* 0x0001e8000c101b04 */
.L_x_6832:
[----:B------:R-:W-:Y:S05]  /*2120*/  BSYNC B0 ;  /* 0x0000000000007941 */ /* 0x000fea0003800000 */
.L_x_6831:
[----:B------:R-:W-:Y:S02]  /*2130*/  ULDC UR6, c[0x0][0x210] ;  /* 0x0000840000067ab9 */ /* 0x000fe40000000800 */
[----:B------:R-:W-:-:S13]  /*2140*/  ISETP.GE.AND P0, PT, R7, UR6, PT ;  /* 0x0000000607007c0c */ /* 0x000fda000bf06270 */
[----:B------:R-:W-:Y:S05]  /*2150*/  @P0 EXIT ;  /* 0x000000000000094d */ /* 0x000fea0003800000 */
[----:B------:R-:W1:Y:S01]  /*2160*/  LDC R6, c[0x0][0x218] ;  /* 0x00008600ff067b82 */ /* 0x000e620000000800 */
[----:B------:R-:W-:Y:S01]  /*2170*/  MOV R0, RZ ;  /* 0x000000ff00007202 */ /* 0x000fe20000000f00 */
[----:B0-----:R-:W-:Y:S01]  /*2180*/  IMAD.MOV.U32 R17, RZ, RZ, RZ ;  /* 0x000000ffff117224 */ /* 0x001fe200078e00ff */
[----:B-1----:R-:W-:-:S13]  /*2190*/  ISETP.NE.AND P0, PT, R6, RZ, PT ;  /* 0x000000ff0600720c */ /* 0x002fda0003f05270 */
[----:B------:R-:W-:Y:S05]  /*21a0*/  @!P0 BRA `(.L_x_6841) ;  /* 0x0000001000a88947 */ /* 0x000fea0003800000 */
[----:B------:R-:W-:Y:S01]  /*21b0*/  HFMA2.MMA R2, -RZ, RZ, 0, 0 ;  /* 0x00000000ff027435 */ /* 0x000fe200000001ff */
[----:B------:R-:W-:Y:S01]  /*21c0*/  IMAD.MOV.U32 R3, RZ, RZ, R7 ;  /* 0x000000ffff037224 */ /* 0x000fe200078e0007 */
[----:B------:R-:W-:Y:S01]  /*21d0*/  ULDC.64 UR6, c[0x0][0x220] ;  /* 0x0000880000067ab9 */ /* 0x000fe20000000a00 */
[----:B------:R-:W-:-:S07]  /*21e0*/  ISETP.NE.AND P0, PT, R6, 0x1, PT ;  /* 0x000000010600780c */ /* 0x000fce0003f05270 */
        /* <DEDUP_REMOVED lines=278> */
[----:B------:R-:W-:Y:S01]  /*3350*/  SHF.R.U32.HI R5, RZ, UR6, R4 ;  /* 0x00000006ff057c19 */ /* 0x000fe20008011604 */
[----:B------:R-:W-:Y:S02]  /*3360*/  ULDC.64 UR6, c[0x0][0x400] ;  /* 0x0001000000067ab9 */ /* 0x000fe40000000a00 */
[----:B------:R-:W0:Y:S01]  /*3370*/  @P0 LDC.64 R8, c[0x0][0x340] ;  /* 0x0000d000ff080b82 */ /* 0x000e220000000a00 */
[----:B------:R-:W-:Y:S01]  /*3380*/  @P0 MOV R4, RZ ;  /* 0x000000ff00040202 */ /* 0x000fe20000000f00 */
[----:B------:R-:W-:-:S06]  /*3390*/  IMAD.MOV R7, RZ, RZ, -R5 ;  /* 0x000000ffff077224 */ /* 0x000fcc00078e0a05 */
        /* <DEDUP_REMOVED lines=11> */
.L_x_6841:
[----:B------:R-:W-:Y:S02]  /*3450*/  ULDC.64 UR6, c[0x0][0x418] ;  /* 0x0001060000067ab9 */ /* 0x000fe40000000a00 */
[----:B------:R-:W-:-:S05]  /*3460*/  IADD3 R14, P0, R0, UR6, RZ ;  /* 0x00000006000e7c10 */ /* 0x000fca000ff1e0ff */
[----:B------:R-:W-:-:S06]  /*3470*/  IMAD.X R15, RZ, RZ, UR7, P0 ;  /* 0x00000007ff0f7e24 */ /* 0x000fcc00080e06ff */
[----:B------:R-:W2:Y:S01]  /*3480*/  LDG.E.64 R14, desc[UR4][R14.64] ;  /* 0x000000040e0e7981 */ /* 0x000ea2000c1e1b00 */
[----:B------:R-:W-:Y:S01]  /*3490*/  MOV R2, 0x652b82fe ;  /* 0x652b82fe00027802 */ /* 0x000fe20000000f00 */
[----:B------:R-:W-:Y:S01]  /*34a0*/  IMAD.MOV.U32 R3, RZ, RZ, 0x3ff71547 ;  /* 0x3ff71547ff037424 */ /* 0x000fe200078e00ff */
        /* <DEDUP_REMOVED lines=41> */
[----:B------:R-:W-:-:S05]  /*3740*/  IADD3 R16, P1, R17, UR6, RZ ;  /* 0x0000000611107c10 */ /* 0x000fca000ff3e0ff */
[----:B------:R-:W-:Y:S01]  /*3750*/  DFMA R6, R4, R6, 1 ;  /* 0x3ff000000406742b */ /* 0x000fe20000000006 */
[----:B------:R-:W-:-:S07]  /*3760*/  IMAD.X R17, RZ, RZ, UR7, P1 ;  /* 0x00000007ff117e24 */ /* 0x000fce00088e06ff */
        /* <DEDUP_REMOVED lines=12> */
[----:B------:R-:W-:Y:S01]  /*3830*/  @!P1 IMAD.IADD R2, R2, 0x1, -R3 ;  /* 0x0000000102029824 */ /* 0x000fe200078e0a03 */
[----:B------:R-:W-:-:S04]  /*3840*/  @!P1 LEA R3, R3, R7, 0x14 ;  /* 0x0000000703039211 */ /* 0x000fc800078ea0ff */
[----:B------:R-:W-:Y:S01]  /*3850*/  @!P1 LEA R5, R2, 0x3ff00000, 0x14 ;  /* 0x3ff0000002059811 */ /* 0x000fe200078ea0ff */
[----:B------:R-:W-:-:S06]  /*3860*/  @!P1 IMAD.MOV.U32 R2, RZ, RZ, R6 ;  /* 0x000000ffff029224 */ /* 0x000fcc00078e0006 */
[----:B------:R-:W-:-:S11]  /*3870*/  @!P1 DMUL R18, R2, R4 ;  /* 0x0000000402129228 */ /* 0x000fd60000000000 */
.L_x_6843:
[----:B------:R-:W-:Y:S05]  /*3880*/  BSYNC B0 ;  /* 0x0000000000007941 */ /* 0x000fea0003800000 */
.L_x_6842:
        /* <DEDUP_REMOVED lines=9> */
[----:B------:R-:W-:Y:S01]  /*3920*/  @!P0 IMAD.MOV.U32 R3, RZ, RZ, R7 ;  /* 0x000000ffff038224 */ /* 0x000fe200078e0007 */
[----:B------:R-:W-:-:S04]  /*3930*/  @!P0 MOV R2, R6 ;  /* 0x0000000600028202 */ /* 0x000fc80000000f00 */
[----:B------:R-:W-:-:S04]  /*3940*/  IADD3 R0, R3, -0x1, RZ ;  /* 0xffffffff03007810 */ /* 0x000fc80007ffe0ff */
        /* <DEDUP_REMOVED lines=15> */
[----:B------:R-:W-:Y:S01]  /*3a40*/  UMOV UR6, 0x3ae80f1e ;  /* 0x3ae80f1e00067882 */ /* 0x000fe20000000000 */
[----:B------:R-:W-:Y:S01]  /*3a50*/  MOV R4, R2 ;  /* 0x0000000200047202 */ /* 0x000fe20000000f00 */
[----:B------:R-:W-:Y:S01]  /*3a60*/  UMOV UR7, 0x3eb1380b ;  /* 0x3eb1380b00077882 */ /* 0x000fe20000000000 */
[----:B------:R-:W-:Y:S01]  /*3a70*/  ISETP.GE.AND P0, PT, R5, 0x3ff6a09f, PT ;  /* 0x3ff6a09f0500780c */ /* 0x000fe20003f06270 */
[----:B------:R-:W-:Y:S01]  /*3a80*/  IMAD.MOV.U32 R21, RZ, RZ, 0x43300000 ;  /* 0x43300000ff157424 */ /* 0x000fe200078e00ff */
[----:B------:R-:W-:Y:S01]  /*3a90*/  LEA.HI R0, R3, R0, RZ, 0xc ;  /* 0x0000000003007211 */ /* 0x000fe200078f60ff */
[----:B------:R-:W-:Y:S01]  /*3aa0*/  UMOV UR8, 0x80000000 ;  /* 0x8000000000087882 */ /* 0x000fe20000000000 */
[----:B------:R-:W-:-:S09]  /*3ab0*/  UMOV UR9, 0x43300000 ;  /* 0x4330000000097882 */ /* 0x000fd20000000000 */
[----:B------:R-:W-:Y:S01]  /*3ac0*/  @P0 VIADD R7, R5, 0xfff00000 ;  /* 0xfff0000005070836 */ /* 0x000fe20000000000 */
[----:B------:R-:W-:-:S04]  /*3ad0*/  @P0 IADD3 R0, R0, 0x1, RZ ;  /* 0x0000000100000810 */ /* 0x000fc80007ffe0ff */
[----:B------:R-:W-:Y:S02]  /*3ae0*/  @P0 MOV R5, R7 ;  /* 0x0000000700050202 */ /* 0x000fe40000000f00 */
[----:B------:R-:W-:-:S04]  /*3af0*/  LOP3.LUT R20, R0, 0x80000000, RZ, 0x3c, !PT ;  /* 0x8000000000147812 */ /* 0x000fc800078e3cff */
        /* <DEDUP_REMOVED lines=46> */
.L_x_6845:
[----:B------:R-:W-:Y:S01]  /*3de0*/  DADD R10, R18, 2 ;  /* 0x40000000120a7429 */ /* 0x000fe20000000000 */
[----:B------:R-:W-:Y:S01]  /*3df0*/  MOV R2, 0x1 ;  /* 0x0000000100027802 */ /* 0x000fe20000000f00 */
[----:B------:R-:W-:Y:S01]  /*3e00*/  BSSY B1, `(.L_x_6847) ;  /* 0x0000014000017945 */ /* 0x000fe20003800000 */
[----:B------:R-:W-:-:S03]  /*3e10*/  FSETP.GEU.AND P1, PT, |R19|, 6.5827683646048100446e-37, PT ;  /* 0x036000001300780b */ /* 0x000fc60003f2e200 */
        /* <DEDUP_REMOVED lines=15> */
[----:B------:R-:W-:Y:S05]  /*3f10*/  CALL.REL.NOINC `($__internal_9_$__cuda_sm20_div_rn_f64_full) ;  /* 0x0000000000b07944 */ /* 0x000fea0003c00000 */
[----:B------:R-:W-:Y:S01]  /*3f20*/  IMAD.MOV.U32 R2, RZ, RZ, R4 ;  /* 0x000000ffff027224 */ /* 0x000fe200078e0004 */
[----:B------:R-:W-:-:S07]  /*3f30*/  MOV R3, R5 ;  /* 0x0000000500037202 */ /* 0x000fce0000000f00 */
.L_x_6848:
[----:B------:R-:W-:Y:S05]  /*3f40*/  BSYNC B1 ;  /* 0x0000000000017941 */ /* 0x000fea0003800000 */
.L_x_6847:
[----:B------:R-:W-:Y:S01]  /*3f50*/  DMUL R4, R2, R18 ;  /* 0x0000001202047228 */ /* 0x000fe20000000000 */
[----:B------:R-:W-:Y:S01]  /*3f60*/  IMAD.MOV.U32 R8, RZ, RZ, -0x314d23bc ;  /* 0xceb2dc44ff087424 */ /* 0x000fe200078e00ff */
[----:B------:R-:W-:Y:S01]  /*3f70*/  MOV R9, 0x3ed087ff ;  /* 0x3ed087ff00097802 */ /* 0x000fe20000000f00 */
        /* <DEDUP_REMOVED lines=26> */
.L_x_6846:
[----:B------:R-:W-:Y:S05]  /*4120*/  BSYNC B0 ;  /* 0x0000000000007941 */ /* 0x000fea0003800000 */
.L_x_6844:
[----:B------:R-:W-:Y:S01]  /*4130*/  DSETP.MIN.AND P0, P1, RZ, R14, PT ;  /* 0x0000000eff00722a */ /* 0x000fe20003900000 */
[----:B------:R-:W-:Y:S01]  /*4140*/  IMAD.MOV.U32 R3, RZ, RZ, R15 ;  /* 0x000000ffff037224 */ /* 0x000fe200078e000f */
[----:B------:R-:W-:Y:S01]  /*4150*/  MOV R0, RZ ;  /* 0x000000ff00007202 */ /* 0x000fe20000000f00 */
[----:B------:R-:W-:-:S03]  /*4160*/  IMAD.MOV.U32 R2, RZ, RZ, RZ ;  /* 0x000000ffff027224 */ /* 0x000fc600078e00ff */
[----:B------:R-:W-:Y:S02]  /*4170*/  FSEL R7, R0, R3, P0 ;  /* 0x0000000300077208 */ /* 0x000fe40000000000 */
[----:B------:R-:W-:-:S06]  /*4180*/  SEL R2, R2, R14, P0 ;  /* 0x0000000e02027207 */ /* 0x000fcc0000000000 */
[----:B------:R-:W-:-:S04]  /*4190*/  @P1 LOP3.LUT R7, R3, 0x80000, RZ, 0xfc, !PT ;  /* 0x0008000003071812 */ /* 0x000fc800078efcff */
[----:B------:R-:W-:-:S06]  /*41a0*/  MOV R3, R7 ;  /* 0x0000000700037202 */ /* 0x000fcc0000000f00 */
[----:B------:R-:W-:-:S07]  /*41b0*/  DADD R4, R2, -R4 ;  /* 0x0000000002047229 */ /* 0x000fce0000000804 */
[----:B------:R-:W-:Y:S01]  /*41c0*/  STG.E.64 desc[UR4][R16.64], R4 ;  /* 0x0000000410007986 */ /* 0x000fe2000c101b04 */
[----:B------:R-:W-:Y:S05]  /*41d0*/  EXIT ;  /* 0x000000000000794d */ /* 0x000fea0003800000 */
        .weak           $__internal_9_$__cuda_sm20_div_rn_f64_full
        .type           $__internal_9_$__cuda_sm20_div_rn_f64_full,@function
        .size           $__internal_9_$__cuda_sm20_div_rn_f64_full,(.L_x_7336 - $__internal_9_$__cuda_sm20_div_rn_f64_full)
$__internal_9_$__cuda_sm20_div_rn_f64_full:
        /* <DEDUP_REMOVED lines=10> */
[C---:B------:R-:W-:Y:S01]  /*4280*/  ISETP.GE.U32.AND P1, PT, R2.reuse, R5, PT ;  /* 0x000000050200720c */ /* 0x040fe20003f26070 */
        /* <DEDUP_REMOVED lines=10> */
[----:B------:R-:W-:Y:S02]  /*4330*/  @!P2 LOP3.LUT R25, R4, 0x100000, RZ, 0xfc, !PT ;  /* 0x001000000419a812 */ /* 0x000fe400078efcff */
[----:B------:R-:W-:-:S03]  /*4340*/  MOV R4, R2 ;  /* 0x0000000200047202 */ /* 0x000fc60000000f00 */
        /* <DEDUP_REMOVED lines=21> */
[----:B------:R-:W-:Y:S01]  /*44a0*/  IADD3 R8, -R3, R4, RZ ;  /* 0x0000000403087210 */ /* 0x000fe20007ffe1ff */
[----:B------:R-:W-:-:S03]  /*44b0*/  IMAD.MOV.U32 R4, RZ, RZ, RZ ;  /* 0x000000ffff047224 */ /* 0x000fc600078e00ff */
[----:B------:R-:W-:-:S06]  /*44c0*/  IADD3 R5, R8, 0x7fe00000, RZ ;  /* 0x7fe0000008057810 */ /* 0x000fcc0007ffe0ff */
[----:B------:R-:W-:-:S10]  /*44d0*/  DMUL R2, R24, R4 ;  /* 0x0000000418027228 */ /* 0x000fd40000000000 */
[----:B------:R-:W-:-:S13]  /*44e0*/  FSETP.GTU.AND P0, PT, |R3|, 1.469367938527859385e-39, PT ;  /* 0x001000000300780b */ /* 0x000fda0003f0c200 */
[----:B------:R-:W-:Y:S05]  /*44f0*/  @P0 BRA `(.L_x_6851) ;  /* 0x0000000000940947 */ /* 0x000fea0003800000 */
[----:B------:R-:W-:Y:S01]  /*4500*/  DFMA R6, R24, -R12, R6 ;  /* 0x8000000c1806722b */ /* 0x000fe20000000006 */
[----:B------:R-:W-:-:S09]  /*4510*/  MOV R4, RZ ;  /* 0x000000ff00047202 */ /* 0x000fd20000000f00 */
        /* <DEDUP_REMOVED lines=14> */
.L_x_6850:
        /* <DEDUP_REMOVED lines=11> */
[----:B------:R-:W-:Y:S01]  /*46b0*/  @P0 LOP3.LUT R4, R3, 0x7ff00000, RZ, 0xfc, !PT ;  /* 0x7ff0000003040812 */ /* 0x000fe200078efcff */
[----:B------:R-:W-:Y:S01]  /*46c0*/  @!P0 IMAD.MOV.U32 R2, RZ, RZ, RZ ;  /* 0x000000ffff028224 */ /* 0x000fe200078e00ff */
[----:B------:R-:W-:Y:S02]  /*46d0*/  @P0 MOV R2, RZ ;  /* 0x000000ff00020202 */ /* 0x000fe40000000f00 */
[----:B------:R-:W-:Y:S01]  /*46e0*/  @P0 MOV R3, R4 ;  /* 0x0000000400030202 */ /* 0x000fe20000000f00 */
[----:B------:R-:W-:Y:S06]  /*46f0*/  BRA `(.L_x_6851) ;  /* 0x0000000000147947 */ /* 0x000fec0003800000 */
.L_x_6853:
[----:B------:R-:W-:Y:S01]  /*4700*/  LOP3.LUT R3, R11, 0x80000, RZ, 0xfc, !PT ;  /* 0x000800000b037812 */ /* 0x000fe200078efcff */
[----:B------:R-:W-:Y:S01]  /*4710*/  IMAD.MOV.U32 R2, RZ, RZ, R10 ;  /* 0x000000ffff027224 */ /* 0x000fe200078e000a */
[----:B------:R-:W-:Y:S06]  /*4720*/  BRA `(.L_x_6851) ;  /* 0x0000000000087947 */ /* 0x000fec0003800000 */
.L_x_6852:
[----:B------:R-:W-:Y:S02]  /*4730*/  LOP3.LUT R3, R9, 0x80000, RZ, 0xfc, !PT ;  /* 0x0008000009037812 */ /* 0x000fe400078efcff */
[----:B------:R-:W-:-:S07]  /*4740*/  MOV R2, R8 ;  /* 0x0000000800027202 */ /* 0x000fce0000000f00 */
.L_x_6851:
[----:B------:R-:W-:Y:S05]  /*4750*/  BSYNC B3 ;  /* 0x0000000000037941 */ /* 0x000fea0003800000 */
.L_x_6849:
[----:B------:R-:W-:Y:S01]  /*4760*/  IMAD.MOV.U32 R5, RZ, RZ, R3 ;  /* 0x000000ffff057224 */ /* 0x000fe200078e0003 */
[----:B------:R-:W-:Y:S01]  /*4770*/  HFMA2.MMA R3, -RZ, RZ, 0, 0 ;  /* 0x00000000ff037435 */ /* 0x000fe200000001ff */
[----:B------:R-:W-:Y:S02]  /*4780*/  MOV R4, R2 ;  /* 0x0000000200047202 */ /* 0x000fe40000000f00 */
[----:B------:R-:W-:-:S04]  /*4790*/  MOV R2, R0 ;  /* 0x0000000000027202 */ /* 0x000fc80000000f00 */
[----:B------:R-:W-:Y:S05]  /*47a0*/  RET.REL.NODEC R2 `(_ZN2at6native18elementwise_kernelILi128ELi2EZNS0_22gpu_kernel_impl_nocastIZZZNS0_33launch_log_sigmoid_forward_kernelERNS_18TensorIteratorBaseEENKUlvE_clEvENKUlvE_clEvEUldE_EEvS4_RKT_EUliE_EEviT1_) ;  /* 0xffffffb802147950 */ /* 0x000fea0003c3ffff */
.L_x_6854:
        /* <DEDUP_REMOVED lines=13> */
.L_x_7336:


//--------------------- .text._ZN2at6native27unrolled_elementwise_kernelIZZZNS0_33launch_log_sigmoid_forward_kernelERNS_18TensorIteratorBaseEENKUlvE_clEvENKUlvE_clEvEUldE_St5arrayIPcLm2EELi4E23TrivialOffsetCalculatorILi1EjESB_NS0_6memory15LoadWithoutCastENSC_16StoreWithoutCastEEEviT_T0_T2_T3_T4_T5_ --------------------------
	.section	.text._ZN2at6native27unrolled_elementwise_kernelIZZZNS0_33launch_log_sigmoid_forward_kernelERNS_18TensorIteratorBaseEENKUlvE_clEvENKUlvE_clEvEUldE_St5arrayIPcLm2EELi4E23TrivialOffsetCalculatorILi1EjESB_NS0_6memory15LoadWithoutCastENSC_16StoreWithoutCastEEEviT_T0_T2_T3_T4_T5_,"ax",@progbits
	.align	128
        .global         _ZN2at6native27unrolled_elementwise_kernelIZZZNS0_33launch_log_sigmoid_forward_kernelERNS_18TensorIteratorBaseEENKUlvE_clEvENKUlvE_clEvEUldE_St5arrayIPcLm2EELi4E23TrivialOffsetCalculatorILi1EjESB_NS0_6memory15LoadWithoutCastENSC_16StoreWithoutCastEEEviT_T0_T2_T3_T4_T5_
        .type           _ZN2at6native27unrolled_elementwise_kernelIZZZNS0_33launch_log_sigmoid_forward_kernelERNS_18TensorIteratorBaseEENKUlvE_clEvENKUlvE_clEvEUldE_St5arrayIPcLm2EELi4E23TrivialOffsetCalculatorILi1EjESB_NS0_6memory15LoadWithoutCastENSC_16StoreWithoutCastEEEviT_T0_T2_T3_T4_T5_,@function
        .size           _ZN2at6native27unrolled_elementwise_kernelIZZZNS0_33launch_log_sigmoid_forward_kernelERNS_18TensorIteratorBaseEENKUlvE_clEvENKUlvE_clEvEUldE_St5arrayIPcLm2EELi4E23TrivialOffsetCalculatorILi1EjESB_NS0_6memory15LoadWithoutCastENSC_16StoreWithoutCastEEEviT_T0_T2_T3_T4_T5_,(.L_x_7337 - _ZN2at6native27unrolled_elementwise_kernelIZZZNS0_33launch_log_sigmoid_forward_kernelERNS_18TensorIteratorBaseEENKUlvE_clEvENKUlvE_clEvEUldE_St5arrayIPcLm2EELi4E23TrivialOffsetCalculatorILi1EjESB_NS0_6memory15LoadWithoutCastENSC_16StoreWithoutCastEEEviT_T0_T2_T3_T4_T5_)
        .other          _ZN2at6native27unrolled_elementwise_kernelIZZZNS0_33launch_log_sigmoid_forward_kernelERNS_18TensorIteratorBaseEENKUlvE_clEvENKUlvE_clEvEUldE_St5arrayIPcLm2EELi4E23TrivialOffsetCalculatorILi1EjESB_NS0_6memory15LoadWithoutCastENSC_16StoreWithoutCastEEEviT_T0_T2_T3_T4_T5_,@"STO_CUDA_ENTRY STV_DEFAULT"
_ZN2at6native27unrolled_elementwise_kernelIZZZNS0_33launch_log_sigmoid_forward_kernelERNS_18TensorIteratorBaseEENKUlvE_clEvENKUlvE_clEvEUldE_St5arrayIPcLm2EELi4E23TrivialOffsetCalculatorILi1EjESB_NS0_6memory15LoadWithoutCastENSC_16StoreWithoutCastEEEviT_T0_T2_T3_T4_T5_:
.text._ZN2at6native27unrolled_elementwise_kernelIZZZNS0_33launch_log_sigmoid_forward_kernelERNS_18TensorIteratorBaseEENKUlvE_clEvENKUlvE_clEvEUldE_St5arrayIPcLm2EELi4E23TrivialOffsetCalculatorILi1EjESB_NS0_6memory15LoadWithoutCastENSC_16StoreWithoutCastEEEviT_T0_T2_T3_T4_T5_:
        /* <DEDUP_REMOVED lines=12> */
[----:B------:R-:W-:-:S13]  /*00c0*/  ISETP.GE.AND P0, PT, R5, R4, PT ;  /* 0x000000040500720c */ /* 0x000fda0003f06270 */
[----:B------:R-:W-:Y:S01]  /*00d0*/  @!P0 IMAD R13, R6, 0x200, R5 ;  /* 0x00000200060d8824 */ /* 0x000fe200078e0205 */
[----:B------:R-:W1:Y:S01]  /*00e0*/  @!P0 LDC.64 R8, c[0x0][0x220] ;  /* 0x00008800ff088b82 */ /* 0x000e620000000a00 */
[----:B------:R-:W-:Y:S02]  /*00f0*/  @!P0 VIADD R5, R5, 0x80 ;  /* 0x0000008005058836 */ /* 0x000fe40000000000 */
[----:B0-----:R-:W-:-:S03]  /*0100*/  @!P2 IMAD.WIDE.U32 R2, R7, 0x8, R2 ;  /* 0x000000080702a825 */ /* 0x001fc600078e0002 */
[----:B------:R-:W-:-:S13]  /*0110*/  ISETP.GE.AND P3, PT, R5, R4, PT ;  /* 0x000000040500720c */ /* 0x000fda0003f66270 */
[----:B------:R-:W-:Y:S01]  /*0120*/  @!P3 IMAD R17, R6, 0x200, R5 ;  /* 0x000002000611b824 */ /* 0x000fe200078e0205 */
[----:B------:R-:W0:Y:S01]  /*0130*/  @!P3 LDC.64 R10, c[0x0][0x220] ;  /* 0x00008800ff0abb82 */ /* 0x000e220000000a00 */
[----:B------:R-:W-:Y:S02]  /*0140*/  @!P3 VIADD R5, R5, 0x80 ;  /* 0x000000800505b836 */ /* 0x000fe40000000000 */
[----:B-1----:R-:W-:-:S03]  /*0150*/  @!P0 IMAD.WIDE.U32 R12, R13, 0x8, R8 ;  /* 0x000000080d0c8825 */ /* 0x002fc600078e0008 */
[----:B------:R-:W-:Y:S02]  /*0160*/  ISETP.GE.AND P1, PT, R5, R4, PT ;  /* 0x000000040500720c */ /* 0x000fe40003f26270 */
[----:B------:R1:W5:Y:S11]  /*0170*/  @!P0 LDG.E.64 R28, desc[UR4][R12.64] ;  /* 0x000000040c1c8981 */ /* 0x000376000c1e1b00 */
[----:B------:R-:W2:Y:S01]  /*0180*/  @!P1 LDC.64 R14, c[0x0][0x220] ;  /* 0x00008800ff0e9b82 */ /* 0x000ea20000000a00 */
[----:B------:R-:W-:Y:S01]  /*0190*/  @!P1 LEA R5, R6, R5, 0x9 ;  /* 0x0000000506059211 */ /* 0x000fe200078e48ff */
[----:B0-----:R-:W-:Y:S01]  /*01a0*/  @!P3 IMAD.WIDE.U32 R16, R17, 0x8, R10 ;  /* 0x000000081110b825 */ /* 0x001fe200078e000a */
[----:B------:R-:W-:-:S04]  /*01b0*/  CS2R R10, SRZ ;  /* 0x00000000000a7805 */ /* 0x000fc8000001ff00 */
[----:B------:R1:W5:Y:S01]  /*01c0*/  @!P3 LDG.E.64 R26, desc[UR4][R16.64] ;  /* 0x00000004101ab981 */ /* 0x000362000c1e1b00 */
[----:B--2---:R-:W-:Y:S01]  /*01d0*/  @!P1 IMAD.WIDE.U32 R8, R5, 0x8, R14 ;  /* 0x0000000805089825 */ /* 0x004fe200078e000e */
[----:B------:R-:W-:-:S04]  /*01e0*/  CS2R R14, SRZ ;  /* 0x00000000000e7805 */ /* 0x000fc8000001ff00 */
[----:B------:R1:W5:Y:S04]  /*01f0*/  @!P1 LDG.E.64 R10, desc[UR4][R8.64] ;  /* 0x00000004080a9981 */ /* 0x000368000c1e1b00 */
[----:B------:R1:W5:Y:S01]  /*0200*/  @!P2 LDG.E.64 R14, desc[UR4][R2.64] ;  /* 0x00000004020ea981 */ /* 0x000362000c1e1b00 */
[----:B------:R-:W-:Y:S04]  /*0210*/  BSSY B1, `(.L_x_6855) ;  /* 0x00000d1000017945 */ /* 0x000fe80003800000 */
[----:B------:R-:W-:Y:S05]  /*0220*/  @P2 BRA `(.L_x_6856) ;  /* 0x0000000c003c2947 */ /* 0x000fea0003800000 */
[----:B-1----:R-:W-:Y:S01]  /*0230*/  IMAD.MOV.U32 R2, RZ, RZ, 0x652b82fe ;  /* 0x652b82feff027424 */ /* 0x002fe200078e00ff */
        /* <DEDUP_REMOVED lines=59> */
.L_x_6858:
[----:B------:R-:W-:Y:S05]  /*05f0*/  BSYNC B0 ;  /* 0x0000000000007941 */ /* 0x000fea0003800000 */
.L_x_6857:
        /* <DEDUP_REMOVED lines=10> */
[----:B------:R-:W-:-:S03]  /*06a0*/  @!P0 IMAD.MOV.U32 R2, RZ, RZ, R8 ;  /* 0x000000ffff028224 */ /* 0x000fc600078e0008 */
[----:B------:R-:W-:-:S04]  /*06b0*/  IADD3 R0, R3, -0x1, RZ ;  /* 0xffffffff03007810 */ /* 0x000fc80007ffe0ff */
        /* <DEDUP_REMOVED lines=11> */
[----:B------:R-:W-:Y:S01]  /*0770*/  IMAD.MOV.U32 R8, RZ, RZ, R2 ;  /* 0x000000ffff087224 */ /* 0x000fe200078e0002 */
[----:B------:R-:W-:Y:S01]  /*0780*/  UMOV UR6, 0x3ae80f1e ;  /* 0x3ae80f1e00067882 */ /* 0x000fe20000000000 */
[----:B------:R-:W-:Y:S01]  /*0790*/  IMAD.MOV.U32 R12, RZ, RZ, RZ ;  /* 0x000000ffff0c7224 */ /* 0x000fe200078e00ff */
[----:B------:R-:W-:Y:S01]  /*07a0*/  LOP3.LUT R9, R5, 0x3ff00000, RZ, 0xfc, !PT ;  /* 0x3ff0000005097812 */ /* 0x000fe200078efcff */
[----:B------:R-:W-:Y:S01]  /*07b0*/  IMAD.MOV.U32 R22, RZ, RZ, -0x748574fc ;  /* 0x8b7a8b04ff167424 */ /* 0x000fe200078e00ff */
        /* <DEDUP_REMOVED lines=57> */
.L_x_6860:
        /* <DEDUP_REMOVED lines=19> */
[----:B------:R-:W-:Y:S05]  /*0c80*/  CALL.REL.NOINC `($__internal_10_$__cuda_sm20_div_rn_f64_full) ;  /* 0x0000002c00407944 */ /* 0x000fea0003c00000 */
[----:B------:R-:W-:-:S07]  /*0c90*/  IMAD.MOV.U32 R3, RZ, RZ, R31 ;  /* 0x000000ffff037224 */ /* 0x000fce00078e001f */
.L_x_6863:
[----:B------:R-:W-:Y:S05]  /*0ca0*/  BSYNC B3 ;  /* 0x0000000000037941 */ /* 0x000fea0003800000 */
.L_x_6862:
        /* <DEDUP_REMOVED lines=29> */
.L_x_6861:
[----:B------:R-:W-:Y:S05]  /*0e80*/  BSYNC B2 ;  /* 0x0000000000027941 */ /* 0x000fea0003800000 */
.L_x_6859:
[----:B------:R-:W-:Y:S01]  /*0e90*/  DSETP.MIN.AND P0, P1, RZ, R14, PT ;  /* 0x0000000eff00722a */ /* 0x000fe20003900000 */
[----:B------:R-:W-:Y:S01]  /*0ea0*/  IMAD.MOV.U32 R3, RZ, RZ, R15 ;  /* 0x000000ffff037224 */ /* 0x000fe200078e000f */
[----:B------:R-:W-:Y:S01]  /*0eb0*/  MOV R0, RZ ;  /* 0x000000ff00007202 */ /* 0x000fe20000000f00 */
[----:B------:R-:W-:-:S03]  /*0ec0*/  IMAD.MOV.U32 R2, RZ, RZ, RZ ;  /* 0x000000ffff027224 */ /* 0x000fc600078e00ff */
[----:B------:R-:W-:Y:S02]  /*0ed0*/  FSEL R5, R0, R3, P0 ;  /* 0x0000000300057208 */ /* 0x000fe40000000000 */
[----:B------:R-:W-:-:S06]  /*0ee0*/  SEL R2, R2, R14, P0 ;  /* 0x0000000e02027207 */ /* 0x000fcc0000000000 */
[----:B------:R-:W-:-:S05]  /*0ef0*/  @P1 LOP3.LUT R5, R3, 0x80000, RZ, 0xfc, !PT ;  /* 0x0008000003051812 */ /* 0x000fca00078efcff */
[----:B------:R-:W-:-:S06]  /*0f00*/  IMAD.MOV.U32 R3, RZ, RZ, R5 ;  /* 0x000000ffff037224 */ /* 0x000fcc00078e0005 */
[----:B------:R-:W-:-:S11]  /*0f10*/  DADD R12, R2, -R12 ;  /* 0x00000000020c7229 */ /* 0x000fd6000000080c */
.L_x_6856:
[----:B------:R-:W-:Y:S05]  /*0f20*/  BSYNC B1 ;  /* 0x0000000000017941 */ /* 0x000fea0003800000 */
.L_x_6855:
[----:B-1----:R-:W0:Y:S01]  /*0f30*/  S2R R3, SR_TID.X ;  /* 0x0000000000037919 */ /* 0x002e220000002100 */
[----:B------:R-:W-:Y:S01]  /*0f40*/  BSSY B1, `(.L_x_6864) ;  /* 0x00000d5000017945 */ /* 0x000fe20003800000 */
[----:B0-----:R-:W-:-:S05]  /*0f50*/  VIADD R5, R3, 0x80 ;  /* 0x0000008003057836 */ /* 0x001fca0000000000 */
[----:B------:R-:W-:-:S13]  /*0f60*/  ISETP.GE.AND P0, PT, R5, R4, PT ;  /* 0x000000040500720c */ /* 0x000fda0003f06270 */
[----:B------:R-:W-:Y:S05]  /*0f70*/  @P0 BRA `(.L_x_6865) ;  /* 0x0000000c00440947 */ /* 0x000fea0003800000 */
[----:B------:R-:W-:Y:S01]  /*0f80*/  IMAD.MOV.U32 R8, RZ, RZ, 0x652b82fe ;  /* 0x652b82feff087424 */ /* 0x000fe200078e00ff */
        /* <DEDUP_REMOVED lines=59> */
.L_x_6867:
[----:B------:R-:W-:Y:S05]  /*1340*/  BSYNC B0 ;  /* 0x0000000000007941 */ /* 0x000fea0003800000 */
.L_x_6866:
[C---:B------:R-:W-:Y:S01]  /*1350*/  FSETP.GEU.FTZ.AND P1, PT, R15.reuse, 1.7916666269302368164, PT ;  /* 0x3fe555550f00780b */ /* 0x040fe20003f3e000 */
[----:B------:R-:W-:Y:S01]  /*1360*/  BSSY B2, `(.L_x_6868) ;  /* 0x000008a000027945 */ /* 0x000fe20003800000 */
[----:B------:R-:W-:-:S13]  /*1370*/  FSETP.GT.FTZ.AND P0, PT, R15, -1.6999999284744262695, PT ;  /* 0xbfd999990f00780b */ /* 0x000fda0003f14000 */
[----:B------:R-:W-:Y:S05]  /*1380*/  @P0 BRA !P1, `(.L_x_6869) ;  /* 0x00000004004c0947 */ /* 0x000fea0004800000 */
[----:B------:R-:W-:-:S10]  /*1390*/  DADD R14, R14, 1 ;  /* 0x3ff000000e0e7429 */ /* 0x000fd40000000000 */
[----:B------:R-:W-:Y:S01]  /*13a0*/  ISETP.GT.AND P0, PT, R15, 0xfffff, PT ;  /* 0x000fffff0f00780c */ /* 0x000fe20003f04270 */
[--C-:B------:R-:W-:Y:S01]  /*13b0*/  IMAD.MOV.U32 R9, RZ, RZ, R15.reuse ;  /* 0x000000ffff097224 */ /* 0x100fe200078e000f */
[-C--:B------:R-:W-:Y:S01]  /*13c0*/  MOV R8, R14.reuse ;  /* 0x0000000e00087202 */ /* 0x080fe20000000f00 */
[----:B------:R-:W-:Y:S01]  /*13d0*/  IMAD.MOV.U32 R5, RZ, RZ, R15 ;  /* 0x000000ffff057224 */ /* 0x000fe200078e000f */
[----:B------:R-:W-:-:S09]  /*13e0*/  MOV R2, R14 ;  /* 0x0000000e00027202 */ /* 0x000fd20000000f00 */
        /* <DEDUP_REMOVED lines=16> */
[----:B------:R-:W-:Y:S01]  /*14f0*/  MOV R14, RZ ;  /* 0x000000ff000e7202 */ /* 0x000fe20000000f00 */
[----:B------:R-:W-:Y:S01]  /*1500*/  IMAD.MOV.U32 R22, RZ, RZ, -0x748574fc ;  /* 0x8b7a8b04ff167424 */ /* 0x000fe200078e00ff */
[----:B------:R-:W-:Y:S01]  /*1510*/  LOP3.LUT R9, R7, 0x3ff00000, RZ, 0xfc, !PT ;  /* 0x3ff0000007097812 */ /* 0x000fe200078efcff */
[----:B------:R-:W-:Y:S01]  /*1520*/  IMAD.MOV.U32 R23, RZ, RZ, 0x3ed0ee25 ;  /* 0x3ed0ee25ff177424 */ /* 0x000fe200078e00ff */
        /* <DEDUP_REMOVED lines=57> */
.L_x_6869:
        /* <DEDUP_REMOVED lines=19> */
[----:B------:R-:W-:Y:S05]  /*19f0*/  CALL.REL.NOINC `($__internal_10_$__cuda_sm20_div_rn_f64_full) ;  /* 0x0000001c00e47944 */ /* 0x000fea0003c00000 */
[----:B------:R-:W-:Y:S02]  /*1a00*/  IMAD.MOV.U32 R8, RZ, RZ, R2 ;  /* 0x000000ffff087224 */ /* 0x000fe400078e0002 */
[----:B------:R-:W-:-:S07]  /*1a10*/  IMAD.MOV.U32 R9, RZ, RZ, R31 ;  /* 0x000000ffff097224 */ /* 0x000fce00078e001f */
.L_x_6872:
[----:B------:R-:W-:Y:S05]  /*1a20*/  BSYNC B3 ;  /* 0x0000000000037941 */ /* 0x000fea0003800000 */
.L_x_6871:
        /* <DEDUP_REMOVED lines=29> */
.L_x_6870:
[----:B------:R-:W-:Y:S05]  /*1c00*/  BSYNC B2 ;  /* 0x0000000000027941 */ /* 0x000fea0003800000 */
.L_x_6868:
[----:B------:R-:W-:Y:S01]  /*1c10*/  DSETP.MIN.AND P0, P1, RZ, R28, PT ;  /* 0x0000001cff00722a */ /* 0x000fe20003900000 */
[----:B------:R-:W-:Y:S01]  /*1c20*/  IMAD.MOV.U32 R5, RZ, RZ, R29 ;  /* 0x000000ffff057224 */ /* 0x000fe200078e001d */
[----:B------:R-:W-:Y:S01]  /*1c30*/  MOV R8, RZ ;  /* 0x000000ff00087202 */ /* 0x000fe20000000f00 */
[----:B------:R-:W-:-:S03]  /*1c40*/  IMAD.MOV.U32 R0, RZ, RZ, RZ ;  /* 0x000000ffff007224 */ /* 0x000fc600078e00ff */
[----:B------:R-:W-:Y:S02]  /*1c50*/  SEL R8, R8, R28, P0 ;  /* 0x0000001c08087207 */ /* 0x000fe40000000000 */
[----:B------:R-:W-:-:S06]  /*1c60*/  FSEL R9, R0, R5, P0 ;  /* 0x0000000500097208 */ /* 0x000fcc0000000000 */
[----:B------:R-:W-:-:S06]  /*1c70*/  @P1 LOP3.LUT R9, R5, 0x80000, RZ, 0xfc, !PT ;  /* 0x0008000005091812 */ /* 0x000fcc00078efcff */
[----:B------:R-:W-:-:S11]  /*1c80*/  DADD R14, R8, -R14 ;  /* 0x00000000080e7229 */ /* 0x000fd6000000080e */
.L_x_6865:
[----:B------:R-:W-:Y:S05]  /*1c90*/  BSYNC B1 ;  /* 0x0000000000017941 */ /* 0x000fea0003800000 */
.L_x_6864:
[----:B------:R-:W-:Y:S01]  /*1ca0*/  VIADD R5, R3, 0x100 ;  /* 0x0000010003057836 */ /* 0x000fe20000000000 */
[----:B------:R-:W-:Y:S04]  /*1cb0*/  BSSY B1, `(.L_x_6873) ;  /* 0x00000d4000017945 */ /* 0x000fe80003800000 */
        /* <DEDUP_REMOVED lines=62> */
.L_x_6876:
[----:B------:R-:W-:Y:S05]  /*20a0*/  BSYNC B0 ;  /* 0x0000000000007941 */ /* 0x000fea0003800000 */
.L_x_6875:
[C---:B------:R-:W-:Y:S01]  /*20b0*/  FSETP.GEU.FTZ.AND P1, PT, R29.reuse, 1.7916666269302368164, PT ;  /* 0x3fe555551d00780b */ /* 0x040fe20003f3e000 */
[----:B------:R-:W-:Y:S01]  /*20c0*/  BSSY B2, `(.L_x_6877) ;  /* 0x000008a000027945 */ /* 0x000fe20003800000 */
[----:B------:R-:W-:-:S13]  /*20d0*/  FSETP.GT.FTZ.AND P0, PT, R29, -1.6999999284744262695, PT ;  /* 0xbfd999991d00780b */ /* 0x000fda0003f14000 */
[----:B------:R-:W-:Y:S05]  /*20e0*/  @P0 BRA !P1, `(.L_x_6878) ;  /* 0x00000004004c0947 */ /* 0x000fea0004800000 */
[----:B------:R-:W-:-:S10]  /*20f0*/  DADD R28, R28, 1 ;  /* 0x3ff000001c1c7429 */ /* 0x000fd40000000000 */
[----:B------:R-:W-:Y:S01]  /*2100*/  ISETP.GT.AND P0, PT, R29, 0xfffff, PT ;  /* 0x000fffff1d00780c */ /* 0x000fe20003f04270 */
[--C-:B------:R-:W-:Y:S01]  /*2110*/  IMAD.MOV.U32 R8, RZ, RZ, R28.reuse ;  /* 0x000000ffff087224 */ /* 0x100fe200078e001c */
[----:B------:R-:W-:Y:S01]  /*2120*/  MOV R5, R29 ;  /* 0x0000001d00057202 */ /* 0x000fe20000000f00 */
[----:B------:R-:W-:Y:S02]  /*2130*/  IMAD.MOV.U32 R9, RZ, RZ, R29 ;  /* 0x000000ffff097224 */ /* 0x000fe400078e001d */
[----:B------:R-:W-:-:S08]  /*2140*/  IMAD.MOV.U32 R2, RZ, RZ, R28 ;  /* 0x000000ffff027224 */ /* 0x000fd000078e001c */
[----:B------:R-:W-:-:S10]  /*2150*/  @!P0 DMUL R8, R8, 1.80143985094819840000e+16 ;  /* 0x4350000008088828 */ /* 0x000fd40000000000 */
[----:B------:R-:W-:Y:S01]  /*2160*/  @!P0 IMAD.MOV.U32 R5, RZ, RZ, R9 ;  /* 0x000000ffff058224 */ /* 0x000fe200078e0009 */
[----:B------:R-:W-:-:S03]  /*2170*/  @!P0 MOV R2, R8 ;  /* 0x0000000800028202 */ /* 0x000fc60000000f00 */
        /* <DEDUP_REMOVED lines=13> */
[----:B------:R-:W-:Y:S01]  /*2250*/  MOV R25, 0x3ed0ee25 ;  /* 0x3ed0ee2500197802 */ /* 0x000fe20000000f00 */
[----:B------:R-:W-:Y:S01]  /*2260*/  IMAD.MOV.U32 R16, RZ, RZ, RZ ;  /* 0x000000ffff107224 */ /* 0x000fe200078e00ff */
[----:B------:R-:W-:Y:S01]  /*2270*/  LOP3.LUT R9, R7, 0x3ff00000, RZ, 0xfc, !PT ;  /* 0x3ff0000007097812 */ /* 0x000fe200078efcff */
[----:B------:R-:W-:Y:S01]  /*2280*/  IMAD.MOV.U32 R24, RZ, RZ, -0x748574fc ;  /* 0x8b7a8b04ff187424 */ /* 0x000fe200078e00ff */
        /* <DEDUP_REMOVED lines=57> */
.L_x_6878:
        /* <DEDUP_REMOVED lines=20> */
[----:B------:R-:W-:Y:S01]  /*2760*/  IMAD.MOV.U32 R8, RZ, RZ, R2 ;  /* 0x000000ffff087224 */ /* 0x000fe200078e0002 */
[----:B------:R-:W-:-:S07]  /*2770*/  MOV R9, R31 ;  /* 0x0000001f00097202 */ /* 0x000fce0000000f00 */
.L_x_6881:
[----:B------:R-:W-:Y:S05]  /*2780*/  BSYNC B3 ;  /* 0x0000000000037941 */ /* 0x000fea0003800000 */
.L_x_6880:
        /* <DEDUP_REMOVED lines=29> */
.L_x_6879:
[----:B------:R-:W-:Y:S05]  /*2960*/  BSYNC B2 ;  /* 0x0000000000027941 */ /* 0x000fea0003800000 */
.L_x_6877:
        /* <DEDUP_REMOVED lines=8> */
.L_x_6874:
[----:B------:R-:W-:Y:S05]  /*29f0*/  BSYNC B1 ;  /* 0x0000000000017941 */ /* 0x000fea0003800000 */
.L_x_6873:
[----:B------:R-:W-:Y:S01]  /*2a00*/  VIADD R5, R3, 0x180 ;  /* 0x0000018003057836 */ /* 0x000fe20000000000 */
[----:B------:R-:W-:Y:S04]  /*2a10*/  BSSY B1, `(.L_x_6882) ;  /* 0x00000d5000017945 */ /* 0x000fe80003800000 */
[----:B------:R-:W-:-:S13]  /*2a20*/  ISETP.GE.AND P0, PT, R5, R4, PT ;  /* 0x000000040500720c */ /* 0x000fda0003f06270 */
[----:B------:R-:W-:Y:S05]  /*2a30*/  @P0 BRA `(.L_x_6883) ;  /* 0x0000000c00480947 */ /* 0x000fea0003800000 */
[----:B------:R-:W-:Y:S01]  /*2a40*/  MOV R8, 0x652b82fe ;  /* 0x652b82fe00087802 */ /* 0x000fe20000000f00 */
        /* <DEDUP_REMOVED lines=54> */
[----:B------:R-:W-:Y:S01]  /*2db0*/  @!P1 IMAD.IADD R8, R8, 0x1, -R9 ;  /* 0x0000000108089824 */ /* 0x000fe200078e0a09 */
[----:B------:R-:W-:-:S04]  /*2dc0*/  @!P1 LEA R9, R9, R19, 0x14 ;  /* 0x0000001309099211 */ /* 0x000fc800078ea0ff */
[----:B------:R-:W-:Y:S01]  /*2dd0*/  @!P1 LEA R17, R8, 0x3ff00000, 0x14 ;  /* 0x3ff0000008119811 */ /* 0x000fe200078ea0ff */
[----:B------:R-:W-:-:S06]  /*2de0*/  @!P1 IMAD.MOV.U32 R8, RZ, RZ, R18 ;  /* 0x000000ffff089224 */ /* 0x000fcc00078e0012 */
[----:B------:R-:W-:-:S11]  /*2df0*/  @!P1 DMUL R26, R8, R16 ;  /* 0x00000010081a9228 */ /* 0x000fd60000000000 */
.L_x_6885:
[----:B------:R-:W-:Y:S05]  /*2e00*/  BSYNC B0 ;  /* 0x0000000000007941 */ /* 0x000fea0003800000 */
.L_x_6884:
        /* <DEDUP_REMOVED lines=86> */
.L_x_6887:
        /* <DEDUP_REMOVED lines=20> */
[----:B------:R-:W-:Y:S02]  /*34b0*/  IMAD.MOV.U32 R8, RZ, RZ, R2 ;  /* 0x000000ffff087224 */ /* 0x000fe400078e0002 */
[----:B------:R-:W-:-:S07]  /*34c0*/  IMAD.MOV.U32 R9, RZ, RZ, R31 ;  /* 0x000000ffff097224 */ /* 0x000fce00078e001f */
.L_x_6890:
[----:B------:R-:W-:Y:S05]  /*34d0*/  BSYNC B3 ;  /* 0x0000000000037941 */ /* 0x000fea0003800000 */
.L_x_6889:
        /* <DEDUP_REMOVED lines=29> */
.L_x_6888:
[----:B------:R-:W-:Y:S05]  /*36b0*/  BSYNC B2 ;  /* 0x0000000000027941 */ /* 0x000fea0003800000 */
.L_x_6886:
[----:B------:R-:W-:Y:S01]  /*36c0*/  DSETP.MIN.AND P0, P1, RZ, R10, PT ;  /* 0x0000000aff00722a */ /* 0x000fe20003900000 */
[----:B------:R-:W-:Y:S01]  /*36d0*/  IMAD.MOV.U32 R0, RZ, RZ, RZ ;  /* 0x000000ffff007224 */ /* 0x000fe200078e00ff */
[----:B------:R-:W-:Y:S01]  /*36e0*/  MOV R7, R11 ;  /* 0x0000000b00077202 */ /* 0x000fe20000000f00 */
[----:B------:R-:W-:Y:S02]  /*36f0*/  IMAD.MOV.U32 R5, RZ, RZ, R10 ;  /* 0x000000ffff057224 */ /* 0x000fe400078e000a */
[----:B------:R-:W-:Y:S01]  /*3700*/  IMAD.MOV.U32 R10, RZ, RZ, RZ ;  /* 0x000000ffff0a7224 */ /* 0x000fe200078e00ff */
[----:B------:R-:W-:-:S04]  /*3710*/  FSEL R17, R0, R7, P0 ;  /* 0x0000000700117208 */ /* 0x000fc80000000000 */
[----:B------:R-:W-:-:S04]  /*3720*/  SEL R10, R10, R5, P0 ;  /* 0x000000050a0a7207 */ /* 0x000fc80000000000 */
[----:B------:R-:W-:-:S05]  /*3730*/  @P1 LOP3.LUT R17, R7, 0x80000, RZ, 0xfc, !PT ;  /* 0x0008000007111812 */ /* 0x000fca00078efcff */
[----:B------:R-:W-:-:S06]  /*3740*/  IMAD.MOV.U32 R11, RZ, RZ, R17 ;  /* 0x000000ffff0b7224 */ /* 0x000fcc00078e0011 */
[----:B------:R-:W-:-:S11]  /*3750*/  DADD R8, R10, -R8 ;  /* 0x000000000a087229 */ /* 0x000fd60000000808 */
.L_x_6883:
[----:B------:R-:W-:Y:S05]  /*3760*/  BSYNC B1 ;  /* 0x0000000000017941 */ /* 0x000fea0003800000 */
.L_x_6882:
[----:B------:R-:W-:Y:S01]  /*3770*/  ISETP.GE.AND P0, PT, R3, R4, PT ;  /* 0x000000040300720c */ /* 0x000fe20003f06270 */
[----:B------:R-:W-:Y:S04]  /*3780*/  BSSY B0, `(.L_x_6891) ;  /* 0x0000018000007945 */ /* 0x000fe80003800000 */
[----:B------:R-:W-:Y:S08]  /*3790*/  BSSY B1, `(.L_x_6892) ;  /* 0x0000010000017945 */ /* 0x000ff00003800000 */
[----:B------:R-:W-:Y:S05]  /*37a0*/  @P0 BRA `(.L_x_6893) ;  /* 0x0000000000380947 */ /* 0x000fea0003800000 */
[----:B------:R-:W0:Y:S01]  /*37b0*/  S2R R5, SR_TID.X ;  /* 0x0000000000057919 */ /* 0x000e220000002100 */
[----:B-----5:R-:W1:Y:S01]  /*37c0*/  LDC.64 R10, c[0x0][0x218] ;  /* 0x00008600ff0a7b82 */ /* 0x020e620000000a00 */
[----:B0-----:R-:W-:-:S04]  /*37d0*/  IMAD R3, R6, 0x200, R5 ;  /* 0x0000020006037824 */ /* 0x001fc800078e0205 */
[----:B-1----:R-:W-:Y:S01]  /*37e0*/  IMAD.WIDE.U32 R10, R3, 0x8, R10 ;  /* 0x00000008030a7825 */ /* 0x002fe200078e000a */
[----:B------:R-:W-:-:S04]  /*37f0*/  IADD3 R3, R5, 0x80, RZ ;  /* 0x0000008005037810 */ /* 0x000fc80007ffe0ff */
[----:B------:R0:W-:Y:S01]  /*3800*/  STG.E.64 desc[UR4][R10.64], R12 ;  /* 0x0000000c0a007986 */ /* 0x0001e2000c101b04 */
[----:B------:R-:W-:-:S13]  /*3810*/  ISETP.GE.AND P0, PT, R3, R4, PT ;  /* 0x000000040300720c */ /* 0x000fda0003f06270 */
[----:B------:R-:W-:Y:S05]  /*3820*/  @P0 BREAK B1 ;  /* 0x0000000000010942 */ /* 0x000fea0003800000 */
[----:B0-----:R-:W-:Y:S05]  /*3830*/  @P0 BRA `(.L_x_6894) ;  /* 0x0000000000300947 */ /* 0x001fea0003800000 */
[----:B------:R-:W0:Y:S01]  /*3840*/  LDC.64 R10, c[0x0][0x218] ;  /* 0x00008600ff0a7b82 */ /* 0x000e220000000a00 */
[----:B------:R-:W-:Y:S02]  /*3850*/  IMAD R5, R6, 0x200, R3 ;  /* 0x0000020006057824 */ /* 0x000fe400078e0203 */
[----:B------:R-:W-:Y:S02]  /*3860*/  VIADD R3, R3, 0x80 ;  /* 0x0000008003037836 */ /* 0x000fe40000000000 */
[----:B0-----:R-:W-:-:S05]  /*3870*/  IMAD.WIDE.U32 R10, R5, 0x8, R10 ;  /* 0x00000008050a7825 */ /* 0x001fca00078e000a */
[----:B------:R0:W-:Y:S02]  /*3880*/  STG.E.64 desc[UR4][R10.64], R14 ;  /* 0x0000000e0a007986 */ /* 0x0001e4000c101b04 */
.L_x_6893:
[----:B------:R-:W-:Y:S05]  /*3890*/  BSYNC B1 ;  /* 0x0000000000017941 */ /* 0x000fea0003800000 */
.L_x_6892:
[----:B------:R-:W-:-:S13]  /*38a0*/  ISETP.GE.AND P0, PT, R3, R4, PT ;  /* 0x000000040300720c */ /* 0x000fda0003f06270 */
[----:B0----5:R-:W0:Y:S01]  /*38b0*/  @!P0 LDC.64 R10, c[0x0][0x218] ;  /* 0x00008600ff0a8b82 */ /* 0x021e220000000a00 */
[----:B------:R-:W-:Y:S02]  /*38c0*/  @!P0 IMAD R5, R6, 0x200, R3 ;  /* 0x0000020006058824 */ /* 0x000fe400078e0203 */
[----:B------:R-:W-:Y:S02]  /*38d0*/  @!P0 VIADD R3, R3, 0x80 ;  /* 0x0000008003038836 */ /* 0x000fe40000000000 */
[----:B0-----:R-:W-:-:S05]  /*38e0*/  @!P0 IMAD.WIDE.U32 R10, R5, 0x8, R10 ;  /* 0x00000008050a8825 */ /* 0x001fca00078e000a */
[----:B------:R0:W-:Y:S02]  /*38f0*/  @!P0 STG.E.64 desc[UR4][R10.64], R28 ;  /* 0x0000001c0a008986 */ /* 0x0001e4000c101b04 */
.L_x_6894:
[----:B------:R-:W-:Y:S05]  /*3900*/  BSYNC B0 ;  /* 0x0000000000007941 */ /* 0x000fea0003800000 */
.L_x_6891:
[----:B------:R-:W-:Y:S05]  /*3910*/  WARPSYNC.ALL ;  /* 0x0000000000007948 */ /* 0x000fea0003800000 */
[----:B------:R-:W-:-:S13]  /*3920*/  ISETP.GE.AND P0, PT, R3, R4, PT ;  /* 0x000000040300720c */ /* 0x000fda0003f06270 */
[----:B------:R-:W-:Y:S05]  /*3930*/  @P0 EXIT ;  /* 0x000000000000094d */ /* 0x000fea0003800000 */
[----:B------:R-:W1:Y:S01]  /*3940*/  LDC.64 R4, c[0x0][0x218] ;  /* 0x00008600ff047b82 */ /* 0x000e620000000a00 */
[----:B------:R-:W-:-:S04]  /*3950*/  IMAD R3, R6, 0x200, R3 ;  /* 0x0000020006037824 */ /* 0x000fc800078e0203 */
[----:B-1----:R-:W-:-:S05]  /*3960*/  IMAD.WIDE.U32 R2, R3, 0x8, R4 ;  /* 0x0000000803027825 */ /* 0x002fca00078e0004 */
[----:B------:R-:W-:Y:S01]  /*3970*/  STG.E.64 desc[UR4][R2.64], R8 ;  /* 0x0000000802007986 */ /* 0x000fe2000c101b04 */
[----:B------:R-:W-:Y:S05]  /*3980*/  EXIT ;  /* 0x000000000000794d */ /* 0x000fea0003800000 */
        .weak           $__internal_10_$__cuda_sm20_div_rn_f64_full
        .type           $__internal_10_$__cuda_sm20_div_rn_f64_full,@function
        .size           $__internal_10_$__cuda_sm20_div_rn_f64_full,(.L_x_7337 - $__internal_10_$__cuda_sm20_div_rn_f64_full)
$__internal_10_$__cuda_sm20_div_rn_f64_full:
[C---:B------:R-:W-:Y:S01]  /*3990*/  FSETP.GEU.AND P0, PT, |R19|.reuse, 1.469367938527859385e-39, PT ;  /* 0x001000001300780b */ /* 0x040fe20003f0e200 */
[----:B------:R-:W-:Y:S01]  /*39a0*/  IMAD.MOV.U32 R22, RZ, RZ, 0x1 ;  /* 0x00000001ff167424 */ /* 0x000fe200078e00ff */
[----:B------:R-:W-:Y:S01]  /*39b0*/  LOP3.LUT R16, R19, 0x800fffff, RZ, 0xc0, !PT ;  /* 0x800fffff13107812 */ /* 0x000fe200078ec0ff */
[----:B------:R-:W-:Y:S01]  /*39c0*/  IMAD.MOV.U32 R0, RZ, RZ, 0x1ca00000 ;  /* 0x1ca00000ff007424 */ /* 0x000fe200078e00ff */
[C---:B------:R-:W-:Y:S01]  /*39d0*/  FSETP.GEU.AND P2, PT, |R21|.reuse, 1.469367938527859385e-39, PT ;  /* 0x001000001500780b */ /* 0x040fe20003f4e200 */
[----:B------:R-:W-:Y:S01]  /*39e0*/  BSSY B0, `(.L_x_6895) ;  /* 0x0000052000007945 */ /* 0x000fe20003800000 */
[----:B------:R-:W-:Y:S02]  /*39f0*/  LOP3.LUT R17, R16, 0x3ff00000, RZ, 0xfc, !PT ;  /* 0x3ff0000010117812 */ /* 0x000fe400078efcff */
[----:B------:R-:W-:Y:S02]  /*3a00*/  MOV R16, R18 ;  /* 0x0000001200107202 */ /* 0x000fe40000000f00 */
[----:B------:R-:W-:-:S02]  /*3a10*/  LOP3.LUT R2, R21, 0x7ff00000, RZ, 0xc0, !PT ;  /* 0x7ff0000015027812 */ /* 0x000fc400078ec0ff */
[----:B------:R-:W-:Y:S01]  /*3a20*/  LOP3.LUT R5, R19, 0x7ff00000, RZ, 0xc0, !PT ;  /* 0x7ff0000013057812 */ /* 0x000fe200078ec0ff */
[----:B------:R-:W-:-:S03]  /*3a30*/  @!P0 DMUL R16, R18, 8.98846567431157953865e+307 ;  /* 0x7fe0000012108828 */ /* 0x000fc60000000000 */
[C---:B------:R-:W-:Y:S01]  /*3a40*/  ISETP.GE.U32.AND P1, PT, R2.reuse, R5, PT ;  /* 0x000000050200720c */ /* 0x040fe20003f26070 */
[----:B------:R-:W-:Y:S01]  /*3a50*/  @!P2 IMAD.MOV.U32 R30, RZ, RZ, RZ ;  /* 0x000000ffff1ea224 */ /* 0x000fe200078e00ff */
[----:B------:R-:W-:Y:S01]  /*3a60*/  @!P2 LOP3.LUT R7, R19, 0x7ff00000, RZ, 0xc0, !PT ;  /* 0x7ff000001307a812 */ /* 0x000fe200078ec0ff */
[----:B------:R-:W0:Y:S03]  /*3a70*/  MUFU.RCP64H R23, R17 ;  /* 0x0000001100177308 */ /* 0x000e260000001800 */
[----:B------:R-:W-:Y:S02]  /*3a80*/  @!P2 ISETP.GE.U32.AND P3, PT, R2, R7, PT ;  /* 0x000000070200a20c */ /* 0x000fe40003f66070 */
[----:B------:R-:W-:Y:S02]  /*3a90*/  @!P0 LOP3.LUT R5, R17, 0x7ff00000, RZ, 0xc0, !PT ;  /* 0x7ff0000011058812 */ /* 0x000fe400078ec0ff */
[----:B------:R-:W-:-:S04]  /*3aa0*/  @!P2 SEL R7, R0, 0x63400000, !P3 ;  /* 0x634000000007a807 */ /* 0x000fc80005800000 */
[----:B------:R-:W-:-:S04]  /*3ab0*/  @!P2 LOP3.LUT R7, R7, 0x80000000, R21, 0xf8, !PT ;  /* 0x800000000707a812 */ /* 0x000fc800078ef815 */
[----:B------:R-:W-:Y:S01]  /*3ac0*/  @!P2 LOP3.LUT R31, R7, 0x100000, RZ, 0xfc, !PT ;  /* 0x00100000071fa812 */ /* 0x000fe200078efcff */
[----:B------:R-:W-:Y:S01]  /*3ad0*/  IMAD.MOV.U32 R7, RZ, RZ, R2 ;  /* 0x000000ffff077224 */ /* 0x000fe200078e0002 */
[----:B0-----:R-:W-:-:S08]  /*3ae0*/  DFMA R24, R22, -R16, 1 ;  /* 0x3ff000001618742b */ /* 0x001fd00000000810 */
        /* <DEDUP_REMOVED lines=9> */
[----:B------:R-:W-:Y:S01]  /*3b80*/  DMUL R30, R32, R22 ;  /* 0x00000016201e7228 */ /* 0x000fe20000000000 */
[----:B------:R-:W-:-:S04]  /*3b90*/  IADD3 R9, R7, -0x1, RZ ;  /* 0xffffffff07097810 */ /* 0x000fc80007ffe0ff */
[----:B------:R-:W-:Y:S01]  /*3ba0*/  ISETP.GT.U32.AND P0, PT, R9, 0x7feffffe, PT ;  /* 0x7feffffe0900780c */ /* 0x000fe20003f04070 */
[----:B------:R-:W-:Y:S02]  /*3bb0*/  VIADD R9, R5, 0xffffffff ;  /* 0xffffffff05097836 */ /* 0x000fe40000000000 */
[----:B------:R-:W-:-:S03]  /*3bc0*/  DFMA R24, R30, -R16, R22 ;  /* 0x800000101e18722b */ /* 0x000fc60000000016 */
[----:B------:R-:W-:-:S05]  /*3bd0*/  ISETP.GT.U32.OR P0, PT, R9, 0x7feffffe, P0 ;  /* 0x7feffffe0900780c */ /* 0x000fca0000704470 */
[----:B------:R-:W-:-:S08]  /*3be0*/  DFMA R24, R32, R24, R30 ;  /* 0x000000182018722b */ /* 0x000fd0000000001e */
[----:B------:R-:W-:Y:S05]  /*3bf0*/  @P0 BRA `(.L_x_6896) ;  /* 0x00000000006c0947 */ /* 0x000fea0003800000 */
[----:B------:R-:W-:Y:S01]  /*3c00*/  LOP3.LUT R5, R19, 0x7ff00000, RZ, 0xc0, !PT ;  /* 0x7ff0000013057812 */ /* 0x000fe200078ec0ff */
[----:B------:R-:W-:-:S03]  /*3c10*/  IMAD.MOV.U32 R20, RZ, RZ, RZ ;  /* 0x000000ffff147224 */ /* 0x000fc600078e00ff */
[CC--:B------:R-:W-:Y:S02]  /*3c20*/  VIADDMNMX R7, R2.reuse, -R5.reuse, 0xb9600000, !PT ;  /* 0xb960000002077446 */ /* 0x0c0fe40007800905 */
[----:B------:R-:W-:Y:S02]  /*3c30*/  ISETP.GE.U32.AND P0, PT, R2, R5, PT ;  /* 0x000000050200720c */ /* 0x000fe40003f06070 */
        /* <DEDUP_REMOVED lines=13> */
[C---:B------:R-:W-:Y:S01]  /*3d10*/  IADD3 R17, -R0.reuse, RZ, RZ ;  /* 0x000000ff00117210 */ /* 0x040fe20007ffe1ff */
[----:B------:R-:W-:Y:S01]  /*3d20*/  IMAD.MOV.U32 R16, RZ, RZ, RZ ;  /* 0x000000ffff107224 */ /* 0x000fe200078e00ff */
        /* <DEDUP_REMOVED lines=8> */
.L_x_6896:
        /* <DEDUP_REMOVED lines=13> */
[----:B------:R-:W-:Y:S01]  /*3e80*/  @P0 IMAD.MOV.U32 R30, RZ, RZ, RZ ;  /* 0x000000ffff1e0224 */ /* 0x000fe200078e00ff */
[----:B------:R-:W-:Y:S01]  /*3e90*/  @P0 MOV R31, R0 ;  /* 0x00000000001f0202 */ /* 0x000fe20000000f00 */
[----:B------:R-:W-:Y:S06]  /*3ea0*/  BRA `(.L_x_6897) ;  /* 0x0000000000147947 */ /* 0x000fec0003800000 */
.L_x_6899:
[----:B------:R-:W-:Y:S01]  /*3eb0*/  LOP3.LUT R31, R19, 0x80000, RZ, 0xfc, !PT ;  /* 0x00080000131f7812 */ /* 0x000fe200078efcff */
[----:B------:R-:W-:Y:S01]  /*3ec0*/  IMAD.MOV.U32 R30, RZ, RZ, R18 ;  /* 0x000000ffff1e7224 */ /* 0x000fe200078e0012 */
[----:B------:R-:W-:Y:S06]  /*3ed0*/  BRA `(.L_x_6897) ;  /* 0x0000000000087947 */ /* 0x000fec0003800000 */
.L_x_6898:
[----:B------:R-:W-:Y:S01]  /*3ee0*/  LOP3.LUT R31, R21, 0x80000, RZ, 0xfc, !PT ;  /* 0x00080000151f7812 */ /* 0x000fe200078efcff */
[----:B------:R-:W-:-:S07]  /*3ef0*/  IMAD.MOV.U32 R30, RZ, RZ, R20 ;  /* 0x000000ffff1e7224 */ /* 0x000fce00078e0014 */
.L_x_6897:
[----:B------:R-:W-:Y:S05]  /*3f00*/  BSYNC B0 ;  /* 0x0000000000007941 */ /* 0x000fea0003800000 */
.L_x_6895:
[----:B------:R-:W-:Y:S02]  /*3f10*/  IMAD.MOV.U32 R9, RZ, RZ, 0x0 ;  /* 0x00000000ff097424 */ /* 0x000fe400078e00ff */
[----:B------:R-:W-:Y:S02]  /*3f20*/  IMAD.MOV.U32 R2, RZ, RZ, R30 ;  /* 0x000000ffff027224 */ /* 0x000fe400078e001e */
[----:B------:R-:W-:Y:S05]  /*3f30*/  RET.REL.NODEC R8 `(_ZN2at6native27unrolled_elementwise_kernelIZZZNS0_33launch_log_sigmoid_forward_kernelERNS_18TensorIteratorBaseEENKUlvE_clEvENKUlvE_clEvEUldE_St5arrayIPcLm2EELi4E23TrivialOffsetCalculatorILi1EjESB_NS0_6memory15LoadWithoutCastENSC_16StoreWithoutCastEEEviT_T0_T2_T3_T4_T5_) ;  /* 0xffffffc008307950 */ /* 0x000fea0003c3ffff */
.L_x_6900:
        /* <DEDUP_REMOVED lines=12> */
.L_x_7337:


//--------------------- .text._ZN2at6native29vectorized_elementwise_kernelILi2EZZZNS0_33launch_log_sigmoid_forward_kernelERNS_18TensorIteratorBaseEENKUlvE_clEvENKUlvE_clEvEUldE_St5arrayIPcLm2EEEEviT0_T1_ --------------------------
	.section	.text._ZN2at6native29vectorized_elementwise_kernelILi2EZZZNS0_33launch_log_sigmoid_forward_kernelERNS_18TensorIteratorBaseEENKUlvE_clEvENKUlvE_clEvEUldE_St5arrayIPcLm2EEEEviT0_T1_,"ax",@progbits
	.align	128
        .global         _ZN2at6native29vectorized_elementwise_kernelILi2EZZZNS0_33launch_log_sigmoid_forward_kernelERNS_18TensorIteratorBaseEENKUlvE_clEvENKUlvE_clEvEUldE_St5arrayIPcLm2EEEEviT0_T1_
        .type           _ZN2at6native29vectorized_elementwise_kernelILi2EZZZNS0_33launch_log_sigmoid_forward_kernelERNS_18TensorIteratorBaseEENKUlvE_clEvENKUlvE_clEvEUldE_St5arrayIPcLm2EEEEviT0_T1_,@function
        .size           _ZN2at6native29vectorized_elementwise_kernelILi2EZZZNS0_33launch_log_sigmoid_forward_kernelERNS_18TensorIteratorBaseEENKUlvE_clEvENKUlvE_clEvEUldE_St5arrayIPcLm2EEEEviT0_T1_,(.L_x_7338 - _ZN2at6native29vectorized_elementwise_kernelILi2EZZZNS0_33launch_log_sigmoid_forward_kernelERNS_18TensorIteratorBaseEENKUlvE_clEvENKUlvE_clEvEUldE_St5arrayIPcLm2EEEEviT0_T1_)
        .other          _ZN2at6native29vectorized_elementwise_kernelILi2EZZZNS0_33launch_log_sigmoid_forward_kernelERNS_18TensorIteratorBaseEENKUlvE_clEvENKUlvE_clEvEUldE_St5arrayIPcLm2EEEEviT0_T1_,@"STO_CUDA_ENTRY STV_DEFAULT"
_ZN2at6native29vectorized_elementwise_kernelILi2EZZZNS0_33launch_log_sigmoid_forward_kernelERNS_18TensorIteratorBaseEENKUlvE_clEvENKUlvE_clEvEUldE_St5arrayIPcLm2EEEEviT0_T1_:
.text._ZN2at6native29vectorized_elementwise_kernelILi2EZZZNS0_33launch_log_sigmoid_forward_kernelERNS_18TensorIteratorBaseEENKUlvE_clEvENKUlvE_clEvEUldE_St5arrayIPcLm2EEEEviT0_T1_:
        /* <DEDUP_REMOVED lines=12> */
[----:B------:R-:W2:Y:S01]  /*00c0*/  LDG.E.128 R16, desc[UR4][R4.64] ;  /* 0x0000000404107981 */ /* 0x000ea2000c1e1d00 */
[----:B------:R-:W-:Y:S02]  /*00d0*/  IMAD.MOV.U32 R2, RZ, RZ, 0x652b82fe ;  /* 0x652b82feff027424 */ /* 0x000fe400078e00ff */
[----:B------:R-:W-:Y:S01]  /*00e0*/  IMAD.MOV.U32 R3, RZ, RZ, 0x3ff71547 ;  /* 0x3ff71547ff037424 */ /* 0x000fe200078e00ff */
[----:B------:R-:W-:Y:S01]  /*00f0*/  UMOV UR6, 0xfefa39ef ;  /* 0xfefa39ef00067882 */ /* 0x000fe20000000000 */
[----:B------:R-:W-:Y:S01]  /*0100*/  UMOV UR7, 0x3fe62e42 ;  /* 0x3fe62e4200077882 */ /* 0x000fe20000000000 */
[----:B------:R-:W5:Y:S04]  /*0110*/  LDG.E.128 R20, desc[UR4][R4.64+0x800] ;  /* 0x0008000404147981 */ /* 0x000f68000c1e1d00 */
[----:B------:R-:W5:Y:S04]  /*0120*/  LDG.E.128 R8, desc[UR4][R4.64+0x1000] ;  /* 0x0010000404087981 */ /* 0x000f68000c1e1d00 */
[----:B------:R0:W5:Y:S01]  /*0130*/  LDG.E.128 R12, desc[UR4][R4.64+0x1800] ;  /* 0x00180004040c7981 */ /* 0x000162000c1e1d00 */
[----:B------:R-:W-:Y:S01]  /*0140*/  BSSY B0, `(.L_x_6902) ;  /* 0x0000037000007945 */ /* 0x000fe20003800000 */
[----:B--2---:R-:W-:-:S02]  /*0150*/  DFMA R2, -|R16|, R2, 6.75539944105574400000e+15 ;  /* 0x433800001002742b */ /* 0x004fc40000000302 */
[----:B0-----:R-:W-:-:S06]  /*0160*/  DADD R4, -RZ, -|R16| ;  /* 0x00000000ff047229 */ /* 0x001fcc0000000d10 */
        /* <DEDUP_REMOVED lines=52> */
.L_x_6903:
[----:B------:R-:W-:Y:S05]  /*04b0*/  BSYNC B0 ;  /* 0x0000000000007941 */ /* 0x000fea0003800000 */
.L_x_6902:
        /* <DEDUP_REMOVED lines=8> */
[----:B------:R-:W-:-:S10]  /*0540*/  IMAD.MOV.U32 R24, RZ, RZ, R26 ;  /* 0x000000ffff187224 */ /* 0x000fd400078e001a */
[----:B------:R-:W-:-:S10]  /*0550*/  @!P0 DMUL R4, R4, 1.80143985094819840000e+16 ;  /* 0x4350000004048828 */ /* 0x000fd40000000000 */
[----:B------:R-:W-:Y:S02]  /*0560*/  @!P0 IMAD.MOV.U32 R27, RZ, RZ, R5 ;  /* 0x000000ffff1b8224 */ /* 0x000fe400078e0005 */
[----:B------:R-:W-:Y:S02]  /*0570*/  @!P0 IMAD.MOV.U32 R24, RZ, RZ, R4 ;  /* 0x000000ffff188224 */ /* 0x000fe400078e0004 */
[----:B------:R-:W-:-:S05]  /*0580*/  VIADD R0, R27, 0xffffffff ;  /* 0xffffffff1b007836 */ /* 0x000fca0000000000 */
[----:B------:R-:W-:Y:S02]  /*0590*/  ISETP.GE.U32.AND P1, PT, R0, 0x7fefffff, PT ;  /* 0x7fefffff0000780c */ /* 0x000fe40003f26070 */
[----:B------:R-:W-:Y:S01]  /*05a0*/  MOV R0, 0xfffffc01 ;  /* 0xfffffc0100007802 */ /* 0x000fe20000000f00 */
        /* <DEDUP_REMOVED lines=8> */
[C---:B------:R-:W-:Y:S01]  /*0630*/  LOP3.LUT R2, R27.reuse, 0x800fffff, RZ, 0xc0, !PT ;  /* 0x800fffff1b027812 */ /* 0x040fe200078ec0ff */
[----:B------:R-:W-:Y:S01]  /*0640*/  IMAD.MOV.U32 R4, RZ, RZ, RZ ;  /* 0x000000ffff047224 */ /* 0x000fe200078e00ff */
[----:B------:R-:W-:Y:S01]  /*0650*/  MOV R30, 0x8b7a8b04 ;  /* 0x8b7a8b04001e7802 */ /* 0x000fe20000000f00 */
[----:B------:R-:W-:Y:S01]  /*0660*/  IMAD.MOV.U32 R31, RZ, RZ, 0x3ed0ee25 ;  /* 0x3ed0ee25ff1f7424 */ /* 0x000fe200078e00ff */
[----:B------:R-:W-:Y:S01]  /*0670*/  LOP3.LUT R25, R2, 0x3ff00000, RZ, 0xfc, !PT ;  /* 0x3ff0000002197812 */ /* 0x000fe200078efcff */
[----:B------:R-:W-:Y:S01]  /*0680*/  UMOV UR6, 0x3ae80f1e ;  /* 0x3ae80f1e00067882 */ /* 0x000fe20000000000 */
[----:B------:R-:W-:Y:S01]  /*0690*/  UMOV UR7, 0x3eb1380b ;  /* 0x3eb1380b00077882 */ /* 0x000fe20000000000 */
[----:B------:R-:W-:Y:S01]  /*06a0*/  LEA.HI R0, R27, R0, RZ, 0xc ;  /* 0x000000001b007211 */ /* 0x000fe200078f60ff */
[----:B------:R-:W-:Y:S01]  /*06b0*/  UMOV UR8, 0x80000000 ;  /* 0x8000000000087882 */ /* 0x000fe20000000000 */
[----:B------:R-:W-:Y:S01]  /*06c0*/  ISETP.GE.AND P0, PT, R25, 0x3ff6a09f, PT ;  /* 0x3ff6a09f1900780c */ /* 0x000fe20003f06270 */
[----:B------:R-:W-:-:S12]  /*06d0*/  UMOV UR9, 0x43300000 ;  /* 0x4330000000097882 */ /* 0x000fd80000000000 */
[----:B------:R-:W-:Y:S02]  /*06e0*/  @P0 VIADD R3, R25, 0xfff00000 ;  /* 0xfff0000019030836 */ /* 0x000fe40000000000 */
[----:B------:R-:W-:Y:S02]  /*06f0*/  @P0 VIADD R0, R0, 0x1 ;  /* 0x0000000100000836 */ /* 0x000fe40000000000 */
[----:B------:R-:W-:-:S06]  /*0700*/  @P0 IMAD.MOV.U32 R25, RZ, RZ, R3 ;  /* 0x000000ffff190224 */ /* 0x000fcc00078e0003 */
        /* <DEDUP_REMOVED lines=13> */
[----:B------:R-:W-:Y:S01]  /*07e0*/  LOP3.LUT R30, R0, 0x80000000, RZ, 0x3c, !PT ;  /* 0x80000000001e7812 */ /* 0x000fe200078e3cff */
[----:B------:R-:W-:Y:S01]  /*07f0*/  IMAD.MOV.U32 R31, RZ, RZ, 0x43300000 ;  /* 0x43300000ff1f7424 */ /* 0x000fe200078e00ff */
[----:B------:R-:W-:-:S03]  /*0800*/  DADD R26, R26, R26 ;  /* 0x000000001a1a7229 */ /* 0x000fc6000000001a */
[----:B------:R-:W-:Y:S01]  /*0810*/  DFMA R28, R6, R28, UR6 ;  /* 0x00000006061c7e2b */ /* 0x000fe2000800001c */
[----:B------:R-:W-:Y:S01]  /*0820*/  UMOV UR6, 0xa9ab0956 ;  /* 0xa9ab095600067882 */ /* 0x000fe20000000000 */
[----:B------:R-:W-:Y:S01]  /*0830*/  UMOV UR7, 0x3f1745cb ;  /* 0x3f1745cb00077882 */ /* 0x000fe20000000000 */
[----:B------:R-:W-:Y:S01]  /*0840*/  DADD R30, R30, -UR8 ;  /* 0x800000081e1e7e29 */ /* 0x000fe20008000000 */
[----:B------:R-:W-:Y:S01]  /*0850*/  UMOV UR8, 0xfefa39ef ;  /* 0xfefa39ef00087882 */ /* 0x000fe20000000000 */
[----:B------:R-:W-:Y:S01]  /*0860*/  UMOV UR9, 0x3fe62e42 ;  /* 0x3fe62e4200097882 */ /* 0x000fe20000000000 */
[----:B------:R-:W-:Y:S02]  /*0870*/  DFMA R26, R24, -R2, R26 ;  /* 0x80000002181a722b */ /* 0x000fe4000000001a */
[----:B------:R-:W-:Y:S01]  /*0880*/  DFMA R28, R6, R28, UR6 ;  /* 0x00000006061c7e2b */ /* 0x000fe2000800001c */
[----:B------:R-:W-:Y:S01]  /*0890*/  UMOV UR6, 0x2d1b5154 ;  /* 0x2d1b515400067882 */ /* 0x000fe20000000000 */
[----:B------:R-:W-:Y:S01]  /*08a0*/  UMOV UR7, 0x3f3c71c7 ;  /* 0x3f3c71c700077882 */ /* 0x000fe20000000000 */
[----:B------:R-:W-:-:S03]  /*08b0*/  DFMA R24, R30, UR8, R2 ;  /* 0x000000081e187c2b */ /* 0x000fc60008000002 */
[----:B------:R-:W-:Y:S02]  /*08c0*/  DMUL R26, R4, R26 ;  /* 0x0000001a041a7228 */ /* 0x000fe40000000000 */
[----:B------:R-:W-:Y:S01]  /*08d0*/  DFMA R28, R6, R28, UR6 ;  /* 0x00000006061c7e2b */ /* 0x000fe2000800001c */
[----:B------:R-:W-:Y:S01]  /*08e0*/  UMOV UR6, 0x923be72d ;  /* 0x923be72d00067882 */ /* 0x000fe20000000000 */
[----:B------:R-:W-:Y:S01]  /*08f0*/  UMOV UR7, 0x3f624924 ;  /* 0x3f62492400077882 */ /* 0x000fe20000000000 */
[----:B------:R-:W-:-:S05]  /*0900*/  DFMA R32, -R30, UR8, R24 ;  /* 0x000000081e207c2b */ /* 0x000fca0008000118 */
[----:B------:R-:W-:Y:S01]  /*0910*/  DFMA R28, R6, R28, UR6 ;  /* 0x00000006061c7e2b */ /* 0x000fe2000800001c */
[----:B------:R-:W-:Y:S01]  /*0920*/  UMOV UR6, 0x9999a3c4 ;  /* 0x9999a3c400067882 */ /* 0x000fe20000000000 */
[----:B------:R-:W-:Y:S01]  /*0930*/  UMOV UR7, 0x3f899999 ;  /* 0x3f89999900077882 */ /* 0x000fe20000000000 */
[----:B------:R-:W-:-:S05]  /*0940*/  DADD R32, -R2, R32 ;  /* 0x0000000002207229 */ /* 0x000fca0000000120 */
        /* <DEDUP_REMOVED lines=12> */
.L_x_6905:
        /* <DEDUP_REMOVED lines=19> */
[----:B------:R-:W-:-:S07]  /*0b40*/  MOV R0, 0xb60 ;  /* 0x00000b6000007802 */ /* 0x000fce0000000f00 */
[----:B-----5:R-:W-:Y:S05]  /*0b50*/  CALL.REL.NOINC `($__internal_11_$__cuda_sm20_div_rn_f64_full) ;  /* 0x000000cc00f87944 */ /* 0x020fea0003c00000 */
.L_x_6908:
[----:B------:R-:W-:Y:S05]  /*0b60*/  BSYNC B2 ;  /* 0x0000000000027941 */ /* 0x000fea0003800000 */
.L_x_6907:
        /* <DEDUP_REMOVED lines=29> */
.L_x_6906:
[----:B------:R-:W-:Y:S05]  /*0d40*/  BSYNC B1 ;  /* 0x0000000000017941 */ /* 0x000fea0003800000 */
.L_x_6904:
[----:B------:R-:W-:Y:S01]  /*0d50*/  IMAD.MOV.U32 R4, RZ, RZ, 0x652b82fe ;  /* 0x652b82feff047424 */ /* 0x000fe200078e00ff */
[----:B------:R-:W-:Y:S01]  /*0d60*/  UMOV UR6, 0xfefa39ef ;  /* 0xfefa39ef00067882 */ /* 0x000fe20000000000 */
[----:B------:R-:W-:Y:S01]  /*0d70*/  IMAD.MOV.U32 R5, RZ, RZ, 0x3ff71547 ;  /* 0x3ff71547ff057424 */ /* 0x000fe200078e00ff */
[----:B------:R-:W-:Y:S01]  /*0d80*/  UMOV UR7, 0x3fe62e42 ;  /* 0x3fe62e4200077882 */ /* 0x000fe20000000000 */
[----:B------:R-:W-:Y:S01]  /*0d90*/  DADD R26, -RZ, -|R18| ;  /* 0x00000000ff1a7229 */ /* 0x000fe20000000d12 */
[----:B------:R-:W-:Y:S01]  /*0da0*/  IMAD.MOV.U32 R31, RZ, RZ, R17 ;  /* 0x000000ffff1f7224 */ /* 0x000fe200078e0011 */
[----:B------:R-:W-:Y:S01]  /*0db0*/  DSETP.MIN.AND P1, P2, RZ, R16, PT ;  /* 0x00000010ff00722a */ /* 0x000fe20003a20000 */
[----:B------:R-:W-:Y:S01]  /*0dc0*/  IMAD.MOV.U32 R0, RZ, RZ, RZ ;  /* 0x000000ffff007224 */ /* 0x000fe200078e00ff */
[----:B------:R-:W-:Y:S01]  /*0dd0*/  DFMA R4, -|R18|, R4, 6.75539944105574400000e+15 ;  /* 0x433800001204742b */ /* 0x000fe20000000304 */
[----:B------:R-:W-:Y:S03]  /*0de0*/  BSSY B0, `(.L_x_6909) ;  /* 0x000003a000007945 */ /* 0x000fe60003800000 */
[----:B------:R-:W-:-:S02]  /*0df0*/  FSEL R33, R0, R31, P1 ;  /* 0x0000001f00217208 */ /* 0x000fc40000800000 */
[----:B------:R-:W-:Y:S02]  /*0e00*/  FSETP.GEU.FTZ.AND P0, PT, |R27|, 4.1917929649353027344, PT ;  /* 0x4086232b1b00780b */ /* 0x000fe40003f1e200 */
[----:B------:R-:W-:-:S04]  /*0e10*/  DADD R6, R4, -6.75539944105574400000e+15 ;  /* 0xc338000004067429 */ /* 0x000fc80000000000 */
[----:B------:R-:W-:-:S04]  /*0e20*/  @P2 LOP3.LUT R33, R31, 0x80000, RZ, 0xfc, !PT ;  /* 0x000800001f212812 */ /* 0x000fc800078efcff */
        /* <DEDUP_REMOVED lines=34> */
[----:B------:R-:W-:Y:S01]  /*1050*/  DFMA R6, R24, R6, 1 ;  /* 0x3ff000001806742b */ /* 0x000fe20000000006 */
[----:B------:R-:W-:Y:S01]  /*1060*/  IMAD.MOV.U32 R25, RZ, RZ, R16 ;  /* 0x000000ffff197224 */ /* 0x000fe200078e0010 */
[----:B------:R-:W-:-:S04]  /*1070*/  MOV R16, RZ ;  /* 0x000000ff00107202 */ /* 0x000fc80000000f00 */
[----:B------:R-:W-:-:S04]  /*1080*/  SEL R16, R16, R25, P1 ;  /* 0x0000001910107207 */ /* 0x000fc80000800000 */
        /* <DEDUP_REMOVED lines=15> */
.L_x_6910:
[----:B------:R-:W-:Y:S05]  /*1180*/  BSYNC B0 ;  /* 0x0000000000007941 */ /* 0x000fea0003800000 */
.L_x_6909:
[C---:B------:R-:W-:Y:S01]  /*1190*/  FSETP.GEU.FTZ.AND P1, PT, R29.reuse, 1.7916666269302368164, PT ;  /* 0x3fe555551d00780b */ /* 0x040fe20003f3e000 */
[----:B------:R-:W-:Y:S01]  /*11a0*/  IMAD.MOV.U32 R17, RZ, RZ, R33 ;  /* 0x000000ffff117224 */ /* 0x000fe200078e0021 */
[----:B------:R-:W-:Y:S01]  /*11b0*/  FSETP.GT.FTZ.AND P0, PT, R29, -1.6999999284744262695, PT ;  /* 0xbfd999991d00780b */ /* 0x000fe20003f14000 */
[----:B------:R-:W-:Y:S04]  /*11c0*/  BSSY B1, `(.L_x_6911) ;  /* 0x0000087000017945 */ /* 0x000fe80003800000 */
[----:B------:R-:W-:-:S08]  /*11d0*/  DADD R16, R16, -R2 ;  /* 0x0000000010107229 */ /* 0x000fd00000000802 */
[----:B------:R-:W-:Y:S05]  /*11e0*/  @P0 BRA !P1, `(.L_x_6912) ;  /* 0x0000000400440947 */ /* 0x000fea0004800000 */
[----:B------:R-:W-:-:S10]  /*11f0*/  DADD R26, R28, 1 ;  /* 0x3ff000001c1a7429 */ /* 0x000fd40000000000 */
[----:B------:R-:W-:Y:S01]  /*1200*/  ISETP.GT.AND P0, PT, R27, 0xfffff, PT ;  /* 0x000fffff1b00780c */ /* 0x000fe20003f04270 */
[----:B------:R-:W-:Y:S01]  /*1210*/  IMAD.MOV.U32 R5, RZ, RZ, R27 ;  /* 0x000000ffff057224 */ /* 0x000fe200078e001b */
[-C--:B------:R-:W-:Y:S02]  /*1220*/  MOV R4, R26.reuse ;  /* 0x0000001a00047202 */ /* 0x080fe40000000f00 */
        /* <DEDUP_REMOVED lines=16> */
[----:B------:R-:W-:Y:S01]  /*1330*/  IMAD.MOV.U32 R30, RZ, RZ, -0x748574fc ;  /* 0x8b7a8b04ff1e7424 */ /* 0x000fe200078e00ff */
[----:B------:R-:W-:Y:S01]  /*1340*/  MOV R4, RZ ;  /* 0x000000ff00047202 */ /* 0x000fe20000000f00 */
        /* <DEDUP_REMOVED lines=59> */
.L_x_6912:
        /* <DEDUP_REMOVED lines=19> */
[----:B------:R-:W-:-:S07]  /*1830*/  IMAD.MOV.U32 R3, RZ, RZ, R29 ;  /* 0x000000ffff037224 */ /* 0x000fce00078e001d */
[----:B-----5:R-:W-:Y:S05]  /*1840*/  CALL.REL.NOINC `($__internal_11_$__cuda_sm20_div_rn_f64_full) ;  /* 0x000000c000bc7944 */ /* 0x020fea0003c00000 */
.L_x_6915:
[----:B------:R-:W-:Y:S05]  /*1850*/  BSYNC B2 ;  /* 0x0000000000027941 */ /* 0x000fea0003800000 */
.L_x_6914:
        /* <DEDUP_REMOVED lines=29> */
.L_x_6913:
[----:B------:R-:W-:Y:S05]  /*1a30*/  BSYNC B1 ;  /* 0x0000000000017941 */ /* 0x000fea0003800000 */
.L_x_6911:
[----:B------:R-:W-:Y:S01]  /*1a40*/  IMAD.MOV.U32 R4, RZ, RZ, 0x652b82fe ;  /* 0x652b82feff047424 */ /* 0x000fe200078e00ff */
[----:B------:R-:W-:Y:S01]  /*1a50*/  MOV R5, 0x3ff71547 ;  /* 0x3ff7154700057802 */ /* 0x000fe20000000f00 */
[----:B------:R-:W-:Y:S01]  /*1a60*/  UMOV UR6, 0xfefa39ef ;  /* 0xfefa39ef00067882 */ /* 0x000fe20000000000 */
[----:B------:R-:W-:Y:S01]  /*1a70*/  UMOV UR7, 0x3fe62e42 ;  /* 0x3fe62e4200077882 */ /* 0x000fe20000000000 */
[----:B-----5:R-:W-:Y:S01]  /*1a80*/  DADD R26, -RZ, -|R20| ;  /* 0x00000000ff1a7229 */ /* 0x020fe20000000d14 */
        /* <DEDUP_REMOVED lines=44> */
[----:B------:R-:W-:Y:S01]  /*1d50*/  MOV R25, R18 ;  /* 0x0000001200197202 */ /* 0x000fe20000000f00 */
[----:B------:R-:W-:-:S05]  /*1d60*/  IMAD.MOV.U32 R18, RZ, RZ, RZ ;  /* 0x000000ffff127224 */ /* 0x000fca00078e00ff */
[----:B------:R-:W-:-:S03]  /*1d70*/  SEL R18, R18, R25, P1 ;  /* 0x0000001912127207 */ /* 0x000fc60000800000 */
        /* <DEDUP_REMOVED lines=15> */
.L_x_6917:
[----:B------:R-:W-:Y:S05]  /*1e70*/  BSYNC B0 ;  /* 0x0000000000007941 */ /* 0x000fea0003800000 */
.L_x_6916:
[C---:B------:R-:W-:Y:S01]  /*1e80*/  FSETP.GEU.FTZ.AND P1, PT, R29.reuse, 1.7916666269302368164, PT ;  /* 0x3fe555551d00780b */ /* 0x040fe20003f3e000 */
[----:B------:R-:W-:Y:S01]  /*1e90*/  BSSY B1, `(.L_x_6918) ;  /* 0x0000089000017945 */ /* 0x000fe20003800000 */
[----:B------:R-:W-:Y:S02]  /*1ea0*/  FSETP.GT.FTZ.AND P0, PT, R29, -1.6999999284744262695, PT ;  /* 0xbfd999991d00780b */ /* 0x000fe40003f14000 */
[----:B------:R-:W-:-:S06]  /*1eb0*/  MOV R19, R33 ;  /* 0x0000002100137202 */ /* 0x000fcc0000000f00 */
[----:B------:R-:W-:-:S05]  /*1ec0*/  DADD R18, R18, -R2 ;  /* 0x0000000012127229 */ /* 0x000fca0000000802 */
[----:B------:R-:W-:Y:S06]  /*1ed0*/  @P0 BRA !P1, `(.L_x_6919) ;  /* 0x0000000400440947 */ /* 0x000fec0004800000 */
[----:B------:R-:W-:-:S10]  /*1ee0*/  DADD R26, R28, 1 ;  /* 0x3ff000001c1a7429 */ /* 0x000fd40000000000 */
[----:B------:R-:W-:Y:S01]  /*1ef0*/  ISETP.GT.AND P0, PT, R27, 0xfffff, PT ;  /* 0x000fffff1b00780c */ /* 0x000fe20003f04270 */
[--C-:B------:R-:W-:Y:S02]  /*1f00*/  IMAD.MOV.U32 R4, RZ, RZ, R26.reuse ;  /* 0x000000ffff047224 */ /* 0x100fe400078e001a */
[----:B------:R-:W-:Y:S02]  /*1f10*/  IMAD.MOV.U32 R5, RZ, RZ, R27 ;  /* 0x000000ffff057224 */ /* 0x000fe400078e001b */
[----:B------:R-:W-:-:S08]  /*1f20*/  IMAD.MOV.U32 R24, RZ, RZ, R26 ;  /* 0x000000ffff187224 */ /* 0x000fd000078e001a */
        /* <DEDUP_REMOVED lines=14> */
[C---:B------:R-:W-:Y:S01]  /*2010*/  LOP3.LUT R2, R27.reuse, 0x800fffff, RZ, 0xc0, !PT ;  /* 0x800fffff1b027812 */ /* 0x040fe200078ec0ff */
[----:B------:R-:W-:Y:S01]  /*2020*/  IMAD.MOV.U32 R4, RZ, RZ, RZ ;  /* 0x000000ffff047224 */ /* 0x000fe200078e00ff */
[----:B------:R-:W-:Y:S01]  /*2030*/  UMOV UR6, 0x3ae80f1e ;  /* 0x3ae80f1e00067882 */ /* 0x000fe20000000000 */
[----:B------:R-:W-:Y:S01]  /*2040*/  IMAD.MOV.U32 R30, RZ, RZ, -0x748574fc ;  /* 0x8b7a8b04ff1e7424 */ /* 0x000fe200078e00ff */
[----:B------:R-:W-:Y:S01]  /*2050*/  LOP3.LUT R25, R2, 0x3ff00000, RZ, 0xfc, !PT ;  /* 0x3ff0000002197812 */ /* 0x000fe200078efcff */
[----:B------:R-:W-:Y:S01]  /*2060*/  IMAD.MOV.U32 R31, RZ, RZ, 0x3ed0ee25 ;  /* 0x3ed0ee25ff1f7424 */ /* 0x000fe200078e00ff */
[----:B------:R-:W-:Y:S01]  /*2070*/  UMOV UR7, 0x3eb1380b ;  /* 0x3eb1380b00077882 */ /* 0x000fe20000000000 */
[----:B------:R-:W-:Y:S01]  /*2080*/  LEA.HI R0, R27, R0, RZ, 0xc ;  /* 0x000000001b007211 */ /* 0x000fe200078f60ff */
[----:B------:R-:W-:Y:S01]  /*2090*/  UMOV UR8, 0x80000000 ;  /* 0x8000000000087882 */ /* 0x000fe20000000000 */
[----:B------:R-:W-:Y:S01]  /*20a0*/  ISETP.GE.AND P0, PT, R25, 0x3ff6a09f, PT ;  /* 0x3ff6a09f1900780c */ /* 0x000fe20003f06270 */
[----:B------:R-:W-:-:S12]  /*20b0*/  UMOV UR9, 0x43300000 ;  /* 0x4330000000097882 */ /* 0x000fd80000000000 */
[----:B------:R-:W-:Y:S02]  /*20c0*/  @P0 VIADD R3, R25, 0xfff00000 ;  /* 0xfff0000019030836 */ /* 0x000fe40000000000 */
[----:B------:R-:W-:-:S03]  /*20d0*/  @P0 VIADD R0, R0, 0x1 ;  /* 0x0000000100000836 */ /* 0x000fc60000000000 */
[----:B------:R-:W-:-:S06]  /*20e0*/  @P0 MOV R25, R3 ;  /* 0x0000000300190202 */ /* 0x000fcc0000000f00 */
        /* <DEDUP_REMOVED lines=48> */
.L_x_6919:
        /* <DEDUP_REMOVED lines=20> */
[----:B------:R-:W-:Y:S05]  /*2530*/  CALL.REL.NOINC `($__internal_11_$__cuda_sm20_div_rn_f64_full) ;  /* 0x000000b400807944 */ /* 0x000fea0003c00000 */
.L_x_6922:
[----:B------:R-:W-:Y:S05]  /*2540*/  BSYNC B2 ;  /* 0x0000000000027941 */ /* 0x000fea0003800000 */
.L_x_6921:
        /* <DEDUP_REMOVED lines=29> */
.L_x_6920:
[----:B------:R-:W-:Y:S05]  /*2720*/  BSYNC B1 ;  /* 0x0000000000017941 */ /* 0x000fea0003800000 */
.L_x_6918:
[----:B------:R-:W-:Y:S01]  /*2730*/  MOV R4, 0x652b82fe ;  /* 0x652b82fe00047802 */ /* 0x000fe20000000f00 */
[----:B------:R-:W-:Y:S01]  /*2740*/  IMAD.MOV.U32 R5, RZ, RZ, 0x3ff71547 ;  /* 0x3ff71547ff057424 */ /* 0x000fe200078e00ff */
[----:B------:R-:W-:Y:S01]  /*2750*/  UMOV UR6, 0xfefa39ef ;  /* 0xfefa39ef00067882 */ /* 0x000fe20000000000 */
        /* <DEDUP_REMOVED lines=46> */
[----:B------:R-:W-:Y:S02]  /*2a40*/  IMAD.MOV.U32 R25, RZ, RZ, R20 ;  /* 0x000000ffff197224 */ /* 0x000fe400078e0014 */
[----:B------:R-:W-:-:S05]  /*2a50*/  IMAD.MOV.U32 R20, RZ, RZ, RZ ;  /* 0x000000ffff147224 */ /* 0x000fca00078e00ff */
[----:B------:R-:W-:Y:S02]  /*2a60*/  SEL R20, R20, R25, P1 ;  /* 0x0000001914147207 */ /* 0x000fe40000800000 */
[----:B------:R-:W-:Y:S01]  /*2a70*/  IMAD.MOV.U32 R28, RZ, RZ, R6 ;  /* 0x000000ffff1c7224 */ /* 0x000fe200078e0006 */
[----:B------:R-:W-:Y:S01]  /*2a80*/  LEA R29, R4, R7, 0x14 ;  /* 0x00000007041d7211 */ /* 0x000fe200078ea0ff */
        /* <DEDUP_REMOVED lines=13> */
.L_x_6924:
[----:B------:R-:W-:Y:S05]  /*2b60*/  BSYNC B0 ;  /* 0x0000000000007941 */ /* 0x000fea0003800000 */
.L_x_6923:
        /* <DEDUP_REMOVED lines=18> */
[----:B------:R-:W-:Y:S01]  /*2c90*/  @P1 MOV R2, 0x0 ;  /* 0x0000000000021802 */ /* 0x000fe20000000f00 */
[----:B------:R-:W-:Y:S01]  /*2ca0*/  @P1 IMAD.MOV.U32 R3, RZ, RZ, 0x7ff00000 ;  /* 0x7ff00000ff031424 */ /* 0x000fe200078e00ff */
[----:B------:R-:W-:-:S05]  /*2cb0*/  @P1 FSETP.NEU.FTZ.AND P2, PT, R5, RZ, PT ;  /* 0x000000ff0500120b */ /* 0x000fca0003f5d000 */
        /* <DEDUP_REMOVED lines=15> */
[----:B------:R-:W-:Y:S01]  /*2db0*/  @P0 IADD3 R3, R25, -0x100000, RZ ;  /* 0xfff0000019030810 */ /* 0x000fe20007ffe0ff */
[----:B------:R-:W-:-:S04]  /*2dc0*/  @P0 VIADD R0, R0, 0x1 ;  /* 0x0000000100000836 */ /* 0x000fc80000000000 */
        /* <DEDUP_REMOVED lines=15> */
[----:B------:R-:W-:Y:S01]  /*2ec0*/  DADD R26, R26, R26 ;  /* 0x000000001a1a7229 */ /* 0x000fe2000000001a */
[----:B------:R-:W-:-:S03]  /*2ed0*/  MOV R31, 0x43300000 ;  /* 0x43300000001f7802 */ /* 0x000fc60000000f00 */
        /* <DEDUP_REMOVED lines=32> */
.L_x_6926:
        /* <DEDUP_REMOVED lines=21> */
.L_x_6929:
[----:B------:R-:W-:Y:S05]  /*3230*/  BSYNC B2 ;  /* 0x0000000000027941 */ /* 0x000fea0003800000 */
.L_x_6928:
        /* <DEDUP_REMOVED lines=29> */
.L_x_6927:
[----:B------:R-:W-:Y:S05]  /*3410*/  BSYNC B1 ;  /* 0x0000000000017941 */ /* 0x000fea0003800000 */
.L_x_6925:
[----:B------:R-:W-:Y:S01]  /*3420*/  IMAD.MOV.U32 R4, RZ, RZ, 0x652b82fe ;  /* 0x652b82feff047424 */ /* 0x000fe200078e00ff */
[----:B------:R-:W-:Y:S01]  /*3430*/  UMOV UR6, 0xfefa39ef ;  /* 0xfefa39ef00067882 */ /* 0x000fe20000000000 */
[----:B------:R-:W-:Y:S01]  /*3440*/  IMAD.MOV.U32 R5, RZ, RZ, 0x3ff71547 ;  /* 0x3ff71547ff057424 */ /* 0x000fe200078e00ff */
[----:B------:R-:W-:Y:S01]  /*3450*/  UMOV UR7, 0x3fe62e42 ;  /* 0x3fe62e4200077882 */ /* 0x000fe20000000000 */
[----:B------:R-:W-:Y:S01]  /*3460*/  DADD R26, -RZ, -|R8| ;  /* 0x00000000ff1a7229 */ /* 0x000fe20000000d08 */
[----:B------:R-:W-:Y:S01]  /*3470*/  IMAD.MOV.U32 R31, RZ, RZ, R23 ;  /* 0x000000ffff1f7224 */ /* 0x000fe200078e0017 */
[----:B------:R-:W-:Y:S01]  /*3480*/  DSETP.MIN.AND P1, P2, RZ, R22, PT ;  /* 0x00000016ff00722a */ /* 0x000fe20003a20000 */
[----:B------:R-:W-:Y:S01]  /*3490*/  MOV R0, RZ ;  /* 0x000000ff00007202 */ /* 0x000fe20000000f00 */
        /* <DEDUP_REMOVED lines=56> */
[----:B------:R-:W-:Y:S01]  /*3820*/  @!P1 LEA R5, R4, 0x3ff00000, 0x14 ;  /* 0x3ff0000004059811 */ /* 0x000fe200078ea0ff */
[----:B------:R-:W-:-:S06]  /*3830*/  @!P1 IMAD.MOV.U32 R4, RZ, RZ, RZ ;  /* 0x000000ffff049224 */ /* 0x000fcc00078e00ff */
[----:B------:R-:W-:-:S11]  /*3840*/  @!P1 DMUL R28, R6, R4 ;  /* 0x00000004061c9228 */ /* 0x000fd60000000000 */
.L_x_6931:
[----:B------:R-:W-:Y:S05]  /*3850*/  BSYNC B0 ;  /* 0x0000000000007941 */ /* 0x000fea0003800000 */
.L_x_6930:
        /* <DEDUP_REMOVED lines=13> */
[----:B------:R-:W-:-:S03]  /*3930*/  @!P0 IMAD.MOV.U32 R24, RZ, RZ, R4 ;  /* 0x000000ffff188224 */ /* 0x000fc600078e0004 */
[----:B------:R-:W-:-:S04]  /*3940*/  IADD3 R0, R27, -0x1, RZ ;  /* 0xffffffff1b007810 */ /* 0x000fc80007ffe0ff */
[----:B------:R-:W-:Y:S01]  /*3950*/  ISETP.GE.U32.AND P1, PT, R0, 0x7fefffff, PT ;  /* 0x7fefffff0000780c */ /* 0x000fe20003f26070 */
[----:B------:R-:W-:Y:S01]  /*3960*/  IMAD.MOV.U32 R0, RZ, RZ, -0x3ff ;  /* 0xfffffc01ff007424 */ /* 0x000fe200078e00ff */
[----:B------:R-:W-:-:S11]  /*3970*/  @!P0 MOV R0, 0xfffffbcb ;  /* 0xfffffbcb00008802 */ /* 0x000fd60000000f00 */
        /* <DEDUP_REMOVED lines=18> */
[----:B------:R-:W-:Y:S01]  /*3aa0*/  @P0 VIADD R3, R25, 0xfff00000 ;  /* 0xfff0000019030836 */ /* 0x000fe20000000000 */
[----:B------:R-:W-:-:S03]  /*3ab0*/  @P0 IADD3 R0, R0, 0x1, RZ ;  /* 0x0000000100000810 */ /* 0x000fc60007ffe0ff */
        /* <DEDUP_REMOVED lines=49> */
.L_x_6933:
        /* <DEDUP_REMOVED lines=21> */
.L_x_6936:
[----:B------:R-:W-:Y:S05]  /*3f20*/  BSYNC B2 ;  /* 0x0000000000027941 */ /* 0x000fea0003800000 */
.L_x_6935:
        /* <DEDUP_REMOVED lines=29> */
.L_x_6934:
[----:B------:R-:W-:Y:S05]  /*4100*/  BSYNC B1 ;  /* 0x0000000000017941 */ /* 0x000fea0003800000 */
.L_x_6932:
[----:B------:R-:W-:Y:S01]  /*4110*/  IMAD.MOV.U32 R4, RZ, RZ, 0x652b82fe ;  /* 0x652b82feff047424 */ /* 0x000fe200078e00ff */
[----:B------:R-:W-:Y:S01]  /*4120*/  UMOV UR6, 0xfefa39ef ;  /* 0xfefa39ef00067882 */ /* 0x000fe20000000000 */
[----:B------:R-:W-:Y:S01]  /*4130*/  IMAD.MOV.U32 R5, RZ, RZ, 0x3ff71547 ;  /* 0x3ff71547ff057424 */ /* 0x000fe200078e00ff */
[----:B------:R-:W-:Y:S01]  /*4140*/  UMOV UR7, 0x3fe62e42 ;  /* 0x3fe62e4200077882 */ /* 0x000fe20000000000 */
[----:B------:R-:W-:Y:S01]  /*4150*/  DADD R26, -RZ, -|R10| ;  /* 0x00000000ff1a7229 */ /* 0x000fe20000000d0a */
[----:B------:R-:W-:Y:S01]  /*4160*/  IMAD.MOV.U32 R0, RZ, RZ, RZ ;  /* 0x000000ffff007224 */ /* 0x000fe200078e00ff */
[----:B------:R-:W-:Y:S01]  /*4170*/  DSETP.MIN.AND P1, P2, RZ, R8, PT ;  /* 0x00000008ff00722a */ /* 0x000fe20003a20000 */
[----:B------:R-:W-:Y:S01]  /*4180*/  MOV R31, R9 ;  /* 0x00000009001f7202 */ /* 0x000fe20000000f00 */
        /* <DEDUP_REMOVED lines=57> */
[----:B------:R-:W-:-:S06]  /*4520*/  @!P1 IMAD.MOV.U32 R4, RZ, RZ, RZ ;  /* 0x000000ffff049224 */ /* 0x000fcc00078e00ff */
[----:B------:R-:W-:-:S11]  /*4530*/  @!P1 DMUL R28, R6, R4 ;  /* 0x00000004061c9228 */ /* 0x000fd60000000000 */
.L_x_6938:
[----:B------:R-:W-:Y:S05]  /*4540*/  BSYNC B0 ;  /* 0x0000000000007941 */ /* 0x000fea0003800000 */
.L_x_6937:
        /* <DEDUP_REMOVED lines=12> */
[----:B------:R-:W-:Y:S02]  /*4610*/  @!P0 MOV R27, R5 ;  /* 0x00000005001b8202 */ /* 0x000fe40000000f00 */
        /* <DEDUP_REMOVED lines=15> */
[----:B------:R-:W-:Y:S01]  /*4710*/  IMAD.MOV.U32 R30, RZ, RZ, -0x748574fc ;  /* 0x8b7a8b04ff1e7424 */ /* 0x000fe200078e00ff */
        /* <DEDUP_REMOVED lines=58> */
.L_x_6940:
        /* <DEDUP_REMOVED lines=20> */
[----:B------:R-:W-:Y:S05]  /*4c00*/  CALL.REL.NOINC `($__internal_11_$__cuda_sm20_div_rn_f64_full) ;  /* 0x0000008c00cc7944 */ /* 0x000fea0003c00000 */
.L_x_6943:
[----:B------:R-:W-:Y:S05]  /*4c10*/  BSYNC B2 ;  /* 0x0000000000027941 */ /* 0x000fea0003800000 */
.L_x_6942:
        /* <DEDUP_REMOVED lines=29> */
.L_x_6941:
[----:B------:R-:W-:Y:S05]  /*4df0*/  BSYNC B1 ;  /* 0x0000000000017941 */ /* 0x000fea0003800000 */
.L_x_6939:
        /* <DEDUP_REMOVED lines=67> */
.L_x_6945:
[----:B------:R-:W-:Y:S05]  /*5230*/  BSYNC B0 ;  /* 0x0000000000007941 */ /* 0x000fea0003800000 */
.L_x_6944:
        /* <DEDUP_REMOVED lines=87> */
.L_x_6947:
        /* <DEDUP_REMOVED lines=21> */
.L_x_6950:
[----:B------:R-:W-:Y:S05]  /*5900*/  BSYNC B2 ;  /* 0x0000000000027941 */ /* 0x000fea0003800000 */
.L_x_6949:
        /* <DEDUP_REMOVED lines=29> */
.L_x_6948:
[----:B------:R-:W-:Y:S05]  /*5ae0*/  BSYNC B1 ;  /* 0x0000000000017941 */ /* 0x000fea0003800000 */
.L_x_6946:
        /* <DEDUP_REMOVED lines=67> */
.L_x_6952:
[----:B------:R-:W-:Y:S05]  /*5f20*/  BSYNC B0 ;  /* 0x0000000000007941 */ /* 0x000fea0003800000 */
.L_x_6951:
        /* <DEDUP_REMOVED lines=33> */
[----:B------:R-:W-:Y:S01]  /*6140*/  UMOV UR8, 0x80000000 ;  /* 0x8000000000087882 */ /* 0x000fe20000000000 */
[----:B------:R-:W-:Y:S01]  /*6150*/  LEA.HI R0, R27, R0, RZ, 0xc ;  /* 0x000000001b007211 */ /* 0x000fe200078f60ff */
[----:B------:R-:W-:-:S10]  /*6160*/  UMOV UR9, 0x43300000 ;  /* 0x4330000000097882 */ /* 0x000fd40000000000 */
        /* <DEDUP_REMOVED lines=51> */
.L_x_6954:
        /* <DEDUP_REMOVED lines=20> */
[----:B------:R-:W-:Y:S05]  /*65e0*/  CALL.REL.NOINC `($__internal_11_$__cuda_sm20_div_rn_f64_full) ;  /* 0x0000007400547944 */ /* 0x000fea0003c00000 */
.L_x_6957:
[----:B------:R-:W-:Y:S05]  /*65f0*/  BSYNC B2 ;  /* 0x0000000000027941 */ /* 0x000fea0003800000 */
.L_x_6956:
        /* <DEDUP_REMOVED lines=29> */
.L_x_6955:
[----:B------:R-:W-:Y:S05]  /*67d0*/  BSYNC B1 ;  /* 0x0000000000017941 */ /* 0x000fea0003800000 */
.L_x_6953:
[----:B------:R-:W0:Y:S01]  /*67e0*/  S2R R0, SR_CTAID.X ;  /* 0x0000000000007919 */ /* 0x000e220000002500 */
[----:B------:R-:W1:Y:S01]  /*67f0*/  LDC.64 R2, c[0x0][0x218] ;  /* 0x00008600ff027b82 */ /* 0x000e620000000a00 */
[----:B------:R-:W-:Y:S01]  /*6800*/  DSETP.MIN.AND P0, P1, RZ, R14, PT ;  /* 0x0000000eff00722a */ /* 0x000fe20003900000 */
[----:B------:R-:W-:Y:S01]  /*6810*/  MOV R27, R14 ;  /* 0x0000000e001b7202 */ /* 0x000fe20000000f00 */
[----:B------:R-:W2:Y:S01]  /*6820*/  S2R R5, SR_TID.X ;  /* 0x0000000000057919 */ /* 0x000ea20000002100 */
[----:B------:R-:W-:-:S05]  /*6830*/  IMAD.MOV.U32 R14, RZ, RZ, RZ ;  /* 0x000000ffff0e7224 */ /* 0x000fca00078e00ff */
[----:B------:R-:W-:Y:S01]  /*6840*/  SEL R14, R14, R27, P0 ;  /* 0x0000001b0e0e7207 */ /* 0x000fe20000000000 */
[----:B0-----:R-:W-:Y:S02]  /*6850*/  IMAD.SHL.U32 R7, R0, 0x400, RZ ;  /* 0x0000040000077824 */ /* 0x001fe400078e00ff */
[----:B------:R-:W-:Y:S02]  /*6860*/  IMAD.MOV.U32 R0, RZ, RZ, RZ ;  /* 0x000000ffff007224 */ /* 0x000fe400078e00ff */
[----:B-1----:R-:W-:-:S03]  /*6870*/  IMAD.WIDE.U32 R2, R7, 0x8, R2 ;  /* 0x0000000807027825 */ /* 0x002fc600078e0002 */
[----:B------:R-:W-:Y:S02]  /*6880*/  FSEL R29, R0, R15, P0 ;  /* 0x0000000f001d7208 */ /* 0x000fe40000000000 */
[----:B------:R-:W-:Y:S01]  /*6890*/  @P1 LOP3.LUT R29, R15, 0x80000, RZ, 0xfc, !PT ;  /* 0x000800000f1d1812 */ /* 0x000fe200078efcff */
[----:B--2---:R-:W-:-:S04]  /*68a0*/  IMAD.WIDE R2, R5, 0x10, R2 ;  /* 0x0000001005027825 */ /* 0x004fc800078e0202 */
[----:B------:R-:W-:Y:S01]  /*68b0*/  IMAD.MOV.U32 R15, RZ, RZ, R29 ;  /* 0x000000ffff0f7224 */ /* 0x000fe200078e001d */
[----:B------:R-:W-:Y:S04]  /*68c0*/  STG.E.128 desc[UR4][R2.64], R16 ;  /* 0x0000001002007986 */ /* 0x000fe8000c101d04 */
[----:B------:R-:W-:Y:S01]  /*68d0*/  STG.E.128 desc[UR4][R2.64+0x800], R20 ;  /* 0x0008001402007986 */ /* 0x000fe2000c101d04 */
[----:B------:R-:W-:-:S03]  /*68e0*/  DADD R14, R14, -R24 ;  /* 0x000000000e0e7229 */ /* 0x000fc60000000818 */
[----:B------:R-:W-:Y:S04]  /*68f0*/  STG.E.128 desc[UR4][R2.64+0x1000], R8 ;  /* 0x0010000802007986 */ /* 0x000fe8000c101d04 */
[----:B------:R-:W-:Y:S01]  /*6900*/  STG.E.128 desc[UR4][R2.64+0x1800], R12 ;  /* 0x0018000c02007986 */ /* 0x000fe2000c101d04 */
[----:B------:R-:W-:Y:S05]  /*6910*/  EXIT ;  /* 0x000000000000794d */ /* 0x000fea0003800000 */
.L_x_6901:
[----:B------:R-:W0:Y:S01]  /*6920*/  S2R R0, SR_TID.X ;  /* 0x0000000000007919 */ /* 0x000e220000002100 */
[----:B------:R-:W-:Y:S02]  /*6930*/  CS2R R12, SRZ ;  /* 0x00000000000c7805 */ /* 0x000fe4000001ff00 */
[----:B0-----:R-:W-:-:S13]  /*6940*/  ISETP.GE.AND P0, PT, R0, R30, PT ;  /* 0x0000001e0000720c */ /* 0x001fda0003f06270 */
[----:B------:R-:W-:Y:S02]  /*6950*/  @!P0 IMAD.IADD R31, R7, 0x1, R0 ;  /* 0x00000001071f8824 */ /* 0x000fe400078e0200 */
[----:B------:R-:W-:-:S05]  /*6960*/  @!P0 VIADD R0, R0, 0x80 ;  /* 0x0000008000008836 */ /* 0x000fca0000000000 */
[----:B------:R-:W-:-:S13]  /*6970*/  ISETP.GE.AND P6, PT, R0, R30, PT ;  /* 0x0000001e0000720c */ /* 0x000fda0003fc6270 */
[----:B------:R-:W-:Y:S01]  /*6980*/  @!P6 IADD3 R5, R7, R0, RZ ;  /* 0x000000000705e210 */ /* 0x000fe20007ffe0ff */
[----:B------:R-:W-:Y:S01]  /*6990*/  @!P6 VIADD R0, R0, 0x80 ;  /* 0x000000800000e836 */ /* 0x000fe20000000000 */
[----:B------:R-:W0:Y:S04]  /*69a0*/  @!P6 LDC.64 R2, c[0x0][0x220] ;  /* 0x00008800ff02eb82 */ /* 0x000e280000000a00 */
[----:B------:R-:W-:-:S13]  /*69b0*/  ISETP.GE.AND P5, PT, R0, R30, PT ;  /* 0x0000001e0000720c */ /* 0x000fda0003fa6270 */
[----:B------:R-:W-:Y:S01]  /*69c0*/  @!P5 IMAD.IADD R15, R7, 0x1, R0 ;  /* 0x00000001070fd824 */ /* 0x000fe200078e0200 */
[----:B------:R-:W1:Y:S01]  /*69d0*/  @!P5 LDC.64 R8, c[0x0][0x220] ;  /* 0x00008800ff08db82 */ /* 0x000e620000000a00 */
[----:B------:R-:W-:-:S05]  /*69e0*/  @!P5 VIADD R0, R0, 0x80 ;  /* 0x000000800000d836 */ /* 0x000fca0000000000 */
[C---:B------:R-:W-:Y:S01]  /*69f0*/  ISETP.GE.AND P4, PT, R0.reuse, R30, PT ;  /* 0x0000001e0000720c */ /* 0x040fe20003f86270 */
[----:B0-----:R-:W-:Y:S02]  /*6a00*/  @!P6 IMAD.WIDE.U32 R4, R5, 0x8, R2 ;  /* 0x000000080504e825 */ /* 0x001fe400078e0002 */
[----:B------:R-:W0:Y:S03]  /*6a10*/  @!P0 LDC.64 R2, c[0x0][0x220] ;  /* 0x00008800ff028b82 */ /* 0x000e260000000a00 */
[----:B------:R2:W5:Y:S07]  /*6a20*/  @!P6 LDG.E.64 R12, desc[UR4][R4.64] ;  /* 0x00000004040ce981 */ /* 0x00056e000c1e1b00 */
[----:B------:R-:W-:Y:S01]  /*6a30*/  @!P4 IMAD.IADD R25, R7, 0x1, R0 ;  /* 0x000000010719c824 */ /* 0x000fe200078e0200 */
[----:B------:R-:W3:Y:S01]  /*6a40*/  @!P4 LDC.64 R10, c[0x0][0x220] ;  /* 0x00008800ff0acb82 */ /* 0x000ee20000000a00 */
[----:B------:R-:W-:-:S05]  /*6a50*/  @!P4 VIADD R0, R0, 0x80 ;  /* 0x000000800000c836 */ /* 0x000fca0000000000 */
[----:B------:R-:W-:-:S13]  /*6a60*/  ISETP.GE.AND P3, PT, R0, R30, PT ;  /* 0x0000001e0000720c */ /* 0x000fda0003f66270 */
[----:B------:R-:W-:Y:S01]  /*6a70*/  @!P3 IADD3 R27, R7, R0, RZ ;  /* 0x00000000071bb210 */ /* 0x000fe20007ffe0ff */
[----:B------:R-:W-:Y:S01]  /*6a80*/  @!P3 VIADD R0, R0, 0x80 ;  /* 0x000000800000b836 */ /* 0x000fe20000000000 */
[----:B------:R-:W4:Y:S04]  /*6a90*/  @!P3 LDC.64 R18, c[0x0][0x220] ;  /* 0x00008800ff12bb82 */ /* 0x000f280000000a00 */
[----:B------:R-:W-:-:S13]  /*6aa0*/  ISETP.GE.AND P2, PT, R0, R30, PT ;  /* 0x0000001e0000720c */ /* 0x000fda0003f46270 */
[----:B------:R-:W-:Y:S01]  /*6ab0*/  @!P2 IMAD.IADD R33, R7, 0x1, R0 ;  /* 0x000000010721a824 */ /* 0x000fe200078e0200 */
[----:B------:R-:W0:Y:S01]  /*6ac0*/  @!P2 LDC.64 R20, c[0x0][0x220] ;  /* 0x00008800ff14ab82 */ /* 0x000e220000000a00 */
[----:B------:R-:W-:-:S05]  /*6ad0*/  @!P2 VIADD R0, R0, 0x80 ;  /* 0x000000800000a836 */ /* 0x000fca0000000000 */
[----:B------:R-:W-:-:S13]  /*6ae0*/  ISETP.GE.AND P1, PT, R0, R30, PT ;  /* 0x0000001e0000720c */ /* 0x000fda0003f26270 */
[----:B------:R-:W-:Y:S01]  /*6af0*/  @!P1 IMAD.IADD R35, R7, 0x1, R0 ;  /* 0x0000000107239824 */ /* 0x000fe200078e0200 */
[----:B------:R-:W0:Y:S01]  /*6b00*/  @!P1 LDC.64 R22, c[0x0][0x220] ;  /* 0x00008800ff169b82 */ /* 0x000e220000000a00 */
[----:B------:R-:W-:-:S05]  /*6b10*/  @!P1 VIADD R0, R0, 0x80 ;  /* 0x0000008000009836 */ /* 0x000fca0000000000 */
[----:B------:R-:W-:-:S13]  /*6b20*/  ISETP.GE.AND P6, PT, R0, R30, PT ;  /* 0x0000001e0000720c */ /* 0x000fda0003fc6270 */
[----:B------:R-:W0:Y:S01]  /*6b30*/  @!P6 LDC.64 R28, c[0x0][0x220] ;  /* 0x00008800ff1ceb82 */ /* 0x000e220000000a00 */
[----:B--2---:R-:W-:Y:S01]  /*6b40*/  @!P6 IADD3 R5, R7, R0, RZ ;  /* 0x000000000705e210 */ /* 0x004fe20007ffe0ff */
[----:B-1----:R-:W-:Y:S01]  /*6b50*/  @!P5 IMAD.WIDE.U32 R8, R15, 0x8, R8 ;  /* 0x000000080f08d825 */ /* 0x002fe200078e0008 */
[----:B------:R-:W-:Y:S02]  /*6b60*/  CS2R R14, SRZ ;  /* 0x00000000000e7805 */ /* 0x000fe4000001ff00 */
[----:B------:R-:W-:Y:S01]  /*6b70*/  CS2R R16, SRZ ;  /* 0x0000000000107805 */ /* 0x000fe2000001ff00 */
[----:B---3--:R-:W-:Y:S01]  /*6b80*/  @!P4 IMAD.WIDE.U32 R24, R25, 0x8, R10 ;  /* 0x000000081918c825 */ /* 0x008fe200078e000a */
[----:B------:R-:W-:Y:S02]  /*6b90*/  CS2R R10, SRZ ;  /* 0x00000000000a7805 */ /* 0x000fe4000001ff00 */
[----:B------:R1:W5:Y:S01]  /*6ba0*/  @!P5 LDG.E.64 R14, desc[UR4][R8.64] ;  /* 0x00000004080ed981 */ /* 0x000362000c1e1b00 */
[----:B----4-:R-:W-:Y:S01]  /*6bb0*/  @!P3 IMAD.WIDE.U32 R26, R27, 0x8, R18 ;  /* 0x000000081b1ab825 */ /* 0x010fe200078e0012 */
[----:B------:R-:W-:-:S02]  /*6bc0*/  CS2R R18, SRZ ;  /* 0x0000000000127805 */ /* 0x000fc4000001ff00 */
[----:B------:R1:W5:Y:S01]  /*6bd0*/  @!P4 LDG.E.64 R16, desc[UR4][R24.64] ;  /* 0x000000041810c981 */ /* 0x000362000c1e1b00 */
[----:B0-----:R-:W-:Y:S01]  /*6be0*/  @!P2 IMAD.WIDE.U32 R32, R33, 0x8, R20 ;  /* 0x000000082120a825 */ /* 0x001fe200078e0014 */
[----:B------:R-:W-:Y:S02]  /*6bf0*/  CS2R R20, SRZ ;  /* 0x0000000000147805 */ /* 0x000fe4000001ff00 */
[----:B------:R1:W5:Y:S01]  /*6c00*/  @!P3 LDG.E.64 R18, desc[UR4][R26.64] ;  /* 0x000000041a12b981 */ /* 0x000362000c1e1b00 */
[----:B------:R-:W-:Y:S01]  /*6c10*/  @!P1 IMAD.WIDE.U32 R34, R35, 0x8, R22 ;  /* 0x0000000823229825 */ /* 0x000fe200078e0016 */
[----:B------:R-:W-:Y:S02]  /*6c20*/  CS2R R22, SRZ ;  /* 0x0000000000167805 */ /* 0x000fe4000001ff00 */
[----:B------:R1:W5:Y:S01]  /*6c30*/  @!P2 LDG.E.64 R20, desc[UR4][R32.64] ;  /* 0x000000042014a981 */ /* 0x000362000c1e1b00 */
[----:B------:R-:W-:-:S03]  /*6c40*/  @!P0 IMAD.WIDE.U32 R2, R31, 0x8, R2 ;  /* 0x000000081f028825 */ /* 0x000fc600078e0002 */
[----:B------:R1:W5:Y:S01]  /*6c50*/  @!P1 LDG.E.64 R22, desc[UR4][R34.64] ;  /* 0x0000000422169981 */ /* 0x000362000c1e1b00 */
[----:B------:R-:W-:Y:S01]  /*6c60*/  @!P6 IMAD.WIDE.U32 R4, R5, 0x8, R28 ;  /* 0x000000080504e825 */ /* 0x000fe200078e001c */
[----:B------:R-:W-:Y:S02]  /*6c70*/  CS2R R28, SRZ ;  /* 0x00000000001c7805 */ /* 0x000fe4000001ff00 */
        /* <DEDUP_REMOVED lines=64> */
.L_x_6961:
[----:B------:R-:W-:Y:S05]  /*7080*/  BSYNC B0 ;  /* 0x0000000000007941 */ /* 0x000fea0003800000 */
.L_x_6960:
        /* <DEDUP_REMOVED lines=85> */
.L_x_6963:
        /* <DEDUP_REMOVED lines=21> */
[----:B------:R-:W-:Y:S05]  /*7730*/  CALL.REL.NOINC `($__internal_11_$__cuda_sm20_div_rn_f64_full) ;  /* 0x0000006400007944 */ /* 0x000fea0003c00000 */
.L_x_6966:
[----:B------:R-:W-:Y:S05]  /*7740*/  BSYNC B3 ;  /* 0x0000000000037941 */ /* 0x000fea0003800000 */
.L_x_6965:
        /* <DEDUP_REMOVED lines=29> */
.L_x_6964:
[----:B------:R-:W-:Y:S05]  /*7920*/  BSYNC B2 ;  /* 0x0000000000027941 */ /* 0x000fea0003800000 */
.L_x_6962:
        /* <DEDUP_REMOVED lines=9> */
.L_x_6959:
[----:B------:R-:W-:Y:S05]  /*79c0*/  BSYNC B1 ;  /* 0x0000000000017941 */ /* 0x000fea0003800000 */
.L_x_6958:
        /* <DEDUP_REMOVED lines=65> */
.L_x_6970:
[----:B------:R-:W-:Y:S05]  /*7de0*/  BSYNC B0 ;  /* 0x0000000000007941 */ /* 0x000fea0003800000 */
.L_x_6969:
        /* <DEDUP_REMOVED lines=85> */
.L_x_6972:
        /* <DEDUP_REMOVED lines=21> */
[----:B------:R-:W-:Y:S05]  /*8490*/  CALL.REL.NOINC `($__internal_11_$__cuda_sm20_div_rn_f64_full) ;  /* 0x0000005400a87944 */ /* 0x000fea0003c00000 */
.L_x_6975:
[----:B------:R-:W-:Y:S05]  /*84a0*/  BSYNC B3 ;  /* 0x0000000000037941 */ /* 0x000fea0003800000 */
.L_x_6974:
        /* <DEDUP_REMOVED lines=29> */
.L_x_6973:
[----:B------:R-:W-:Y:S05]  /*8680*/  BSYNC B2 ;  /* 0x0000000000027941 */ /* 0x000fea0003800000 */
.L_x_6971:
[----:B------:R-:W-:Y:S01]  /*8690*/  DSETP.MIN.AND P0, P1, RZ, R12, PT ;  /* 0x0000000cff00722a */ /* 0x000fe20003900000 */
[----:B------:R-:W-:Y:S02]  /*86a0*/  IMAD.MOV.U32 R3, RZ, RZ, R13 ;  /* 0x000000ffff037224 */ /* 0x000fe400078e000d */
[----:B------:R-:W-:Y:S02]  /*86b0*/  IMAD.MOV.U32 R0, RZ, RZ, RZ ;  /* 0x000000ffff007224 */ /* 0x000fe400078e00ff */
[----:B------:R-:W-:-:S03]  /*86c0*/  IMAD.MOV.U32 R2, RZ, RZ, RZ ;  /* 0x000000ffff027224 */ /* 0x000fc600078e00ff */
[----:B------:R-:W-:Y:S02]  /*86d0*/  FSEL R5, R0, R3, P0 ;  /* 0x0000000300057208 */ /* 0x000fe40000000000 */
[----:B------:R-:W-:-:S04]  /*86e0*/  SEL R2, R2, R12, P0 ;  /* 0x0000000c02027207 */ /* 0x000fc80000000000 */
[----:B------:R-:W-:-:S05]  /*86f0*/  @P1 LOP3.LUT R5, R3, 0x80000, RZ, 0xfc, !PT ;  /* 0x0008000003051812 */ /* 0x000fca00078efcff */
[----:B------:R-:W-:-:S06]  /*8700*/  IMAD.MOV.U32 R3, RZ, RZ, R5 ;  /* 0x000000ffff037224 */ /* 0x000fcc00078e0005 */
[----:B------:R-:W-:-:S11]  /*8710*/  DADD R10, R2, -R10 ;  /* 0x00000000020a7229 */ /* 0x000fd6000000080a */
.L_x_6968:
[----:B------:R-:W-:Y:S05]  /*8720*/  BSYNC B1 ;  /* 0x0000000000017941 */ /* 0x000fea0003800000 */
.L_x_6967:
[----:B------:R-:W0:Y:S01]  /*8730*/  S2R R3, SR_TID.X ;  /* 0x0000000000037919 */ /* 0x000e220000002100 */
[----:B------:R-:W-:Y:S01]  /*8740*/  BSSY B1, `(.L_x_6976) ;  /* 0x00000d4000017945 */ /* 0x000fe20003800000 */
[----:B0-----:R-:W-:-:S04]  /*8750*/  IADD3 R3, R3, 0x100, RZ ;  /* 0x0000010003037810 */ /* 0x001fc80007ffe0ff */
        /* <DEDUP_REMOVED lines=62> */
.L_x_6979:
[----:B------:R-:W-:Y:S05]  /*8b40*/  BSYNC B0 ;  /* 0x0000000000007941 */ /* 0x000fea0003800000 */
.L_x_6978:
        /* <DEDUP_REMOVED lines=85> */
.L_x_6981:
        /* <DEDUP_REMOVED lines=22> */
.L_x_6984:
[----:B------:R-:W-:Y:S05]  /*9200*/  BSYNC B3 ;  /* 0x0000000000037941 */ /* 0x000fea0003800000 */
.L_x_6983:
        /* <DEDUP_REMOVED lines=29> */
.L_x_6982:
[----:B------:R-:W-:Y:S05]  /*93e0*/  BSYNC B2 ;  /* 0x0000000000027941 */ /* 0x000fea0003800000 */
.L_x_6980:
        /* <DEDUP_REMOVED lines=9> */
.L_x_6977:
[----:B------:R-:W-:Y:S05]  /*9480*/  BSYNC B1 ;  /* 0x0000000000017941 */ /* 0x000fea0003800000 */
.L_x_6976:
[----:B------:R-:W0:Y:S01]  /*9490*/  S2R R3, SR_TID.X ;  /* 0x0000000000037919 */ /* 0x000e220000002100 */
        /* <DEDUP_REMOVED lines=64> */
.L_x_6988:
[----:B------:R-:W-:Y:S05]  /*98a0*/  BSYNC B0 ;  /* 0x0000000000007941 */ /* 0x000fea0003800000 */
.L_x_6987:
        /* <DEDUP_REMOVED lines=85> */
.L_x_6990:
        /* <DEDUP_REMOVED lines=22> */
.L_x_6993:
[----:B------:R-:W-:Y:S05]  /*9f60*/  BSYNC B3 ;  /* 0x0000000000037941 */ /* 0x000fea0003800000 */
.L_x_6992:
        /* <DEDUP_REMOVED lines=29> */
.L_x_6991:
[----:B------:R-:W-:Y:S05]  /*a140*/  BSYNC B2 ;  /* 0x0000000000027941 */ /* 0x000fea0003800000 */
.L_x_6989:
[----:B------:R-:W-:Y:S01]  /*a150*/  DSETP.MIN.AND P0, P1, RZ, R16, PT ;  /* 0x00000010ff00722a */ /* 0x000fe20003900000 */
[----:B------:R-:W-:Y:S02]  /*a160*/  IMAD.MOV.U32 R3, RZ, RZ, R17 ;  /* 0x000000ffff037224 */ /* 0x000fe400078e0011 */
[----:B------:R-:W-:Y:S02]  /*a170*/  IMAD.MOV.U32 R0, RZ, RZ, RZ ;  /* 0x000000ffff007224 */ /* 0x000fe400078e00ff */
[----:B------:R-:W-:-:S03]  /*a180*/  IMAD.MOV.U32 R2, RZ, RZ, RZ ;  /* 0x000000ffff027224 */ /* 0x000fc600078e00ff */
[----:B------:R-:W-:Y:S02]  /*a190*/  FSEL R5, R0, R3, P0 ;  /* 0x0000000300057208 */ /* 0x000fe40000000000 */
[----:B------:R-:W-:-:S04]  /*a1a0*/  SEL R2, R2, R16, P0 ;  /* 0x0000001002027207 */ /* 0x000fc80000000000 */
[----:B------:R-:W-:-:S04]  /*a1b0*/  @P1 LOP3.LUT R5, R3, 0x80000, RZ, 0xfc, !PT ;  /* 0x0008000003051812 */ /* 0x000fc800078efcff */
[----:B------:R-:W-:-:S06]  /*a1c0*/  MOV R3, R5 ;  /* 0x0000000500037202 */ /* 0x000fcc0000000f00 */
[----:B------:R-:W-:-:S11]  /*a1d0*/  DADD R14, R2, -R14 ;  /* 0x00000000020e7229 */ /* 0x000fd6000000080e */
.L_x_6986:
[----:B------:R-:W-:Y:S05]  /*a1e0*/  BSYNC B1 ;  /* 0x0000000000017941 */ /* 0x000fea0003800000 */
.L_x_6985:
        /* <DEDUP_REMOVED lines=65> */
.L_x_6997:
[----:B------:R-:W-:Y:S05]  /*a600*/  BSYNC B0 ;  /* 0x0000000000007941 */ /* 0x000fea0003800000 */
.L_x_6996:
        /* <DEDUP_REMOVED lines=85> */
.L_x_6999:
        /* <DEDUP_REMOVED lines=21> */
[----:B------:R-:W-:Y:S05]  /*acb0*/  CALL.REL.NOINC `($__internal_11_$__cuda_sm20_div_rn_f64_full) ;  /* 0x0000002c00a07944 */ /* 0x000fea0003c00000 */
.L_x_7002:
[----:B------:R-:W-:Y:S05]  /*acc0*/  BSYNC B3 ;  /* 0x0000000000037941 */ /* 0x000fea0003800000 */
.L_x_7001:
        /* <DEDUP_REMOVED lines=29> */
.L_x_7000:
[----:B------:R-:W-:Y:S05]  /*aea0*/  BSYNC B2 ;  /* 0x0000000000027941 */ /* 0x000fea0003800000 */
.L_x_6998:
        /* <DEDUP_REMOVED lines=9> */
.L_x_6995:
[----:B------:R-:W-:Y:S05]  /*af40*/  BSYNC B1 ;  /* 0x0000000000017941 */ /* 0x000fea0003800000 */
.L_x_6994:
        /* <DEDUP_REMOVED lines=65> */
.L_x_7006:
[----:B------:R-:W-:Y:S05]  /*b360*/  BSYNC B0 ;  /* 0x0000000000007941 */ /* 0x000fea0003800000 */
.L_x_7005:
        /* <DEDUP_REMOVED lines=24> */
[----:B------:R-:W-:Y:S01]  /*b4f0*/  MOV R35, 0x3ed0ee25 ;  /* 0x3ed0ee2500237802 */ /* 0x000fe20000000f00 */
[----:B------:R-:W-:Y:S01]  /*b500*/  IMAD.MOV.U32 R34, RZ, RZ, -0x748574fc ;  /* 0x8b7a8b04ff227424 */ /* 0x000fe200078e00ff */
        /* <DEDUP_REMOVED lines=59> */
.L_x_7008:
        /* <DEDUP_REMOVED lines=22> */
.L_x_7011:
[----:B------:R-:W-:Y:S05]  /*ba20*/  BSYNC B3 ;  /* 0x0000000000037941 */ /* 0x000fea0003800000 */
.L_x_7010:
        /* <DEDUP_REMOVED lines=29> */
.L_x_7009:
[----:B------:R-:W-:Y:S05]  /*bc00*/  BSYNC B2 ;  /* 0x0000000000027941 */ /* 0x000fea0003800000 */
.L_x_7007:
[----:B------:R-:W-:Y:S01]  /*bc10*/  DSETP.MIN.AND P0, P1, RZ, R20, PT ;  /* 0x00000014ff00722a */ /* 0x000fe20003900000 */
[----:B------:R-:W-:Y:S01]  /*bc20*/  IMAD.MOV.U32 R0, RZ, RZ, RZ ;  /* 0x000000ffff007224 */ /* 0x000fe200078e00ff */
[----:B------:R-:W-:Y:S01]  /*bc30*/  MOV R3, R21 ;  /* 0x0000001500037202 */ /* 0x000fe20000000f00 */
[----:B------:R-:W-:-:S03]  /*bc40*/  IMAD.MOV.U32 R2, RZ, RZ, RZ ;  /* 0x000000ffff027224 */ /* 0x000fc600078e00ff */
[----:B------:R-:W-:Y:S02]  /*bc50*/  FSEL R5, R0, R3, P0 ;  /* 0x0000000300057208 */ /* 0x000fe40000000000 */
[----:B------:R-:W-:-:S06]  /*bc60*/  SEL R2, R2, R20, P0 ;  /* 0x0000001402027207 */ /* 0x000fcc0000000000 */
[----:B------:R-:W-:-:S05]  /*bc70*/  @P1 LOP3.LUT R5, R3, 0x80000, RZ, 0xfc, !PT ;  /* 0x0008000003051812 */ /* 0x000fca00078efcff */
[----:B------:R-:W-:-:S06]  /*bc80*/  IMAD.MOV.U32 R3, RZ, RZ, R5 ;  /* 0x000000ffff037224 */ /* 0x000fcc00078e0005 */
[----:B------:R-:W-:-:S11]  /*bc90*/  DADD R18, R2, -R18 ;  /* 0x0000000002127229 */ /* 0x000fd60000000812 */
.L_x_7004:
[----:B------:R-:W-:Y:S05]  /*bca0*/  BSYNC B1 ;  /* 0x0000000000017941 */ /* 0x000fea0003800000 */
.L_x_7003:
[----:B------:R-:W0:Y:S01]  /*bcb0*/  S2R R3, SR_TID.X ;  /* 0x0000000000037919 */ /* 0x000e220000002100 */
[----:B------:R-:W-:Y:S01]  /*bcc0*/  BSSY B1, `(.L_x_7012) ;  /* 0x00000d4000017945 */ /* 0x000fe20003800000 */
[----:B0-----:R-:W-:-:S05]  /*bcd0*/  VIADD R3, R3, 0x300 ;  /* 0x0000030003037836 */ /* 0x001fca0000000000 */
        /* <DEDUP_REMOVED lines=62> */
.L_x_7015:
[----:B------:R-:W-:Y:S05]  /*c0c0*/  BSYNC B0 ;  /* 0x0000000000007941 */ /* 0x000fea0003800000 */
.L_x_7014:
        /* <DEDUP_REMOVED lines=35> */
[----:B------:R-:W-:Y:S02]  /*c300*/  @P0 IADD3 R5, R3, -0x100000, RZ ;  /* 0xfff0000003050810 */ /* 0x000fe40007ffe0ff */
[----:B------:R-:W-:-:S03]  /*c310*/  @P0 IADD3 R0, R0, 0x1, RZ ;  /* 0x0000000100000810 */ /* 0x000fc60007ffe0ff */
        /* <DEDUP_REMOVED lines=48> */
.L_x_7017:
        /* <DEDUP_REMOVED lines=22> */
.L_x_7020:
[----:B------:R-:W-:Y:S05]  /*c780*/  BSYNC B3 ;  /* 0x0000000000037941 */ /* 0x000fea0003800000 */
.L_x_7019:
        /* <DEDUP_REMOVED lines=29> */
.L_x_7018:
[----:B------:R-:W-:Y:S05]  /*c960*/  BSYNC B2 ;  /* 0x0000000000027941 */ /* 0x000fea0003800000 */
.L_x_7016:
        /* <DEDUP_REMOVED lines=9> */
.L_x_7013:
[----:B------:R-:W-:Y:S05]  /*ca00*/  BSYNC B1 ;  /* 0x0000000000017941 */ /* 0x000fea0003800000 */
.L_x_7012:
[----:B------:R-:W0:Y:S01]  /*ca10*/  S2R R3, SR_TID.X ;  /* 0x0000000000037919 */ /* 0x000e220000002100 */
[----:B------:R-:W-:Y:S01]  /*ca20*/  BSSY B1, `(.L_x_7021) ;  /* 0x00000d4000017945 */ /* 0x000fe20003800000 */
[----:B0-----:R-:W-:-:S05]  /*ca30*/  VIADD R3, R3, 0x380 ;  /* 0x0000038003037836 */ /* 0x001fca0000000000 */
[----:B------:R-:W-:-:S13]  /*ca40*/  ISETP.GE.AND P0, PT, R3, R30, PT ;  /* 0x0000001e0300720c */ /* 0x000fda0003f06270 */
[----:B------:R-:W-:Y:S05]  /*ca50*/  @P0 BRA `(.L_x_7022) ;  /* 0x0000000c00400947 */ /* 0x000fea0003800000 */
[----:B------:R-:W-:Y:S01]  /*ca60*/  IMAD.MOV.U32 R2, RZ, RZ, 0x652b82fe ;  /* 0x652b82feff027424 */ /* 0x000fe200078e00ff */
[----:B------:R-:W-:Y:S01]  /*ca70*/  MOV R3, 0x3ff71547 ;  /* 0x3ff7154700037802 */ /* 0x000fe20000000f00 */
        /* <DEDUP_REMOVED lines=58> */
.L_x_7024:
[----:B------:R-:W-:Y:S05]  /*ce20*/  BSYNC B0 ;  /* 0x0000000000007941 */ /* 0x000fea0003800000 */
.L_x_7023:
        /* <DEDUP_REMOVED lines=35> */
[----:B------:R-:W-:Y:S02]  /*d060*/  @P0 VIADD R5, R3, 0xfff00000 ;  /* 0xfff0000003050836 */ /* 0x000fe40000000000 */
[----:B------:R-:W-:-:S03]  /*d070*/  @P0 VIADD R0, R0, 0x1 ;  /* 0x0000000100000836 */ /* 0x000fc60000000000 */
        /* <DEDUP_REMOVED lines=48> */
.L_x_7026:
        /* <DEDUP_REMOVED lines=22> */
.L_x_7029:
[----:B------:R-:W-:Y:S05]  /*d4e0*/  BSYNC B3 ;  /* 0x0000000000037941 */ /* 0x000fea0003800000 */
.L_x_7028:
        /* <DEDUP_REMOVED lines=29> */
.L_x_7027:
[----:B------:R-:W-:Y:S05]  /*d6c0*/  BSYNC B2 ;  /* 0x0000000000027941 */ /* 0x000fea0003800000 */
.L_x_7025:
[----:B------:R-:W-:Y:S01]  /*d6d0*/  DSETP.MIN.AND P0, P1, RZ, R28, PT ;  /* 0x0000001cff00722a */ /* 0x000fe20003900000 */
[----:B------:R-:W-:Y:S01]  /*d6e0*/  IMAD.MOV.U32 R5, RZ, RZ, R29 ;  /* 0x000000ffff057224 */ /* 0x000fe200078e001d */
[----:B------:R-:W-:Y:S01]  /*d6f0*/  MOV R4, RZ ;  /* 0x000000ff00047202 */ /* 0x000fe20000000f00 */
[----:B------:R-:W-:-:S03]  /*d700*/  IMAD.MOV.U32 R0, RZ, RZ, RZ ;  /* 0x000000ffff007224 */ /* 0x000fc600078e00ff */
[----:B------:R-:W-:Y:S02]  /*d710*/  SEL R4, R4, R28, P0 ;  /* 0x0000001c04047207 */ /* 0x000fe40000000000 */
[----:B------:R-:W-:-:S06]  /*d720*/  FSEL R23, R0, R5, P0 ;  /* 0x0000000500177208 */ /* 0x000fcc0000000000 */
[----:B------:R-:W-:-:S05]  /*d730*/  @P1 LOP3.LUT R23, R5, 0x80000, RZ, 0xfc, !PT ;  /* 0x0008000005171812 */ /* 0x000fca00078efcff */
[----:B------:R-:W-:-:S06]  /*d740*/  IMAD.MOV.U32 R5, RZ, RZ, R23 ;  /* 0x000000ffff057224 */ /* 0x000fcc00078e0017 */
[----:B------:R-:W-:-:S11]  /*d750*/  DADD R2, R4, -R2 ;  /* 0x0000000004027229 */ /* 0x000fd60000000802 */
.L_x_7022:
[----:B------:R-:W-:Y:S05]  /*d760*/  BSYNC B1 ;  /* 0x0000000000017941 */ /* 0x000fea0003800000 */
.L_x_7021:
[----:B------:R-:W0:Y:S01]  /*d770*/  S2R R0, SR_TID.X ;  /* 0x0000000000007919 */ /* 0x000e220000002100 */
[----:B------:R-:W-:Y:S04]  /*d780*/  BSSY B0, `(.L_x_7030) ;  /* 0x0000033000007945 */ /* 0x000fe80003800000 */
[----:B------:R-:W-:Y:S01]  /*d790*/  BSSY B1, `(.L_x_7031) ;  /* 0x000002b000017945 */ /* 0x000fe20003800000 */
[----:B0-----:R-:W-:-:S13]  /*d7a0*/  ISETP.GE.AND P0, PT, R0, R30, PT ;  /* 0x0000001e0000720c */ /* 0x001fda0003f06270 */
[----:B------:R-:W0:Y:S01]  /*d7b0*/  @!P0 LDC.64 R4, c[0x0][0x218] ;  /* 0x00008600ff048b82 */ /* 0x000e220000000a00 */
[----:B-----5:R-:W-:Y:S02]  /*d7c0*/  @!P0 IMAD.IADD R23, R7, 0x1, R0 ;  /* 0x0000000107178824 */ /* 0x020fe400078e0200 */
[----:B------:R-:W-:Y:S02]  /*d7d0*/  @!P0 VIADD R0, R0, 0x80 ;  /* 0x0000008000008836 */ /* 0x000fe40000000000 */
[----:B0-----:R-:W-:-:S05]  /*d7e0*/  @!P0 IMAD.WIDE.U32 R4, R23, 0x8, R4 ;  /* 0x0000000817048825 */ /* 0x001fca00078e0004 */
[----:B------:R0:W-:Y:S01]  /*d7f0*/  @!P0 STG.E.64 desc[UR4][R4.64], R8 ;  /* 0x0000000804008986 */ /* 0x0001e2000c101b04 */
[----:B------:R-:W-:-:S13]  /*d800*/  ISETP.GE.AND P0, PT, R0, R30, PT ;  /* 0x0000001e0000720c */ /* 0x000fda0003f06270 */
[----:B0-----:R-:W-:Y:S05]  /*d810*/  @P0 BRA `(.L_x_7032) ;  /* 0x0000000000300947 */ /* 0x001fea0003800000 */
[----:B------:R-:W0:Y:S01]  /*d820*/  LDC.64 R4, c[0x0][0x218] ;  /* 0x00008600ff047b82 */ /* 0x000e220000000a00 */
[----:B------:R-:W-:Y:S01]  /*d830*/  IMAD.IADD R9, R7, 0x1, R0 ;  /* 0x0000000107097824 */ /* 0x000fe200078e0200 */
[----:B------:R-:W-:-:S04]  /*d840*/  IADD3 R0, R0, 0x80, RZ ;  /* 0x0000008000007810 */ /* 0x000fc80007ffe0ff */
[----:B------:R-:W-:Y:S01]  /*d850*/  ISETP.GE.AND P0, PT, R0, R30, PT ;  /* 0x0000001e0000720c */ /* 0x000fe20003f06270 */
[----:B0-----:R-:W-:-:S05]  /*d860*/  IMAD.WIDE.U32 R4, R9, 0x8, R4 ;  /* 0x0000000809047825 */ /* 0x001fca00078e0004 */
[----:B------:R0:W-:Y:S07]  /*d870*/  STG.E.64 desc[UR4][R4.64], R10 ;  /* 0x0000000a04007986 */ /* 0x0001ee000c101b04 */
[----:B------:R-:W-:Y:S05]  /*d880*/  @P0 BRA `(.L_x_7033) ;  /* 0x0000000000300947 */ /* 0x000fea0003800000 */
[----:B0-----:R-:W0:Y:S01]  /*d890*/  LDC.64 R4, c[0x0][0x218] ;  /* 0x00008600ff047b82 */ /* 0x001e220000000a00 */
[----:B------:R-:W-:Y:S02]  /*d8a0*/  IMAD.IADD R9, R7, 0x1, R0 ;  /* 0x0000000107097824 */ /* 0x000fe400078e0200 */
[----:B------:R-:W-:Y:S02]  /*d8b0*/  VIADD R0, R0, 0x80 ;  /* 0x0000008000007836 */ /* 0x000fe40000000000 */
[----:B0-----:R-:W-:-:S05]  /*d8c0*/  IMAD.WIDE.U32 R4, R9, 0x8, R4 ;  /* 0x0000000809047825 */ /* 0x001fca00078e0004 */
[----:B------:R0:W-:Y:S02]  /*d8d0*/  STG.E.64 desc[UR4][R4.64], R12 ;  /* 0x0000000c04007986 */ /* 0x0001e4000c101b04 */
.L_x_7032:
[----:B------:R-:W-:-:S13]  /*d8e0*/  ISETP.GE.AND P0, PT, R0, R30, PT ;  /* 0x0000001e0000720c */ /* 0x000fda0003f06270 */
[----:B------:R-:W-:Y:S05]  /*d8f0*/  @P0 BRA `(.L_x_7034) ;  /* 0x0000000000300947 */ /* 0x000fea0003800000 */
[----:B0-----:R-:W0:Y:S01]  /*d900*/  LDC.64 R4, c[0x0][0x218] ;  /* 0x00008600ff047b82 */ /* 0x001e220000000a00 */
[----:B------:R-:W-:Y:S02]  /*d910*/  IMAD.IADD R9, R7, 0x1, R0 ;  /* 0x0000000107097824 */ /* 0x000fe400078e0200 */
[----:B------:R-:W-:Y:S02]  /*d920*/  VIADD R0, R0, 0x80 ;  /* 0x0000008000007836 */ /* 0x000fe40000000000 */
[----:B0-----:R-:W-:-:S05]  /*d930*/  IMAD.WIDE.U32 R4, R9, 0x8, R4 ;  /* 0x0000000809047825 */ /* 0x001fca00078e0004 */
[----:B------:R1:W-:Y:S02]  /*d940*/  STG.E.64 desc[UR4][R4.64], R14 ;  /* 0x0000000e04007986 */ /* 0x0003e4000c101b04 */
.L_x_7033:
[----:B------:R-:W-:-:S13]  /*d950*/  ISETP.GE.AND P0, PT, R0, R30, PT ;  /* 0x0000001e0000720c */ /* 0x000fda0003f06270 */
[----:B------:R-:W-:Y:S05]  /*d960*/  @P0 BRA `(.L_x_7035) ;  /* 0x0000000000340947 */ /* 0x000fea0003800000 */
[----:B01----:R-:W0:Y:S01]  /*d970*/  LDC.64 R4, c[0x0][0x218] ;  /* 0x00008600ff047b82 */ /* 0x003e220000000a00 */
[----:B------:R-:W-:Y:S01]  /*d980*/  IADD3 R9, R7, R0, RZ ;  /* 0x0000000007097210 */ /* 0x000fe20007ffe0ff */
[----:B------:R-:W-:-:S04]  /*d990*/  VIADD R0, R0, 0x80 ;  /* 0x0000008000007836 */ /* 0x000fc80000000000 */
[----:B0-----:R-:W-:-:S05]  /*d9a0*/  IMAD.WIDE.U32 R4, R9, 0x8, R4 ;  /* 0x0000000809047825 */ /* 0x001fca00078e0004 */
[----:B------:R1:W-:Y:S02]  /*d9b0*/  STG.E.64 desc[UR4][R4.64], R16 ;  /* 0x0000001004007986 */ /* 0x0003e4000c101b04 */
.L_x_7034:
[----:B------:R-:W-:-:S13]  /*d9c0*/  ISETP.GE.AND P0, PT, R0, R30, PT ;  /* 0x0000001e0000720c */ /* 0x000fda0003f06270 */
[----:B------:R-:W-:Y:S05]  /*d9d0*/  @P0 BREAK B1 ;  /* 0x0000000000010942 */ /* 0x000fea0003800000 */
[----:B------:R-:W-:Y:S05]  /*d9e0*/  @P0 BRA `(.L_x_7036) ;  /* 0x0000000000300947 */ /* 0x000fea0003800000 */
[----:B01----:R-:W0:Y:S01]  /*d9f0*/  LDC.64 R4, c[0x0][0x218] ;  /* 0x00008600ff047b82 */ /* 0x003e220000000a00 */
[----:B------:R-:W-:Y:S02]  /*da00*/  IMAD.IADD R9, R7, 0x1, R0 ;  /* 0x0000000107097824 */ /* 0x000fe400078e0200 */
[----:B------:R-:W-:Y:S02]  /*da10*/  VIADD R0, R0, 0x80 ;  /* 0x0000008000007836 */ /* 0x000fe40000000000 */
[----:B0-----:R-:W-:-:S05]  /*da20*/  IMAD.WIDE.U32 R4, R9, 0x8, R4 ;  /* 0x0000000809047825 */ /* 0x001fca00078e0004 */
[----:B------:R2:W-:Y:S02]  /*da30*/  STG.E.64 desc[UR4][R4.64], R18 ;  /* 0x0000001204007986 */ /* 0x0005e4000c101b04 */
.L_x_7035:
[----:B------:R-:W-:Y:S05]  /*da40*/  BSYNC B1 ;  /* 0x0000000000017941 */ /* 0x000fea0003800000 */
.L_x_7031:
[----:B------:R-:W-:-:S13]  /*da50*/  ISETP.GE.AND P0, PT, R0, R30, PT ;  /* 0x0000001e0000720c */ /* 0x000fda0003f06270 */
[----:B012---:R-:W0:Y:S01]  /*da60*/  @!P0 LDC.64 R4, c[0x0][0x218] ;  /* 0x00008600ff048b82 */ /* 0x007e220000000a00 */
[----:B------:R-:W-:Y:S01]  /*da70*/  @!P0 IMAD.IADD R9, R7, 0x1, R0 ;  /* 0x0000000107098824 */ /* 0x000fe200078e0200 */
[----:B------:R-:W-:-:S03]  /*da80*/  @!P0 IADD3 R0, R0, 0x80, RZ ;  /* 0x0000008000008810 */ /* 0x000fc60007ffe0ff */
[----:B0-----:R-:W-:-:S05]  /*da90*/  @!P0 IMAD.WIDE.U32 R4, R9, 0x8, R4 ;  /* 0x0000000809048825 */ /* 0x001fca00078e0004 */
[----:B------:R2:W-:Y:S02]  /*daa0*/  @!P0 STG.E.64 desc[UR4][R4.64], R20 ;  /* 0x0000001404008986 */ /* 0x0005e4000c101b04 */
.L_x_7036:
[----:B------:R-:W-:Y:S05]  /*dab0*/  BSYNC B0 ;  /* 0x0000000000007941 */ /* 0x000fea0003800000 */
.L_x_7030:
[----:B------:R-:W-:Y:S05]  /*dac0*/  WARPSYNC.ALL ;  /* 0x0000000000007948 */ /* 0x000fea0003800000 */
[----:B------:R-:W-:-:S13]  /*dad0*/  ISETP.GE.AND P0, PT, R0, R30, PT ;  /* 0x0000001e0000720c */ /* 0x000fda0003f06270 */
[----:B------:R-:W-:Y:S05]  /*dae0*/  @P0 EXIT ;  /* 0x000000000000094d */ /* 0x000fea0003800000 */
[----:B012---:R-:W0:Y:S01]  /*daf0*/  LDC.64 R4, c[0x0][0x218] ;  /* 0x00008600ff047b82 */ /* 0x007e220000000a00 */
[----:B------:R-:W-:-:S04]  /*db00*/  IMAD.IADD R7, R7, 0x1, R0 ;  /* 0x0000000107077824 */ /* 0x000fc800078e0200 */
[----:B0-----:R-:W-:-:S05]  /*db10*/  IMAD.WIDE.U32 R4, R7, 0x8, R4 ;  /* 0x0000000807047825 */ /* 0x001fca00078e0004 */
[----:B------:R-:W-:Y:S01]  /*db20*/  STG.E.64 desc[UR4][R4.64], R2 ;  /* 0x0000000204007986 */ /* 0x000fe2000c101b04 */
[----:B------:R-:W-:Y:S05]  /*db30*/  EXIT ;  /* 0x000000000000794d */ /* 0x000fea0003800000 */
        .weak           $__internal_11_$__cuda_sm20_div_rn_f64_full
        .type           $__internal_11_$__cuda_sm20_div_rn_f64_full,@function
        .size           $__internal_11_$__cuda_sm20_div_rn_f64_full,(.L_x_7338 - $__internal_11_$__cuda_sm20_div_rn_f64_full)
$__internal_11_$__cuda_sm20_div_rn_f64_full:
[C---:B------:R-:W-:Y:S01]  /*db40*/  FSETP.GEU.AND P0, PT, |R5|.reuse, 1.469367938527859385e-39, PT ;  /* 0x001000000500780b */ /* 0x040fe20003f0e200 */
[----:B------:R-:W-:Y:S01]  /*db50*/  IMAD.MOV.U32 R26, RZ, RZ, R24 ;  /* 0x000000ffff1a7224 */ /* 0x000fe200078e0018 */
[----:B------:R-:W-:Y:S01]  /*db60*/  LOP3.LUT R25, R5, 0x800fffff, RZ, 0xc0, !PT ;  /* 0x800fffff05197812 */ /* 0x000fe200078ec0ff */
[----:B------:R-:W-:Y:S01]  /*db70*/  IMAD.MOV.U32 R27, RZ, RZ, R5 ;  /* 0x000000ffff1b7224 */ /* 0x000fe200078e0005 */
[----:B------:R-:W-:Y:S01]  /*db80*/  MOV R37, R3 ;  /* 0x0000000300257202 */ /* 0x000fe20000000f00 */
[----:B------:R-:W-:Y:S01]  /*db90*/  IMAD.MOV.U32 R32, RZ, RZ, 0x1 ;  /* 0x00000001ff207424 */ /* 0x000fe200078e00ff */
[----:B------:R-:W-:Y:S01]  /*dba0*/  LOP3.LUT R25, R25, 0x3ff00000, RZ, 0xfc, !PT ;  /* 0x3ff0000019197812 */ /* 0x000fe200078efcff */
[----:B------:R-:W-:Y:S01]  /*dbb0*/  IMAD.MOV.U32 R36, RZ, RZ, R2 ;  /* 0x000000ffff247224 */ /* 0x000fe200078e0002 */
[C---:B------:R-:W-:Y:S01]  /*dbc0*/  FSETP.GEU.AND P2, PT, |R37|.reuse, 1.469367938527859385e-39, PT ;  /* 0x001000002500780b */ /* 0x040fe20003f4e200 */
[----:B------:R-:W-:Y:S01]  /*dbd0*/  BSSY B0, `(.L_x_7037) ;  /* 0x0000056000007945 */ /* 0x000fe20003800000 */
[----:B------:R-:W-:-:S02]  /*dbe0*/  LOP3.LUT R3, R37, 0x7ff00000, RZ, 0xc0, !PT ;  /* 0x7ff0000025037812 */ /* 0x000fc400078ec0ff */
[----:B------:R-:W-:Y:S01]  /*dbf0*/  LOP3.LUT R4, R5, 0x7ff00000, RZ, 0xc0, !PT ;  /* 0x7ff0000005047812 */ /* 0x000fe200078ec0ff */
[----:B------:R-:W-:-:S03]  /*dc00*/  @!P0 DMUL R24, R26, 8.98846567431157953865e+307 ;  /* 0x7fe000001a188828 */ /* 0x000fc60000000000 */
[----:B------:R-:W-:-:S03]  /*dc10*/  ISETP.GE.U32.AND P1, PT, R3, R4, PT ;  /* 0x000000040300720c */ /* 0x000fc60003f26070 */
[----:B------:R-:W0:Y:S02]  /*dc20*/  MUFU.RCP64H R33, R25 ;  /* 0x0000001900217308 */ /* 0x000e240000001800 */
[----:B------:R-:W-:Y:S01]  /*dc30*/  @!P2 LOP3.LUT R2, R27, 0x7ff00000, RZ, 0xc0, !PT ;  /* 0x7ff000001b02a812 */ /* 0x000fe200078ec0ff */
[----:B------:R-:W-:Y:S01]  /*dc40*/  @!P2 IMAD.MOV.U32 R38, RZ, RZ, RZ ;  /* 0x000000ffff26a224 */ /* 0x000fe200078e00ff */
[----:B------:R-:W-:Y:S02]  /*dc50*/  @!P0 LOP3.LUT R4, R25, 0x7ff00000, RZ, 0xc0, !PT ;  /* 0x7ff0000019048812 */ /* 0x000fe400078ec0ff */
[----:B------:R-:W-:Y:S01]  /*dc60*/  @!P2 ISETP.GE.U32.AND P3, PT, R3, R2, PT ;  /* 0x000000020300a20c */ /* 0x000fe20003f66070 */
[----:B------:R-:W-:-:S05]  /*dc70*/  IMAD.MOV.U32 R2, RZ, RZ, 0x1ca00000 ;  /* 0x1ca00000ff027424 */ /* 0x000fca00078e00ff */
[C---:B------:R-:W-:Y:S02]  /*dc80*/  @!P2 SEL R5, R2.reuse, 0x63400000, !P3 ;  /* 0x634000000205a807 */ /* 0x040fe40005800000 */
[----:B------:R-:W-:Y:S02]  /*dc90*/  SEL R6, R2, 0x63400000, !P1 ;  /* 0x6340000002067807 */ /* 0x000fe40004800000 */
[----:B------:R-:W-:Y:S01]  /*dca0*/  @!P2 LOP3.LUT R5, R5, 0x80000000, R37, 0xf8, !PT ;  /* 0x800000000505a812 */ /* 0x000fe200078ef825 */
[----:B0-----:R-:W-:-:S03]  /*dcb0*/  DFMA R34, R32, -R24, 1 ;  /* 0x3ff000002022742b */ /* 0x001fc60000000818 */
[----:B------:R-:W-:-:S05]  /*dcc0*/  @!P2 LOP3.LUT R39, R5, 0x100000, RZ, 0xfc, !PT ;  /* 0x001000000527a812 */ /* 0x000fca00078efcff */
[----:B------:R-:W-:-:S08]  /*dcd0*/  DFMA R34, R34, R34, R34 ;  /* 0x000000222222722b */ /* 0x000fd00000000022 */
[----:B------:R-:W-:Y:S01]  /*dce0*/  DFMA R32, R32, R34, R32 ;  /* 0x000000222020722b */ /* 0x000fe20000000020 */
[----:B------:R-:W-:Y:S01]  /*dcf0*/  LOP3.LUT R35, R6, 0x800fffff, R37, 0xf8, !PT ;  /* 0x800fffff06237812 */ /* 0x000fe200078ef825 */
[----:B------:R-:W-:-:S06]  /*dd00*/  IMAD.MOV.U32 R34, RZ, RZ, R36 ;  /* 0x000000ffff227224 */ /* 0x000fcc00078e0024 */
[----:B------:R-:W-:Y:S02]  /*dd10*/  DFMA R40, R32, -R24, 1 ;  /* 0x3ff000002028742b */ /* 0x000fe40000000818 */
[----:B------:R-:W-:-:S06]  /*dd20*/  @!P2 DFMA R34, R34, 2, -R38 ;  /* 0x400000002222a82b */ /* 0x000fcc0000000826 */
[----:B------:R-:W-:-:S04]  /*dd30*/  DFMA R40, R32, R40, R32 ;  /* 0x000000282028722b */ /* 0x000fc80000000020 */
[----:B------:R-:W-:-:S04]  /*dd40*/  @!P2 LOP3.LUT R3, R35, 0x7ff00000, RZ, 0xc0, !PT ;  /* 0x7ff000002303a812 */ /* 0x000fc800078ec0ff */
[----:B------:R-:W-:Y:S01]  /*dd50*/  IADD3 R5, R3, -0x1, RZ ;  /* 0xffffffff03057810 */ /* 0x000fe20007ffe0ff */
[----:B------:R-:W-:-:S03]  /*dd60*/  DMUL R38, R40, R34 ;  /* 0x0000002228267228 */ /* 0x000fc60000000000 */
[----:B------:R-:W-:Y:S01]  /*dd70*/  ISETP.GT.U32.AND P0, PT, R5, 0x7feffffe, PT ;  /* 0x7feffffe0500780c */ /* 0x000fe20003f04070 */
[----:B------:R-:W-:-:S04]  /*dd80*/  VIADD R5, R4, 0xffffffff ;  /* 0xffffffff04057836 */ /* 0x000fc80000000000 */
[----:B------:R-:W-:Y:S01]  /*dd90*/  DFMA R32, R38, -R24, R34 ;  /* 0x800000182620722b */ /* 0x000fe20000000022 */
[----:B------:R-:W-:-:S07]  /*dda0*/  ISETP.GT.U32.OR P0, PT, R5, 0x7feffffe, P0 ;  /* 0x7feffffe0500780c */ /* 0x000fce0000704470 */
[----:B------:R-:W-:-:S06]  /*ddb0*/  DFMA R32, R40, R32, R38 ;  /* 0x000000202820722b */ /* 0x000fcc0000000026 */
[----:B------:R-:W-:Y:S05]  /*ddc0*/  @P0 BRA `(.L_x_7038) ;  /* 0x0000000000780947 */ /* 0x000fea0003800000 */
[----:B------:R-:W-:Y:S02]  /*ddd0*/  LOP3.LUT R3, R37, 0x7ff00000, RZ, 0xc0, !PT ;  /* 0x7ff0000025037812 */ /* 0x000fe400078ec0ff */
        /* <DEDUP_REMOVED lines=17> */
[----:B------:R-:W-:Y:S01]  /*def0*/  IMAD.MOV R5, RZ, RZ, -R2 ;  /* 0x000000ffff057224 */ /* 0x000fe200078e0a02 */
[----:B------:R-:W-:Y:S01]  /*df00*/  IADD3 R2, -R2, -0x43300000, RZ ;  /* 0xbcd0000002027810 */ /* 0x000fe20007ffe1ff */
[----:B------:R-:W-:-:S06]  /*df10*/  IMAD.MOV.U32 R4, RZ, RZ, RZ ;  /* 0x000000ffff047224 */ /* 0x000fcc00078e00ff */
[----:B------:R-:W-:Y:S02]  /*df20*/  DFMA R4, R38, -R4, R32 ;  /* 0x800000042604722b */ /* 0x000fe40000000020 */
[----:B------:R-:W-:-:S08]  /*df30*/  DMUL.RP R32, R32, R24 ;  /* 0x0000001820207228 */ /* 0x000fd00000008000 */
[----:B------:R-:W-:Y:S02]  /*df40*/  FSETP.NEU.AND P0, PT, |R5|, R2, PT ;  /* 0x000000020500720b */ /* 0x000fe40003f0d200 */
[----:B------:R-:W-:Y:S02]  /*df50*/  LOP3.LUT R26, R33, R26, RZ, 0x3c, !PT ;  /* 0x0000001a211a7212 */ /* 0x000fe400078e3cff */
[----:B------:R-:W-:Y:S02]  /*df60*/  FSEL R2, R32, R38, !P0 ;  /* 0x0000002620027208 */ /* 0x000fe40004000000 */
[----:B------:R-:W-:-:S03]  /*df70*/  FSEL R3, R26, R39, !P0 ;  /* 0x000000271a037208 */ /* 0x000fc60004000000 */
[----:B------:R-:W-:Y:S02]  /*df80*/  IMAD.MOV.U32 R38, RZ, RZ, R2 ;  /* 0x000000ffff267224 */ /* 0x000fe400078e0002 */
[----:B------:R-:W-:Y:S01]  /*df90*/  IMAD.MOV.U32 R39, RZ, RZ, R3 ;  /* 0x000000ffff277224 */ /* 0x000fe200078e0003 */
[----:B------:R-:W-:Y:S06]  /*dfa0*/  BRA `(.L_x_7039) ;  /* 0x0000000000607947 */ /* 0x000fec0003800000 */
.L_x_7038:
[----:B------:R-:W-:-:S14]  /*dfb0*/  DSETP.NAN.AND P0, PT, R36, R36, PT ;  /* 0x000000242400722a */ /* 0x000fdc0003f08000 */
[----:B------:R-:W-:Y:S05]  /*dfc0*/  @P0 BRA `(.L_x_7040) ;  /* 0x00000000004c0947 */ /* 0x000fea0003800000 */
[----:B------:R-:W-:-:S14]  /*dfd0*/  DSETP.NAN.AND P0, PT, R26, R26, PT ;  /* 0x0000001a1a00722a */ /* 0x000fdc0003f08000 */
[----:B------:R-:W-:Y:S05]  /*dfe0*/  @P0 BRA `(.L_x_7041) ;  /* 0x0000000000340947 */ /* 0x000fea0003800000 */
[----:B------:R-:W-:Y:S01]  /*dff0*/  ISETP.NE.AND P0, PT, R3, R4, PT ;  /* 0x000000040300720c */ /* 0x000fe20003f05270 */
[----:B------:R-:W-:Y:S01]  /*e000*/  IMAD.MOV.U32 R39, RZ, RZ, -0x80000 ;  /* 0xfff80000ff277424 */ /* 0x000fe200078e00ff */
[----:B------:R-:W-:-:S11]  /*e010*/  MOV R38, 0x0 ;  /* 0x0000000000267802 */ /* 0x000fd60000000f00 */
[----:B------:R-:W-:Y:S05]  /*e020*/  @!P0 BRA `(.L_x_7039) ;  /* 0x0000000000408947 */ /* 0x000fea0003800000 */
[----:B------:R-:W-:Y:S02]  /*e030*/  ISETP.NE.AND P0, PT, R3, 0x7ff00000, PT ;  /* 0x7ff000000300780c */ /* 0x000fe40003f05270 */
[----:B------:R-:W-:Y:S02]  /*e040*/  LOP3.LUT R27, R37, 0x80000000, R27, 0x48, !PT ;  /* 0x80000000251b7812 */ /* 0x000fe400078e481b */
[----:B------:R-:W-:-:S13]  /*e050*/  ISETP.EQ.OR P0, PT, R4, RZ, !P0 ;  /* 0x000000ff0400720c */ /* 0x000fda0004702670 */
[----:B------:R-:W-:Y:S01]  /*e060*/  @P0 LOP3.LUT R2, R27, 0x7ff00000, RZ, 0xfc, !PT ;  /* 0x7ff000001b020812 */ /* 0x000fe200078efcff */
[----:B------:R-:W-:Y:S02]  /*e070*/  @!P0 IMAD.MOV.U32 R38, RZ, RZ, RZ ;  /* 0x000000ffff268224 */ /* 0x000fe400078e00ff */
[----:B------:R-:W-:Y:S01]  /*e080*/  @!P0 IMAD.MOV.U32 R39, RZ, RZ, R27 ;  /* 0x000000ffff278224 */ /* 0x000fe200078e001b */
[----:B------:R-:W-:Y:S01]  /*e090*/  @P0 MOV R39, R2 ;  /* 0x0000000200270202 */ /* 0x000fe20000000f00 */
[----:B------:R-:W-:Y:S01]  /*e0a0*/  @P0 IMAD.MOV.U32 R38, RZ, RZ, RZ ;  /* 0x000000ffff260224 */ /* 0x000fe200078e00ff */
[----:B------:R-:W-:Y:S06]  /*e0b0*/  BRA `(.L_x_7039) ;  /* 0x00000000001c7947 */ /* 0x000fec0003800000 */
.L_x_7041:
[----:B------:R-:W-:Y:S01]  /*e0c0*/  LOP3.LUT R3, R27, 0x80000, RZ, 0xfc, !PT ;  /* 0x000800001b037812 */ /* 0x000fe200078efcff */
[----:B------:R-:W-:-:S04]  /*e0d0*/  IMAD.MOV.U32 R38, RZ, RZ, R26 ;  /* 0x000000ffff267224 */ /* 0x000fc800078e001a */
[----:B------:R-:W-:Y:S01]  /*e0e0*/  IMAD.MOV.U32 R39, RZ, RZ, R3 ;  /* 0x000000ffff277224 */ /* 0x000fe200078e0003 */
[----:B------:R-:W-:Y:S06]  /*e0f0*/  BRA `(.L_x_7039) ;  /* 0x00000000000c7947 */ /* 0x000fec0003800000 */
.L_x_7040:
[----:B------:R-:W-:Y:S01]  /*e100*/  LOP3.LUT R3, R37, 0x80000, RZ, 0xfc, !PT ;  /* 0x0008000025037812 */ /* 0x000fe200078efcff */
[----:B------:R-:W-:-:S04]  /*e110*/  IMAD.MOV.U32 R38, RZ, RZ, R36 ;  /* 0x000000ffff267224 */ /* 0x000fc800078e0024 */
[----:B------:R-:W-:-:S07]  /*e120*/  IMAD.MOV.U32 R39, RZ, RZ, R3 ;  /* 0x000000ffff277224 */ /* 0x000fce00078e0003 */
.L_x_7039:
[----:B------:R-:W-:Y:S05]  /*e130*/  BSYNC B0 ;  /* 0x0000000000007941 */ /* 0x000fea0003800000 */
.L_x_7037:
[----:B------:R-:W-:Y:S01]  /*e140*/  IMAD.MOV.U32 R4, RZ, RZ, R0 ;  /* 0x000000ffff047224 */ /* 0x000fe200078e0000 */
[----:B------:R-:W-:Y:S01]  /*e150*/  MOV R2, R38 ;  /* 0x0000002600027202 */ /* 0x000fe20000000f00 */
[----:B------:R-:W-:Y:S02]  /*e160*/  IMAD.MOV.U32 R5, RZ, RZ, 0x0 ;  /* 0x00000000ff057424 */ /* 0x000fe400078e00ff */
[----:B------:R-:W-:Y:S02]  /*e170*/  IMAD.MOV.U32 R3, RZ, RZ, R39 ;  /* 0x000000ffff037224 */ /* 0x000fe400078e0027 */
[----:B------:R-:W-:Y:S05]  /*e180*/  RET.REL.NODEC R4 `(_ZN2at6native29vectorized_elementwise_kernelILi2EZZZNS0_33launch_log_sigmoid_forward_kernelERNS_18TensorIteratorBaseEENKUlvE_clEvENKUlvE_clEvEUldE_St5arrayIPcLm2EEEEviT0_T1_) ;  /* 0xffffff1c049c7950 */ /* 0x000fea0003c3ffff */
.L_x_7042:
        /* <DEDUP_REMOVED lines=15> */
.L_x_7338:


//--------------------- .text._ZN2at6native29vectorized_elementwise_kernelILi4EZZZNS0_33launch_log_sigmoid_forward_kernelERNS_18TensorIteratorBaseEENKUlvE_clEvENKUlvE_clEvEUldE_St5arrayIPcLm2EEEEviT0_T1_ --------------------------
	.section	.text._ZN2at6native29vectorized_elementwise_kernelILi4EZZZNS0_33launch_log_sigmoid_forward_kernelERNS_18TensorIteratorBaseEENKUlvE_clEvENKUlvE_clEvEUldE_St5arrayIPcLm2EEEEviT0_T1_,"ax",@progbits
	.align	128
        .global         _ZN2at6native29vectorized_elementwise_kernelILi4EZZZNS0_33launch_log_sigmoid_forward_kernelERNS_18TensorIteratorBaseEENKUlvE_clEvENKUlvE_clEvEUldE_St5arrayIPcLm2EEEEviT0_T1_
        .type           _ZN2at6native29vectorized_elementwise_kernelILi4EZZZNS0_33launch_log_sigmoid_forward_kernelERNS_18TensorIteratorBaseEENKUlvE_clEvENKUlvE_clEvEUldE_St5arrayIPcLm2EEEEviT0_T1_,@function
        .size           _ZN2at6native29vectorized_elementwise_kernelILi4EZZZNS0_33launch_log_sigmoid_forward_kernelERNS_18TensorIteratorBaseEENKUlvE_clEvENKUlvE_clEvEUldE_St5arrayIPcLm2EEEEviT0_T1_,(.L_x_7339 - _ZN2at6native29vectorized_elementwise_kernelILi4EZZZNS0_33launch_log_sigmoid_forward_kernelERNS_18TensorIteratorBaseEENKUlvE_clEvENKUlvE_clEvEUldE_St5arrayIPcLm2EEEEviT0_T1_)
        .other          _ZN2at6native29vectorized_elementwise_kernelILi4EZZZNS0_33launch_log_sigmoid_forward_kernelERNS_18TensorIteratorBaseEENKUlvE_clEvENKUlvE_clEvEUldE_St5arrayIPcLm2EEEEviT0_T1_,@"STO_CUDA_ENTRY STV_DEFAULT"
_ZN2at6native29vectorized_elementwise_kernelILi4EZZZNS0_33launch_log_sigmoid_forward_kernelERNS_18TensorIteratorBaseEENKUlvE_clEvENKUlvE_clEvEUldE_St5arrayIPcLm2EEEEviT0_T1_:
.text._ZN2at6native29vectorized_elementwise_kernelILi4EZZZNS0_33launch_log_sigmoid_forward_kernelERNS_18TensorIteratorBaseEENKUlvE_clEvENKUlvE_clEvEUldE_St5arrayIPcLm2EEEEviT0_T1_:
        /* <DEDUP_REMOVED lines=75> */
.L_x_7045:
[----:B------:R-:W-:Y:S05]  /*04b0*/  BSYNC B0 ;  /* 0x0000000000007941 */ /* 0x000fea0003800000 */
.L_x_7044:
        /* <DEDUP_REMOVED lines=85> */
.L_x_7047:
        /* <DEDUP_REMOVED lines=20> */
[----:B-----5:R-:W-:Y:S05]  /*0b50*/  CALL.REL.NOINC `($__internal_12_$__cuda_sm20_div_rn_f64_full) ;  /* 0x000000cc00f87944 */ /* 0x020fea0003c00000 */
.L_x_7050:
[----:B------:R-:W-:Y:S05]  /*0b60*/  BSYNC B2 ;  /* 0x0000000000027941 */ /* 0x000fea0003800000 */
.L_x_7049:
        /* <DEDUP_REMOVED lines=29> */
.L_x_7048:
[----:B------:R-:W-:Y:S05]  /*0d40*/  BSYNC B1 ;  /* 0x0000000000017941 */ /* 0x000fea0003800000 */
.L_x_7046:
        /* <DEDUP_REMOVED lines=67> */
.L_x_7052:
[----:B------:R-:W-:Y:S05]  /*1180*/  BSYNC B0 ;  /* 0x0000000000007941 */ /* 0x000fea0003800000 */
.L_x_7051:
        /* <DEDUP_REMOVED lines=87> */
.L_x_7054:
        /* <DEDUP_REMOVED lines=20> */
[----:B-----5:R-:W-:Y:S05]  /*1840*/  CALL.REL.NOINC `($__internal_12_$__cuda_sm20_div_rn_f64_full) ;  /* 0x000000c000bc7944 */ /* 0x020fea0003c00000 */
.L_x_7057:
[----:B------:R-:W-:Y:S05]  /*1850*/  BSYNC B2 ;  /* 0x0000000000027941 */ /* 0x000fea0003800000 */
.L_x_7056:
        /* <DEDUP_REMOVED lines=29> */
.L_x_7055:
[----:B------:R-:W-:Y:S05]  /*1a30*/  BSYNC B1 ;  /* 0x0000000000017941 */ /* 0x000fea0003800000 */
.L_x_7053:
        /* <DEDUP_REMOVED lines=67> */
.L_x_7059:
[----:B------:R-:W-:Y:S05]  /*1e70*/  BSYNC B0 ;  /* 0x0000000000007941 */ /* 0x000fea0003800000 */
.L_x_7058:
        /* <DEDUP_REMOVED lines=87> */
.L_x_7061:
        /* <DEDUP_REMOVED lines=20> */
[----:B------:R-:W-:Y:S05]  /*2530*/  CALL.REL.NOINC `($__internal_12_$__cuda_sm20_div_rn_f64_full) ;  /* 0x000000b400807944 */ /* 0x000fea0003c00000 */
.L_x_7064:
[----:B------:R-:W-:Y:S05]  /*2540*/  BSYNC B2 ;  /* 0x0000000000027941 */ /* 0x000fea0003800000 */
.L_x_7063:
        /* <DEDUP_REMOVED lines=29> */
.L_x_7062:
[----:B------:R-:W-:Y:S05]  /*2720*/  BSYNC B1 ;  /* 0x0000000000017941 */ /* 0x000fea0003800000 */
.L_x_7060:
        /* <DEDUP_REMOVED lines=67> */
.L_x_7066:
[----:B------:R-:W-:Y:S05]  /*2b60*/  BSYNC B0 ;  /* 0x0000000000007941 */ /* 0x000fea0003800000 */
.L_x_7065:
        /* <DEDUP_REMOVED lines=87> */
.L_x_7068:
        /* <DEDUP_REMOVED lines=21> */
.L_x_7071:
[----:B------:R-:W-:Y:S05]  /*3230*/  BSYNC B2 ;  /* 0x0000000000027941 */ /* 0x000fea0003800000 */
.L_x_7070:
        /* <DEDUP_REMOVED lines=29> */
.L_x_7069:
[----:B------:R-:W-:Y:S05]  /*3410*/  BSYNC B1 ;  /* 0x0000000000017941 */ /* 0x000fea0003800000 */
.L_x_7067:
        /* <DEDUP_REMOVED lines=67> */
.L_x_7073:
[----:B------:R-:W-:Y:S05]  /*3850*/  BSYNC B0 ;  /* 0x0000000000007941 */ /* 0x000fea0003800000 */
.L_x_7072:
        /* <DEDUP_REMOVED lines=87> */
.L_x_7075:
        /* <DEDUP_REMOVED lines=21> */
.L_x_7078:
[----:B------:R-:W-:Y:S05]  /*3f20*/  BSYNC B2 ;  /* 0x0000000000027941 */ /* 0x000fea0003800000 */
.L_x_7077:
        /* <DEDUP_REMOVED lines=29> */
.L_x_7076:
[----:B------:R-:W-:Y:S05]  /*4100*/  BSYNC B1 ;  /* 0x0000000000017941 */ /* 0x000fea0003800000 */
.L_x_7074:
        /* <DEDUP_REMOVED lines=67> */
.L_x_7080:
[----:B------:R-:W-:Y:S05]  /*4540*/  BSYNC B0 ;  /* 0x0000000000007941 */ /* 0x000fea0003800000 */
.L_x_7079:
        /* <DEDUP_REMOVED lines=87> */
.L_x_7082:
        /* <DEDUP_REMOVED lines=20> */
[----:B------:R-:W-:Y:S05]  /*4c00*/  CALL.REL.NOINC `($__internal_12_$__cuda_sm20_div_rn_f64_full) ;  /* 0x0000008c00cc7944 */ /* 0x000fea0003c00000 */
.L_x_7085:
[----:B------:R-:W-:Y:S05]  /*4c10*/  BSYNC B2 ;  /* 0x0000000000027941 */ /* 0x000fea0003800000 */
.L_x_7084:
        /* <DEDUP_REMOVED lines=29> */
.L_x_7083:
[----:B------:R-:W-:Y:S05]  /*4df0*/  BSYNC B1 ;  /* 0x0000000000017941 */ /* 0x000fea0003800000 */
.L_x_7081:
        /* <DEDUP_REMOVED lines=67> */
.L_x_7087:
[----:B------:R-:W-:Y:S05]  /*5230*/  BSYNC B0 ;  /* 0x0000000000007941 */ /* 0x000fea0003800000 */
.L_x_7086:
        /* <DEDUP_REMOVED lines=87> */
.L_x_7089:
        /* <DEDUP_REMOVED lines=21> */
.L_x_7092:
[----:B------:R-:W-:Y:S05]  /*5900*/  BSYNC B2 ;  /* 0x0000000000027941 */ /* 0x000fea0003800000 */
.L_x_7091:
        /* <DEDUP_REMOVED lines=29> */
.L_x_7090:
[----:B------:R-:W-:Y:S05]  /*5ae0*/  BSYNC B1 ;  /* 0x0000000000017941 */ /* 0x000fea0003800000 */
.L_x_7088:
        /* <DEDUP_REMOVED lines=67> */
.L_x_7094:
[----:B------:R-:W-:Y:S05]  /*5f20*/  BSYNC B0 ;  /* 0x0000000000007941 */ /* 0x000fea0003800000 */
.L_x_7093:
        /* <DEDUP_REMOVED lines=87> */
.L_x_7096:
        /* <DEDUP_REMOVED lines=20> */
[----:B------:R-:W-:Y:S05]  /*65e0*/  CALL.REL.NOINC `($__internal_12_$__cuda_sm20_div_rn_f64_full) ;  /* 0x0000007400547944 */ /* 0x000fea0003c00000 */
.L_x_7099:
[----:B------:R-:W-:Y:S05]  /*65f0*/  BSYNC B2 ;  /* 0x0000000000027941 */ /* 0x000fea0003800000 */
.L_x_7098:
        /* <DEDUP_REMOVED lines=29> */
.L_x_7097:
[----:B------:R-:W-:Y:S05]  /*67d0*/  BSYNC B1 ;  /* 0x0000000000017941 */ /* 0x000fea0003800000 */
.L_x_7095:
        /* <DEDUP_REMOVED lines=20> */
.L_x_7043:
        /* <DEDUP_REMOVED lines=118> */
.L_x_7103:
[----:B------:R-:W-:Y:S05]  /*7080*/  BSYNC B0 ;  /* 0x0000000000007941 */ /* 0x000fea0003800000 */
.L_x_7102:
        /* <DEDUP_REMOVED lines=85> */
.L_x_7105:
        /* <DEDUP_REMOVED lines=21> */
[----:B------:R-:W-:Y:S05]  /*7730*/  CALL.REL.NOINC `($__internal_12_$__cuda_sm20_div_rn_f64_full) ;  /* 0x0000006400007944 */ /* 0x000fea0003c00000 */
.L_x_7108:
[----:B------:R-:W-:Y:S05]  /*7740*/  BSYNC B3 ;  /* 0x0000000000037941 */ /* 0x000fea0003800000 */
.L_x_7107:
        /* <DEDUP_REMOVED lines=29> */
.L_x_7106:
[----:B------:R-:W-:Y:S05]  /*7920*/  BSYNC B2 ;  /* 0x0000000000027941 */ /* 0x000fea0003800000 */
.L_x_7104:
        /* <DEDUP_REMOVED lines=9> */
.L_x_7101:
[----:B------:R-:W-:Y:S05]  /*79c0*/  BSYNC B1 ;  /* 0x0000000000017941 */ /* 0x000fea0003800000 */
.L_x_7100:
        /* <DEDUP_REMOVED lines=65> */
.L_x_7112:
[----:B------:R-:W-:Y:S05]  /*7de0*/  BSYNC B0 ;  /* 0x0000000000007941 */ /* 0x000fea0003800000 */
.L_x_7111:
        /* <DEDUP_REMOVED lines=85> */
.L_x_7114:
        /* <DEDUP_REMOVED lines=21> */
[----:B------:R-:W-:Y:S05]  /*8490*/  CALL.REL.NOINC `($__internal_12_$__cuda_sm20_div_rn_f64_full) ;  /* 0x0000005400a87944 */ /* 0x000fea0003c00000 */
.L_x_7117:
[----:B------:R-:W-:Y:S05]  /*84a0*/  BSYNC B3 ;  /* 0x0000000000037941 */ /* 0x000fea0003800000 */
.L_x_7116:
        /* <DEDUP_REMOVED lines=29> */
.L_x_7115:
[----:B------:R-:W-:Y:S05]  /*8680*/  BSYNC B2 ;  /* 0x0000000000027941 */ /* 0x000fea0003800000 */
.L_x_7113:
        /* <DEDUP_REMOVED lines=9> */
.L_x_7110:
[----:B------:R-:W-:Y:S05]  /*8720*/  BSYNC B1 ;  /* 0x0000000000017941 */ /* 0x000fea0003800000 */
.L_x_7109:
        /* <DEDUP_REMOVED lines=65> */
.L_x_7121:
[----:B------:R-:W-:Y:S05]  /*8b40*/  BSYNC B0 ;  /* 0x0000000000007941 */ /* 0x000fea0003800000 */
.L_x_7120:
        /* <DEDUP_REMOVED lines=85> */
.L_x_7123:
        /* <DEDUP_REMOVED lines=22> */
.L_x_7126:
[----:B------:R-:W-:Y:S05]  /*9200*/  BSYNC B3 ;  /* 0x0000000000037941 */ /* 0x000fea0003800000 */
.L_x_7125:
        /* <DEDUP_REMOVED lines=29> */
.L_x_7124:
[----:B------:R-:W-:Y:S05]  /*93e0*/  BSYNC B2 ;  /* 0x0000000000027941 */ /* 0x000fea0003800000 */
.L_x_7122:
        /* <DEDUP_REMOVED lines=9> */
.L_x_7119:
[----:B------:R-:W-:Y:S05]  /*9480*/  BSYNC B1 ;  /* 0x0000000000017941 */ /* 0x000fea0003800000 */
.L_x_7118:
        /* <DEDUP_REMOVED lines=65> */
.L_x_7130:
[----:B------:R-:W-:Y:S05]  /*98a0*/  BSYNC B0 ;  /* 0x0000000000007941 */ /* 0x000fea0003800000 */
.L_x_7129:
        /* <DEDUP_REMOVED lines=85> */
.L_x_7132:
        /* <DEDUP_REMOVED lines=22> */
.L_x_7135:
[----:B------:R-:W-:Y:S05]  /*9f60*/  BSYNC B3 ;  /* 0x0000000000037941 */ /* 0x000fea0003800000 */
.L_x_7134:
        /* <DEDUP_REMOVED lines=29> */
.L_x_7133:
[----:B------:R-:W-:Y:S05]  /*a140*/  BSYNC B2 ;  /* 0x0000000000027941 */ /* 0x000fea0003800000 */
.L_x_7131:
        /* <DEDUP_REMOVED lines=9> */
.L_x_7128:
[----:B------:R-:W-:Y:S05]  /*a1e0*/  BSYNC B1 ;  /* 0x0000000000017941 */ /* 0x000fea0003800000 */
.L_x_7127:
        /* <DEDUP_REMOVED lines=65> */
.L_x_7139:
[----:B------:R-:W-:Y:S05]  /*a600*/  BSYNC B0 ;  /* 0x0000000000007941 */ /* 0x000fea0003800000 */
.L_x_7138:
        /* <DEDUP_REMOVED lines=85> */
.L_x_7141:
        /* <DEDUP_REMOVED lines=21> */
[----:B------:R-:W-:Y:S05]  /*acb0*/  CALL.REL.NOINC `($__internal_12_$__cuda_sm20_div_rn_f64_full) ;  /* 0x0000002c00a07944 */ /* 0x000fea0003c00000 */
.L_x_7144:
[----:B------:R-:W-:Y:S05]  /*acc0*/  BSYNC B3 ;  /* 0x0000000000037941 */ /* 0x000fea0003800000 */
.L_x_7143:
        /* <DEDUP_REMOVED lines=29> */
.L_x_7142:
[----:B------:R-:W-:Y:S05]  /*aea0*/  BSYNC B2 ;  /* 0x0000000000027941 */ /* 0x000fea0003800000 */
.L_x_7140:
        /* <DEDUP_REMOVED lines=9> */
.L_x_7137:
[----:B------:R-:W-:Y:S05]  /*af40*/  BSYNC B1 ;  /* 0x0000000000017941 */ /* 0x000fea0003800000 */
.L_x_7136:
        /* <DEDUP_REMOVED lines=65> */
.L_x_7148:
[----:B------:R-:W-:Y:S05]  /*b360*/  BSYNC B0 ;  /* 0x0000000000007941 */ /* 0x000fea0003800000 */
.L_x_7147:
        /* <DEDUP_REMOVED lines=85> */
.L_x_7150:
        /* <DEDUP_REMOVED lines=22> */
.L_x_7153:
[----:B------:R-:W-:Y:S05]  /*ba20*/  BSYNC B3 ;  /* 0x0000000000037941 */ /* 0x000fea0003800000 */
.L_x_7152:
        /* <DEDUP_REMOVED lines=29> */
.L_x_7151:
[----:B------:R-:W-:Y:S05]  /*bc00*/  BSYNC B2 ;  /* 0x0000000000027941 */ /* 0x000fea0003800000 */
.L_x_7149:
        /* <DEDUP_REMOVED lines=9> */
.L_x_7146:
[----:B------:R-:W-:Y:S05]  /*bca0*/  BSYNC B1 ;  /* 0x0000000000017941 */ /* 0x000fea0003800000 */
.L_x_7145:
        /* <DEDUP_REMOVED lines=65> */
.L_x_7157:
[----:B------:R-:W-:Y:S05]  /*c0c0*/  BSYNC B0 ;  /* 0x0000000000007941 */ /* 0x000fea0003800000 */
.L_x_7156:
        /* <DEDUP_REMOVED lines=85> */
.L_x_7159:
        /* <DEDUP_REMOVED lines=22> */
.L_x_7162:
[----:B------:R-:W-:Y:S05]  /*c780*/  BSYNC B3 ;  /* 0x0000000000037941 */ /* 0x000fea0003800000 */
.L_x_7161:
        /* <DEDUP_REMOVED lines=29> */
.L_x_7160:
[----:B------:R-:W-:Y:S05]  /*c960*/  BSYNC B2 ;  /* 0x0000000000027941 */ /* 0x000fea0003800000 */
.L_x_7158:
        /* <DEDUP_REMOVED lines=9> */
.L_x_7155:
[----:B------:R-:W-:Y:S05]  /*ca00*/  BSYNC B1 ;  /* 0x0000000000017941 */ /* 0x000fea0003800000 */
.L_x_7154:
        /* <DEDUP_REMOVED lines=65> */
.L_x_7166:
[----:B------:R-:W-:Y:S05]  /*ce20*/  BSYNC B0 ;  /* 0x0000000000007941 */ /* 0x000fea0003800000 */
.L_x_7165:
        /* <DEDUP_REMOVED lines=85> */
.L_x_7168:
        /* <DEDUP_REMOVED lines=22> */
.L_x_7171:
[----:B------:R-:W-:Y:S05]  /*d4e0*/  BSYNC B3 ;  /* 0x0000000000037941 */ /* 0x000fea0003800000 */
.L_x_7170:
        /* <DEDUP_REMOVED lines=29> */
.L_x_7169:
[----:B------:R-:W-:Y:S05]  /*d6c0*/  BSYNC B2 ;  /* 0x0000000000027941 */ /* 0x000fea0003800000 */
.L_x_7167:
        /* <DEDUP_REMOVED lines=9> */
.L_x_7164:
[----:B------:R-:W-:Y:S05]  /*d760*/  BSYNC B1 ;  /* 0x0000000000017941 */ /* 0x000fea0003800000 */
.L_x_7163:
        /* <DEDUP_REMOVED lines=23> */
.L_x_7174:
[----:B------:R-:W-:-:S13]  /*d8e0*/  ISETP.GE.AND P0, PT, R0, R30, PT ;  /* 0x0000001e0000720c */ /* 0x000fda0003f06270 */
[----:B------:R-:W-:Y:S05]  /*d8f0*/  @P0 BRA `(.L_x_7176) ;  /* 0x0000000000300947 */ /* 0x000fea0003800000 */
[----:B0-----:R-:W0:Y:S01]  /*d900*/  LDC.64 R4, c[0x0][0x218] ;  /* 0x00008600ff047b82 */ /* 0x001e220000000a00 */
[----:B------:R-:W-:Y:S02]  /*d910*/  IMAD.IADD R9, R7, 0x1, R0 ;  /* 0x0000000107097824 */ /* 0x000fe400078e0200 */
[----:B------:R-:W-:Y:S02]  /*d920*/  VIADD R0, R0, 0x80 ;  /* 0x0000008000007836 */ /* 0x000fe40000000000 */
[----:B0-----:R-:W-:-:S05]  /*d930*/  IMAD.WIDE.U32 R4, R9, 0x8, R4 ;  /* 0x0000000809047825 */ /* 0x001fca00078e0004 */
[----:B------:R1:W-:Y:S02]  /*d940*/  STG.E.64 desc[UR4][R4.64], R14 ;  /* 0x0000000e04007986 */ /* 0x0003e4000c101b04 */
.L_x_7175:
[----:B------:R-:W-:-:S13]  /*d950*/  ISETP.GE.AND P0, PT, R0, R30, PT ;  /* 0x0000001e0000720c */ /* 0x000fda0003f06270 */
[----:B------:R-:W-:Y:S05]  /*d960*/  @P0 BRA `(.L_x_7177) ;  /* 0x0000000000340947 */ /* 0x000fea0003800000 */
[----:B01----:R-:W0:Y:S01]  /*d970*/  LDC.64 R4, c[0x0][0x218] ;  /* 0x00008600ff047b82 */ /* 0x003e220000000a00 */
[----:B------:R-:W-:Y:S01]  /*d980*/  IADD3 R9, R7, R0, RZ ;  /* 0x0000000007097210 */ /* 0x000fe20007ffe0ff */
[----:B------:R-:W-:-:S04]  /*d990*/  VIADD R0, R0, 0x80 ;  /* 0x0000008000007836 */ /* 0x000fc80000000000 */
[----:B0-----:R-:W-:-:S05]  /*d9a0*/  IMAD.WIDE.U32 R4, R9, 0x8, R4 ;  /* 0x0000000809047825 */ /* 0x001fca00078e0004 */
[----:B------:R1:W-:Y:S02]  /*d9b0*/  STG.E.64 desc[UR4][R4.64], R16 ;  /* 0x0000001004007986 */ /* 0x0003e4000c101b04 */
.L_x_7176:
        /* <DEDUP_REMOVED lines=8> */
.L_x_7177:
[----:B------:R-:W-:Y:S05]  /*da40*/  BSYNC B1 ;  /* 0x0000000000017941 */ /* 0x000fea0003800000 */
.L_x_7173:
[----:B------:R-:W-:-:S13]  /*da50*/  ISETP.GE.AND P0, PT, R0, R30, PT ;  /* 0x0000001e0000720c */ /* 0x000fda0003f06270 */
[----:B012---:R-:W0:Y:S01]  /*da60*/  @!P0 LDC.64 R4, c[0x0][0x218] ;  /* 0x00008600ff048b82 */ /* 0x007e220000000a00 */
[----:B------:R-:W-:Y:S01]  /*da70*/  @!P0 IMAD.IADD R9, R7, 0x1, R0 ;  /* 0x0000000107098824 */ /* 0x000fe200078e0200 */
[----:B------:R-:W-:-:S03]  /*da80*/  @!P0 IADD3 R0, R0, 0x80, RZ ;  /* 0x0000008000008810 */ /* 0x000fc60007ffe0ff */
[----:B0-----:R-:W-:-:S05]  /*da90*/  @!P0 IMAD.WIDE.U32 R4, R9, 0x8, R4 ;  /* 0x0000000809048825 */ /* 0x001fca00078e0004 */
[----:B------:R2:W-:Y:S02]  /*daa0*/  @!P0 STG.E.64 desc[UR4][R4.64], R20 ;  /* 0x0000001404008986 */ /* 0x0005e4000c101b04 */
.L_x_7178:
[----:B------:R-:W-:Y:S05]  /*dab0*/  BSYNC B0 ;  /* 0x0000000000007941 */ /* 0x000fea0003800000 */
.L_x_7172:
        /* <DEDUP_REMOVED lines=8> */
        .weak           $__internal_12_$__cuda_sm20_div_rn_f64_full
        .type           $__internal_12_$__cuda_sm20_div_rn_f64_full,@function
        .size           $__internal_12_$__cuda_sm20_div_rn_f64_full,(.L_x_7339 - $__internal_12_$__cuda_sm20_div_rn_f64_full)
$__internal_12_$__cuda_sm20_div_rn_f64_full:
        /* <DEDUP_REMOVED lines=71> */
.L_x_7180:
        /* <DEDUP_REMOVED lines=17> */
.L_x_7183:
[----:B------:R-:W-:Y:S01]  /*e0c0*/  LOP3.LUT R3, R27, 0x80000, RZ, 0xfc, !PT ;  /* 0x000800001b037812 */ /* 0x000fe200078efcff */
[----:B------:R-:W-:-:S04]  /*e0d0*/  IMAD.MOV.U32 R38, RZ, RZ, R26 ;  /* 0x000000ffff267224 */ /* 0x000fc800078e001a */
[----:B------:R-:W-:Y:S01]  /*e0e0*/  IMAD.MOV.U32 R39, RZ, RZ, R3 ;  /* 0x000000ffff277224 */ /* 0x000fe200078e0003 */
[----:B------:R-:W-:Y:S06]  /*e0f0*/  BRA `(.L_x_7181) ;  /* 0x00000000000c7947 */ /* 0x000fec0003800000 */
.L_x_7182:
[----:B------:R-:W-:Y:S01]  /*e100*/  LOP3.LUT R3, R37, 0x80000, RZ, 0xfc, !PT ;  /* 0x0008000025037812 */ /* 0x000fe200078efcff */
[----:B------:R-:W-:-:S04]  /*e110*/  IMAD.MOV.U32 R38, RZ, RZ, R36 ;  /* 0x000000ffff267224 */ /* 0x000fc800078e0024 */
[----:B------:R-:W-:-:S07]  /*e120*/  IMAD.MOV.U32 R39, RZ, RZ, R3 ;  /* 0x000000ffff277224 */ /* 0x000fce00078e0003 */
.L_x_7181:
[----:B------:R-:W-:Y:S05]  /*e130*/  BSYNC B0 ;  /* 0x0000000000007941 */ /* 0x000fea0003800000 */
.L_x_7179:
[----:B------:R-:W-:Y:S01]  /*e140*/  IMAD.MOV.U32 R4, RZ, RZ, R0 ;  /* 0x000000ffff047224 */ /* 0x000fe200078e0000 */
[----:B------:R-:W-:Y:S01]  /*e150*/  MOV R2, R38 ;  /* 0x0000002600027202 */ /* 0x000fe20000000f00 */
[----:B------:R-:W-:Y:S02]  /*e160*/  IMAD.MOV.U32 R5, RZ, RZ, 0x0 ;  /* 0x00000000ff057424 */ /* 0x000fe400078e00ff */
[----:B------:R-:W-:Y:S02]  /*e170*/  IMAD.MOV.U32 R3, RZ, RZ, R39 ;  /* 0x000000ffff037224 */ /* 0x000fe400078e0027 */
[----:B------:R-:W-:Y:S05]  /*e180*/  RET.REL.NODEC R4 `(_ZN2at6native29vectorized_elementwise_kernelILi4EZZZNS0_33launch_log_sigmoid_forward_kernelERNS_18TensorIteratorBaseEENKUlvE_clEvENKUlvE_clEvEUldE_St5arrayIPcLm2EEEEviT0_T1_) ;  /* 0xffffff1c049c7950 */ /* 0x000fea0003c3ffff */
.L_x_7184:
        /* <DEDUP_REMOVED lines=15> */
.L_x_7339:


//--------------------- .text._ZN2at6native29vectorized_elementwise_kernelILi8EZZZNS0_33launch_log_sigmoid_forward_kernelERNS_18TensorIteratorBaseEENKUlvE_clEvENKUlvE_clEvEUldE_St5arrayIPcLm2EEEEviT0_T1_ --------------------------
	.section	.text._ZN2at6native29vectorized_elementwise_kernelILi8EZZZNS0_33launch_log_sigmoid_forward_kernelERNS_18TensorIteratorBaseEENKUlvE_clEvENKUlvE_clEvEUldE_St5arrayIPcLm2EEEEviT0_T1_,"ax",@progbits
	.align	128
        .global         _ZN2at6native29vectorized_elementwise_kernelILi8EZZZNS0_33launch_log_sigmoid_forward_kernelERNS_18TensorIteratorBaseEENKUlvE_clEvENKUlvE_clEvEUldE_St5arrayIPcLm2EEEEviT0_T1_
        .type           _ZN2at6native29vectorized_elementwise_kernelILi8EZZZNS0_33launch_log_sigmoid_forward_kernelERNS_18TensorIteratorBaseEENKUlvE_clEvENKUlvE_clEvEUldE_St5arrayIPcLm2EEEEviT0_T1_,@function
        .size           _ZN2at6native29vectorized_elementwise_kernelILi8EZZZNS0_33launch_log_sigmoid_forward_kernelERNS_18TensorIteratorBaseEENKUlvE_clEvENKUlvE_clEvEUldE_St5arrayIPcLm2EEEEviT0_T1_,(.L_x_7340 - _ZN2at6native29vectorized_elementwise_kernelILi8EZZZNS0_33launch_log_sigmoid_forward_kernelERNS_18TensorIteratorBaseEENKUlvE_clEvENKUlvE_clEvEUldE_St5arrayIPcLm2EEEEviT0_T1_)
        .other          _ZN2at6native29vectorized_elementwise_kernelILi8EZZZNS0_33launch_log_sigmoid_forward_kernelERNS_18TensorIteratorBaseEENKUlvE_clEvENKUlvE_clEvEUldE_St5arrayIPcLm2EEEEviT0_T1_,@"STO_CUDA_ENTRY STV_DEFAULT"
_ZN2at6native29vectorized_elementwise_kernelILi8EZZZNS0_33launch_log_sigmoid_forward_kernelERNS_18TensorIteratorBaseEENKUlvE_clEvENKUlvE_clEvEUldE_St5arrayIPcLm2EEEEviT0_T1_:
.text._ZN2at6native29vectorized_elementwise_kernelILi8EZZZNS0_33launch_log_sigmoid_forward_kernelERNS_18TensorIteratorBaseEENKUlvE_clEvENKUlvE_clEvEUldE_St5arrayIPcLm2EEEEviT0_T1_:
        /* <DEDUP_REMOVED lines=75> */
.L_x_7187:
[----:B------:R-:W-:Y:S05]  /*04b0*/  BSYNC B0 ;  /* 0x0000000000007941 */ /* 0x000fea0003800000 */
.L_x_7186:
        /* <DEDUP_REMOVED lines=85> */
.L_x_7189:
        /* <DEDUP_REMOVED lines=20> */
[----:B-----5:R-:W-:Y:S05]  /*0b50*/  CALL.REL.NOINC `($__internal_13_$__cuda_sm20_div_rn_f64_full) ;  /* 0x000000cc00f87944 */ /* 0x020fea0003c00000 */
.L_x_7192:
[----:B------:R-:W-:Y:S05]  /*0b60*/  BSYNC B2 ;  /* 0x0000000000027941 */ /* 0x000fea0003800000 */
.L_x_7191:
        /* <DEDUP_REMOVED lines=29> */
.L_x_7190:
[----:B------:R-:W-:Y:S05]  /*0d40*/  BSYNC B1 ;  /* 0x0000000000017941 */ /* 0x000fea0003800000 */
.L_x_7188:
        /* <DEDUP_REMOVED lines=67> */
.L_x_7194:
[----:B------:R-:W-:Y:S05]  /*1180*/  BSYNC B0 ;  /* 0x0000000000007941 */ /* 0x000fea0003800000 */
.L_x_7193:
        /* <DEDUP_REMOVED lines=87> */
.L_x_7196:
        /* <DEDUP_REMOVED lines=20> */
[----:B-----5:R-:W-:Y:S05]  /*1840*/  CALL.REL.NOINC `($__internal_13_$__cuda_sm20_div_rn_f64_full) ;  /* 0x000000c000bc7944 */ /* 0x020fea0003c00000 */
.L_x_7199:
[----:B------:R-:W-:Y:S05]  /*1850*/  BSYNC B2 ;  /* 0x0000000000027941 */ /* 0x000fea0003800000 */
.L_x_7198:
        /* <DEDUP_REMOVED lines=29> */
.L_x_7197:
[----:B------:R-:W-:Y:S05]  /*1a30*/  BSYNC B1 ;  /* 0x0000000000017941 */ /* 0x000fea0003800000 */
.L_x_7195:
        /* <DEDUP_REMOVED lines=67> */
.L_x_7201:
[----:B------:R-:W-:Y:S05]  /*1e70*/  BSYNC B0 ;  /* 0x0000000000007941 */ /* 0x000fea0003800000 */
.L_x_7200:
        /* <DEDUP_REMOVED lines=87> */
.L_x_7203:
        /* <DEDUP_REMOVED lines=20> */
[----:B------:R-:W-:Y:S05]  /*2530*/  CALL.REL.NOINC `($__internal_13_$__cuda_sm20_div_rn_f64_full) ;  /* 0x000000b400807944 */ /* 0x000fea0003c00000 */
.L_x_7206:
[----:B------:R-:W-:Y:S05]  /*2540*/  BSYNC B2 ;  /* 0x0000000000027941 */ /* 0x000fea0003800000 */
.L_x_7205:
        /* <DEDUP_REMOVED lines=29> */
.L_x_7204:
[----:B------:R-:W-:Y:S05]  /*2720*/  BSYNC B1 ;  /* 0x0000000000017941 */ /* 0x000fea0003800000 */
.L_x_7202:
        /* <DEDUP_REMOVED lines=67> */
.L_x_7208:
[----:B------:R-:W-:Y:S05]  /*2b60*/  BSYNC B0 ;  /* 0x0000000000007941 */ /* 0x000fea0003800000 */
.L_x_7207:
        /* <DEDUP_REMOVED lines=87> */
.L_x_7210:
        /* <DEDUP_REMOVED lines=21> */
.L_x_7213:
[----:B------:R-:W-:Y:S05]  /*3230*/  BSYNC B2 ;  /* 0x0000000000027941 */ /* 0x000fea0003800000 */
.L_x_7212:
        /* <DEDUP_REMOVED lines=29> */
.L_x_7211:
[----:B------:R-:W-:Y:S05]  /*3410*/  BSYNC B1 ;  /* 0x0000000000017941 */ /* 0x000fea0003800000 */
.L_x_7209:
        /* <DEDUP_REMOVED lines=67> */
.L_x_7215:
[----:B------:R-:W-:Y:S05]  /*3850*/  BSYNC B0 ;  /* 0x0000000000007941 */ /* 0x000fea0003800000 */
.L_x_7214:
        /* <DEDUP_REMOVED lines=87> */
.L_x_7217:
        /* <DEDUP_REMOVED lines=21> */
.L_x_7220:
[----:B------:R-:W-:Y:S05]  /*3f20*/  BSYNC B2 ;  /* 0x0000000000027941 */ /* 0x000fea0003800000 */
.L_x_7219:
        /* <DEDUP_REMOVED lines=29> */
.L_x_7218:
[----:B------:R-:W-:Y:S05]  /*4100*/  BSYNC B1 ;  /* 0x0000000000017941 */ /* 0x000fea0003800000 */
.L_x_7216:
        /* <DEDUP_REMOVED lines=67> */
.L_x_7222:
[----:B------:R-:W-:Y:S05]  /*4540*/  BSYNC B0 ;  /* 0x0000000000007941 */ /* 0x000fea0003800000 */
.L_x_7221:
        /* <DEDUP_REMOVED lines=87> */
.L_x_7224:
        /* <DEDUP_REMOVED lines=20> */
[----:B------:R-:W-:Y:S05]  /*4c00*/  CALL.REL.NOINC `($__internal_13_$__cuda_sm20_div_rn_f64_full) ;  /* 0x0000008c00cc7944 */ /* 0x000fea0003c00000 */
.L_x_7227:
[----:B------:R-:W-:Y:S05]  /*4c10*/  BSYNC B2 ;  /* 0x0000000000027941 */ /* 0x000fea0003800000 */
.L_x_7226:
        /* <DEDUP_REMOVED lines=29> */
.L_x_7225:
[----:B------:R-:W-:Y:S05]  /*4df0*/  BSYNC B1 ;  /* 0x0000000000017941 */ /* 0x000fea0003800000 */
.L_x_7223:
        /* <DEDUP_REMOVED lines=67> */
.L_x_7229:
[----:B------:R-:W-:Y:S05]  /*5230*/  BSYNC B0 ;  /* 0x0000000000007941 */ /* 0x000fea0003800000 */
.L_x_7228:
        /* <DEDUP_REMOVED lines=87> */
.L_x_7231:
        /* <DEDUP_REMOVED lines=21> */
.L_x_7234:
[----:B------:R-:W-:Y:S05]  /*5900*/  BSYNC B2 ;  /* 0x0000000000027941 */ /* 0x000fea0003800000 */
.L_x_7233:
        /* <DEDUP_REMOVED lines=29> */
.L_x_7232:
[----:B------:R-:W-:Y:S05]  /*5ae0*/  BSYNC B1 ;  /* 0x0000000000017941 */ /* 0x000fea0003800000 */
.L_x_7230:
        /* <DEDUP_REMOVED lines=67> */
.L_x_7236:
[----:B------:R-:W-:Y:S05]  /*5f20*/  BSYNC B0 ;  /* 0x0000000000007941 */ /* 0x000fea0003800000 */
.L_x_7235:
        /* <DEDUP_REMOVED lines=87> */
.L_x_7238:
        /* <DEDUP_REMOVED lines=20> */
[----:B------:R-:W-:Y:S05]  /*65e0*/  CALL.REL.NOINC `($__internal_13_$__cuda_sm20_div_rn_f64_full) ;  /* 0x0000007400547944 */ /* 0x000fea0003c00000 */
.L_x_7241:
[----:B------:R-:W-:Y:S05]  /*65f0*/  BSYNC B2 ;  /* 0x0000000000027941 */ /* 0x000fea0003800000 */
.L_x_7240:
        /* <DEDUP_REMOVED lines=29> */
.L_x_7239:
[----:B------:R-:W-:Y:S05]  /*67d0*/  BSYNC B1 ;  /* 0x0000000000017941 */ /* 0x000fea0003800000 */
.L_x_7237:
        /* <DEDUP_REMOVED lines=20> */
.L_x_7185:
        /* <DEDUP_REMOVED lines=118> */
.L_x_7245:
[----:B------:R-:W-:Y:S05]  /*7080*/  BSYNC B0 ;  /* 0x0000000000007941 */ /* 0x000fea0003800000 */
.L_x_7244:
        /* <DEDUP_REMOVED lines=85> */
.L_x_7247:
        /* <DEDUP_REMOVED lines=21> */
[----:B------:R-:W-:Y:S05]  /*7730*/  CALL.REL.NOINC `($__internal_13_$__cuda_sm20_div_rn_f64_full) ;  /* 0x0000006400007944 */ /* 0x000fea0003c00000 */
.L_x_7250:
[----:B------:R-:W-:Y:S05]  /*7740*/  BSYNC B3 ;  /* 0x0000000000037941 */ /* 0x000fea0003800000 */
.L_x_7249:
        /* <DEDUP_REMOVED lines=29> */
.L_x_7248:
[----:B------:R-:W-:Y:S05]  /*7920*/  BSYNC B2 ;  /* 0x0000000000027941 */ /* 0x000fea0003800000 */
.L_x_7246:
        /* <DEDUP_REMOVED lines=9> */
.L_x_7243:
[----:B------:R-:W-:Y:S05]  /*79c0*/  BSYNC B1 ;  /* 0x0000000000017941 */ /* 0x000fea0003800000 */
.L_x_7242:
        /* <DEDUP_REMOVED lines=65> */
.L_x_7254:
[----:B------:R-:W-:Y:S05]  /*7de0*/  BSYNC B0 ;  /* 0x0000000000007941 */ /* 0x000fea0003800000 */
.L_x_7253:
        /* <DEDUP_REMOVED lines=85> */
.L_x_7256:
        /* <DEDUP_REMOVED lines=21> */
[----:B------:R-:W-:Y:S05]  /*8490*/  CALL.REL.NOINC `($__internal_13_$__cuda_sm20_div_rn_f64_full) ;  /* 0x0000005400a87944 */ /* 0x000fea0003c00000 */
.L_x_7259:
[----:B------:R-:W-:Y:S05]  /*84a0*/  BSYNC B3 ;  /* 0x0000000000037941 */ /* 0x000fea0003800000 */
.L_x_7258:
        /* <DEDUP_REMOVED lines=29> */
.L_x_7257:
[----:B------:R-:W-:Y:S05]  /*8680*/  BSYNC B2 ;  /* 0x0000000000027941 */ /* 0x000fea0003800000 */
.L_x_7255:
        /* <DEDUP_REMOVED lines=9> */
.L_x_7252:
[----:B------:R-:W-:Y:S05]  /*8720*/  BSYNC B1 ;  /* 0x0000000000017941 */ /* 0x000fea0003800000 */
.L_x_7251:
        /* <DEDUP_REMOVED lines=65> */
.L_x_7263:
[----:B------:R-:W-:Y:S05]  /*8b40*/  BSYNC B0 ;  /* 0x0000000000007941 */ /* 0x000fea0003800000 */
.L_x_7262:
        /* <DEDUP_REMOVED lines=85> */
.L_x_7265:
        /* <DEDUP_REMOVED lines=22> */
.L_x_7268:
[----:B------:R-:W-:Y:S05]  /*9200*/  BSYNC B3 ;  /* 0x0000000000037941 */ /* 0x000fea0003800000 */
.L_x_7267:
        /* <DEDUP_REMOVED lines=29> */
.L_x_7266:
[----:B------:R-:W-:Y:S05]  /*93e0*/  BSYNC B2 ;  /* 0x0000000000027941 */ /* 0x000fea0003800000 */
.L_x_7264:
        /* <DEDUP_REMOVED lines=9> */
.L_x_7261:
[----:B------:R-:W-:Y:S05]  /*9480*/  BSYNC B1 ;  /* 0x0000000000017941 */ /* 0x000fea0003800000 */
.L_x_7260:
        /* <DEDUP_REMOVED lines=65> */
.L_x_7272:
[----:B------:R-:W-:Y:S05]  /*98a0*/  BSYNC B0 ;  /* 0x0000000000007941 */ /* 0x000fea0003800000 */
.L_x_7271:
        /* <DEDUP_REMOVED lines=85> */
.L_x_7274:
        /* <DEDUP_REMOVED lines=22> */
.L_x_7277:
[----:B------:R-:W-:Y:S05]  /*9f60*/  BSYNC B3 ;  /* 0x0000000000037941 */ /* 0x000fea0003800000 */
.L_x_7276:
        /* <DEDUP_REMOVED lines=29> */
.L_x_7275:
[----:B------:R-:W-:Y:S05]  /*a140*/  BSYNC B2 ;  /* 0x0000000000027941 */ /* 0x000fea0003800000 */
.L_x_7273:
        /* <DEDUP_REMOVED lines=9> */
.L_x_7270:
[----:B------:R-:W-:Y:S05]  /*a1e0*/  BSYNC B1 ;  /* 0x0000000000017941 */ /* 0x000fea0003800000 */
.L_x_7269:
        /* <DEDUP_REMOVED lines=65> */
.L_x_7281:
[----:B------:R-:W-:Y:S05]  /*a600*/  BSYNC B0 ;  /* 0x0000000000007941 */ /* 0x000fea0003800000 */
.L_x_7280:
        /* <DEDUP_REMOVED lines=85> */
.L_x_7283:
        /* <DEDUP_REMOVED lines=21> */
[----:B------:R-:W-:Y:S05]  /*acb0*/  CALL.REL.NOINC `($__internal_13_$__cuda_sm20_div_rn_f64_full) ;  /* 0x0000002c00a07944 */ /* 0x000fea0003c00000 */
.L_x_7286:
[----:B------:R-:W-:Y:S05]  /*acc0*/  BSYNC B3 ;  /* 0x0000000000037941 */ /* 0x000fea0003800000 */
.L_x_7285:
        /* <DEDUP_REMOVED lines=29> */
.L_x_7284:
[----:B------:R-:W-:Y:S05]  /*aea0*/  BSYNC B2 ;  /* 0x0000000000027941 */ /* 0x000fea0003800000 */
.L_x_7282:
        /* <DEDUP_REMOVED lines=9> */
.L_x_7279:
[----:B------:R-:W-:Y:S05]  /*af40*/  BSYNC B1 ;  /* 0x0000000000017941 */ /* 0x000fea0003800000 */
.L_x_7278:
        /* <DEDUP_REMOVED lines=65> */
.L_x_7290:
[----:B------:R-:W-:Y:S05]  /*b360*/  BSYNC B0 ;  /* 0x0000000000007941 */ /* 0x000fea0003800000 */
.L_x_7289:
        /* <DEDUP_REMOVED lines=85> */
.L_x_7292:
        /* <DEDUP_REMOVED lines=22> */
.L_x_7295:
[----:B------:R-:W-:Y:S05]  /*ba20*/  BSYNC B3 ;  /* 0x0000000000037941 */ /* 0x000fea0003800000 */
.L_x_7294:
        /* <DEDUP_REMOVED lines=29> */
.L_x_7293:
[----:B------:R-:W-:Y:S05]  /*bc00*/  BSYNC B2 ;  /* 0x0000000000027941 */ /* 0x000fea0003800000 */
.L_x_7291:
        /* <DEDUP_REMOVED lines=9> */
.L_x_7288:
[----:B------:R-:W-:Y:S05]  /*bca0*/  BSYNC B1 ;  /* 0x0000000000017941 */ /* 0x000fea0003800000 */
.L_x_7287:
        /* <DEDUP_REMOVED lines=65> */
.L_x_7299:
[----:B------:R-:W-:Y:S05]  /*c0c0*/  BSYNC B0 ;  /* 0x0000000000007941 */ /* 0x000fea0003800000 */
.L_x_7298:
        /* <DEDUP_REMOVED lines=85> */
.L_x_7301:
        /* <DEDUP_REMOVED lines=22> */
.L_x_7304:
[----:B------:R-:W-:Y:S05]  /*c780*/  BSYNC B3 ;  /* 0x0000000000037941 */ /* 0x000fea0003800000 */
.L_x_7303:
        /* <DEDUP_REMOVED lines=29> */
.L_x_7302:
[----:B------:R-:W-:Y:S05]  /*c960*/  BSYNC B2 ;  /* 0x0000000000027941 */ /* 0x000fea0003800000 */
.L_x_7300:
        /* <DEDUP_REMOVED lines=9> */
.L_x_7297:
[----:B------:R-:W-:Y:S05]  /*ca00*/  BSYNC B1 ;  /* 0x0000000000017941 */ /* 0x000fea0003800000 */
.L_x_7296:
        /* <DEDUP_REMOVED lines=65> */
.L_x_7308:
[----:B------:R-:W-:Y:S05]  /*ce20*/  BSYNC B0 ;  /* 0x0000000000007941 */ /* 0x000fea0003800000 */
.L_x_7307:
        /* <DEDUP_REMOVED lines=85> */
.L_x_7310:
        /* <DEDUP_REMOVED lines=22> */
.L_x_7313:
[----:B------:R-:W-:Y:S05]  /*d4e0*/  BSYNC B3 ;  /* 0x0000000000037941 */ /* 0x000fea0003800000 */
.L_x_7312:
        /* <DEDUP_REMOVED lines=29> */
.L_x_7311:
[----:B------:R-:W-:Y:S05]  /*d6c0*/  BSYNC B2 ;  /* 0x0000000000027941 */ /* 0x000fea0003800000 */
.L_x_7309:
        /* <DEDUP_REMOVED lines=9> */
.L_x_7306:
[----:B------:R-:W-:Y:S05]  /*d760*/  BSYNC B1 ;  /* 0x0000000000017941 */ /* 0x000fea0003800000 */
.L_x_7305:
        /* <DEDUP_REMOVED lines=23> */
.L_x_7316:
[----:B------:R-:W-:-:S13]  /*d8e0*/  ISETP.GE.AND P0, PT, R0, R30, PT ;  /* 0x0000001e0000720c */ /* 0x000fda0003f06270 */
[----:B------:R-:W-:Y:S05]  /*d8f0*/  @P0 BRA `(.L_x_7318) ;  /* 0x0000000000300947 */ /* 0x000fea0003800000 */
[----:B0-----:R-:W0:Y:S01]  /*d900*/  LDC.64 R4, c[0x0][0x218] ;  /* 0x00008600ff047b82 */ /* 0x001e220000000a00 */
[----:B------:R-:W-:Y:S02]  /*d910*/  IMAD.IADD R9, R7, 0x1, R0 ;  /* 0x0000000107097824 */ /* 0x000fe400078e0200 */
[----:B------:R-:W-:Y:S02]  /*d920*/  VIADD R0, R0, 0x80 ;  /* 0x0000008000007836 */ /* 0x000fe40000000000 */
[----:B0-----:R-:W-:-:S05]  /*d930*/  IMAD.WIDE.U32 R4, R9, 0x8, R4 ;  /* 0x0000000809047825 */ /* 0x001fca00078e0004 */
[----:B------:R1:W-:Y:S02]  /*d940*/  STG.E.64 desc[UR4][R4.64], R14 ;  /* 0x0000000e04007986 */ /* 0x0003e4000c101b04 */
.L_x_7317:
[----:B------:R-:W-:-:S13]  /*d950*/  ISETP.GE.AND P0, PT, R0, R30, PT ;  /* 0x0000001e0000720c */ /* 0x000fda0003f06270 */
[----:B------:R-:W-:Y:S05]  /*d960*/  @P0 BRA `(.L_x_7319) ;  /* 0x0000000000340947 */ /* 0x000fea0003800000 */
[----:B01----:R-:W0:Y:S01]  /*d970*/  LDC.64 R4, c[0x0][0x218] ;  /* 0x00008600ff047b82 */ /* 0x003e220000000a00 */
[----:B------:R-:W-:Y:S01]  /*d980*/  IADD3 R9, R7, R0, RZ ;  /* 0x0000000007097210 */ /* 0x000fe20007ffe0ff */
[----:B------:R-:W-:-:S04]  /*d990*/  VIADD R0, R0, 0x80 ;  /* 0x0000008000007836 */ /* 0x000fc80000000000 */
[----:B0-----:R-:W-:-:S05]  /*d9a0*/  IMAD.WIDE.U32 R4, R9, 0x8, R4 ;  /* 0x0000000809047825 */ /* 0x001fca00078e0004 */
[----:B------:R1:W-:Y:S02]  /*d9b0*/  STG.E.64 desc[UR4][R4.64], R16 ;  /* 0x0000001004007986 */ /* 0x0003e4000c101b04 */
.L_x_7318:
        /* <DEDUP_REMOVED lines=8> */
.L_x_7319:
[----:B------:R-:W-:Y:S05]  /*da40*/  BSYNC B1 ;  /* 0x0000000000017941 */ /* 0x000fea0003800000 */
.L_x_7315:
[----:B------:R-:W-:-:S13]  /*da50*/  ISETP.GE.AND P0, PT, R0, R30, PT ;  /* 0x0000001e0000720c */ /* 0x000fda0003f06270 */
[----:B012---:R-:W0:Y:S01]  /*da60*/  @!P0 LDC.64 R4, c[0x0][0x218] ;  /* 0x00008600ff048b82 */ /* 0x007e220000000a00 */
[----:B------:R-:W-:Y:S01]  /*da70*/  @!P0 IMAD.IADD R9, R7, 0x1, R0 ;  /* 0x0000000107098824 */ /* 0x000fe200078e0200 */
[----:B------:R-:W-:-:S03]  /*da80*/  @!P0 IADD3 R0, R0, 0x80, RZ ;  /* 0x0000008000008810 */ /* 0x000fc60007ffe0ff */
[----:B0-----:R-:W-:-:S05]  /*da90*/  @!P0 IMAD.WIDE.U32 R4, R9, 0x8, R4 ;  /* 0x0000000809048825 */ /* 0x001fca00078e0004 */
[----:B------:R2:W-:Y:S02]  /*daa0*/  @!P0 STG.E.64 desc[UR4][R4.64], R20 ;  /* 0x0000001404008986 */ /* 0x0005e4000c101b04 */
.L_x_7320:
[----:B------:R-:W-:Y:S05]  /*dab0*/  BSYNC B0 ;  /* 0x0000000000007941 */ /* 0x000fea0003800000 */
.L_x_7314:
        /* <DEDUP_REMOVED lines=8> */
        .weak           $__internal_13_$__cuda_sm20_div_rn_f64_full
        .type           $__internal_13_$__cuda_sm20_div_rn_f64_full,@function
        .size           $__internal_13_$__cuda_sm20_div_rn_f64_full,(.L_x_7340 - $__internal_13_$__cuda_sm20_div_rn_f64_full)
$__internal_13_$__cuda_sm20_div_rn_f64_full:
        /* <DEDUP_REMOVED lines=71> */
.L_x_7322:
        /* <DEDUP_REMOVED lines=17> */
.L_x_7325:
[----:B------:R-:W-:Y:S01]  /*e0c0*/  LOP3.LUT R3, R27, 0x80000, RZ, 0xfc, !PT ;  /* 0x000800001b037812 */ /* 0x000fe200078efcff */
[----:B------:R-:W-:-:S04]  /*e0d0*/  IMAD.MOV.U32 R38, RZ, RZ, R26 ;  /* 0x000000ffff267224 */ /* 0x000fc800078e001a */
[----:B------:R-:W-:Y:S01]  /*e0e0*/  IMAD.MOV.U32 R39, RZ, RZ, R3 ;  /* 0x000000ffff277224 */ /* 0x000fe200078e0003 */
[----:B------:R-:W-:Y:S06]  /*e0f0*/  BRA `(.L_x_7323) ;  /* 0x00000000000c7947 */ /* 0x000fec0003800000 */
.L_x_7324:
[----:B------:R-:W-:Y:S01]  /*e100*/  LOP3.LUT R3, R37, 0x80000, RZ, 0xfc, !PT ;  /* 0x0008000025037812 */ /* 0x000fe200078efcff */
[----:B------:R-:W-:-:S04]  /*e110*/  IMAD.MOV.U32 R38, RZ, RZ, R36 ;  /* 0x000000ffff267224 */ /* 0x000fc800078e0024 */
[----:B------:R-:W-:-:S07]  /*e120*/  IMAD.MOV.U32 R39, RZ, RZ, R3 ;  /* 0x000000ffff277224 */ /* 0x000fce00078e0003 */
.L_x_7323:
[----:B------:R-:W-:Y:S05]  /*e130*/  BSYNC B0 ;  /* 0x0000000000007941 */ /* 0x000fea0003800000 */
.L_x_7321:
[----:B------:R-:W-:Y:S01]  /*e140*/  IMAD.MOV.U32 R4, RZ, RZ, R0 ;  /* 0x000000ffff047224 */ /* 0x000fe200078e0000 */
[----:B------:R-:W-:Y:S01]  /*e150*/  MOV R2, R38 ;  /* 0x0000002600027202 */ /* 0x000fe20000000f00 */
[----:B------:R-:W-:Y:S02]  /*e160*/  IMAD.MOV.U32 R5, RZ, RZ, 0x0 ;  /* 0x00000000ff057424 */ /* 0x000fe400078e00ff */
[----:B------:R-:W-:Y:S02]  /*e170*/  IMAD.MOV.U32 R3, RZ, RZ, R39 ;  /* 0x000000ffff037224 */ /* 0x000fe400078e0027 */
[----:B------:R-:W-:Y:S05]  /*e180*/  RET.REL.NODEC R4 `(_ZN2at6native29vectorized_elementwise_kernelILi8EZZZNS0_33launch_log_sigmoid_forward_kernelERNS_18TensorIteratorBaseEENKUlvE_clEvENKUlvE_clEvEUldE_St5arrayIPcLm2EEEEviT0_T1_) ;  /* 0xffffff1c049c7950 */ /* 0x000fea0003c3ffff */
.L_x_7326:
        /* <DEDUP_REMOVED lines=15> */
.L_x_7340:


//--------------------- .nv.global.init           --------------------------
	.section	.nv.global.init,"aw",@progbits
.nv.global.init:
	.type		$str$6,@object
	.size		$str$6,(__unnamed_1 - $str$6)
$str$6:
        /*0000*/ 	.byte	0x66, 0x61, 0x6c, 0x73, 0x65, 0x00
	.type		__unnamed_1,@object
	.size		__unnamed_1,(__unnamed_5 - __unnamed_1)
__unnamed_1:
        /*0006*/ 	.byte	0x66, 0x65, 0x74, 0x63, 0x68, 0x5f, 0x61, 0x6e, 0x64, 0x5f, 0x63, 0x61, 0x73, 0x74, 0x00
	.type		__unnamed_5,@object
	.size		__unnamed_5,(__unnamed_3 - __unnamed_5)
__unnamed_5:
        /*0015*/ 	.byte	0x66, 0x65, 0x74, 0x63, 0x68, 0x5f, 0x61, 0x6e, 0x64, 0x5f, 0x63, 0x61, 0x73, 0x74, 0x00
	.type		__unnamed_3,@object
	.size		__unnamed_3,(__unnamed_7 - __unnamed_3)
__unnamed_3:
        /*0024*/ 	.byte	0x66, 0x65, 0x74, 0x63, 0x68, 0x5f, 0x61, 0x6e, 0x64, 0x5f, 0x63, 0x61, 0x73, 0x74, 0x00
	.type		__unnamed_7,@object
	.size		__unnamed_7,(__unnamed_2 - __unnamed_7)
__unnamed_7:
        /*0033*/ 	.byte	0x66, 0x65, 0x74, 0x63, 0x68, 0x5f, 0x61, 0x6e, 0x64, 0x5f, 0x63, 0x61, 0x73, 0x74, 0x00
	.type		__unnamed_2,@object
	.size		__unnamed_2,(__unnamed_6 - __unnamed_2)
__unnamed_2:
        /*0042*/ 	.byte	0x63, 0x61, 0x73, 0x74, 0x5f, 0x61, 0x6e, 0x64, 0x5f, 0x73, 0x74, 0x6f, 0x72, 0x65, 0x00
	.type		__unnamed_6,@object
	.size		__unnamed_6,(__unnamed_4 - __unnamed_6)
__unnamed_6:
        /*0051*/ 	.byte	0x63, 0x61, 0x73, 0x74, 0x5f, 0x61, 0x6e, 0x64, 0x5f, 0x73, 0x74, 0x6f, 0x72, 0x65, 0x00
	.type		__unnamed_4,@object
	.size		__unnamed_4,(__unnamed_8 - __unnamed_4)
__unnamed_4:
        /*0060*/ 	.byte	0x63, 0x61, 0x73, 0x74, 0x5f, 0x61, 0x6e, 0x64, 0x5f, 0x73, 0x74, 0x6f, 0x72, 0x65, 0x00
	.type		__unnamed_8,@object
	.size		__unnamed_8,($str$7 - __unnamed_8)
__unnamed_8:
        /*006f*/ 	.byte	0x63, 0x61, 0x73, 0x74, 0x5f, 0x61, 0x6e, 0x64, 0x5f, 0x73, 0x74, 0x6f, 0x72, 0x65, 0x00
	.type		$str$7,@object
	.size		$str$7,(.L_37 - $str$7)
$str$7:
        /*007e*/ 	.byte	0x2f, 0x72, 0x6f, 0x6f, 0x74, 0x2f, 0x2e, 0x70, 0x79, 0x65, 0x6e, 0x76, 0x2f, 0x76, 0x65, 0x72
        /*008e*/ 	.byte	0x73, 0x69, 0x6f, 0x6e, 0x73, 0x2f, 0x33, 0x2e, 0x31, 0x33, 0x2e, 0x31, 0x32, 0x2f, 0x6c, 0x69
        /*009e*/ 	.byte	0x62, 0x2f, 0x70, 0x79, 0x74, 0x68, 0x6f, 0x6e, 0x33, 0x2e, 0x31, 0x33, 0x2f, 0x73, 0x69, 0x74
        /*00ae*/ 	.byte	0x65, 0x2d, 0x70, 0x61, 0x63, 0x6b, 0x61, 0x67, 0x65, 0x73, 0x2f, 0x74, 0x6f, 0x72, 0x63, 0x68
        /*00be*/ 	.byte	0x2f, 0x69, 0x6e, 0x63, 0x6c, 0x75, 0x64, 0x65, 0x2f, 0x63, 0x31, 0x30, 0x2f, 0x63, 0x6f, 0x72
        /*00ce*/ 	.byte	0x65, 0x2f, 0x44, 0x79, 0x6e, 0x61, 0x6d, 0x69, 0x63, 0x43, 0x61, 0x73, 0x74, 0x2e, 0x68, 0x00
.L_37:


//--------------------- .nv.shared.reserved.0     --------------------------
	.section	.nv.shared.reserved.0,"aw",@nobits
	.weak		__nv_reservedSMEM_offset_0_alias
	.size		__nv_reservedSMEM_offset_0_alias, 0, 0
	.other		__nv_reservedSMEM_offset_0_alias,@"STO_CUDA_RESERVED_SHARED STV_DEFAULT"
__nv_reservedSMEM_offset_0_alias:
	.zero		0


//--------------------- .nv.global                --------------------------
	.section	.nv.global,"aw",@nobits
.nv.global:
	.type		_ZN60_INTERNAL_e6aa1b1b_29_ActivationLogSigmoidKernel_cu_9d16a0dc4cuda3std3__48in_placeE,@object
	.size		_ZN60_INTERNAL_e6aa1b1b_29_ActivationLogSigmoidKernel_cu_9d16a0dc4cuda3std3__48in_placeE,(_ZN60_INTERNAL_e6aa1b1b_29_ActivationLogSigmoidKernel_cu_9d16a0dc4cuda3std6ranges3__45__cpo8distanceE - _ZN60_INTERNAL_e6aa1b1b_29_ActivationLogSigmoidKernel_cu_9d16a0dc4cuda3std3__48in_placeE)
_ZN60_INTERNAL_e6aa1b1b_29_ActivationLogSigmoidKernel_cu_9d16a0dc4cuda3std3__48in_placeE:
	.zero		1
	.type		_ZN60_INTERNAL_e6aa1b1b_29_ActivationLogSigmoidKernel_cu_9d16a0dc4cuda3std6ranges3__45__cpo8distanceE,@object
	.size		_ZN60_INTERNAL_e6aa1b1b_29_ActivationLogSigmoidKernel_cu_9d16a0dc4cuda3std6ranges3__45__cpo8distanceE,(_ZN60_INTERNAL_e6aa1b1b_29_ActivationLogSigmoidKernel_cu_9d16a0dc4cuda3std3__45__cpo3endE - _ZN60_INTERNAL_e6aa1b1b_29_ActivationLogSigmoidKernel_cu_9d16a0dc4cuda3std6ranges3__45__cpo8distanceE)
_ZN60_INTERNAL_e6aa1b1b_29_ActivationLogSigmoidKernel_cu_9d16a0dc4cuda3std6ranges3__45__cpo8distanceE:
	.zero		1
	.type		_ZN60_INTERNAL_e6aa1b1b_29_ActivationLogSigmoidKernel_cu_9d16a0dc4cuda3std3__45__cpo3endE,@object
	.size		_ZN60_INTERNAL_e6aa1b1b_29_ActivationLogSigmoidKernel_cu_9d16a0dc4cuda3std3__45__cpo3endE,(_ZN60_INTERNAL_e6aa1b1b_29_ActivationLogSigmoidKernel_cu_9d16a0dc4cuda3std6ranges3__45__cpo7advanceE - _ZN60_INTERNAL_e6aa1b1b_29_ActivationLogSigmoidKernel_cu_9d16a0dc4cuda3std3__45__cpo3endE)
_ZN60_INTERNAL_e6aa1b1b_29_ActivationLogSigmoidKernel_cu_9d16a0dc4cuda3std3__45__cpo3endE:
	.zero		1
	.type		_ZN60_INTERNAL_e6aa1b1b_29_ActivationLogSigmoidKernel_cu_9d16a0dc4cuda3std6ranges3__45__cpo7advanceE,@object
	.size		_ZN60_INTERNAL_e6aa1b1b_29_ActivationLogSigmoidKernel_cu_9d16a0dc4cuda3std6ranges3__45__cpo7advanceE,(_ZN60_INTERNAL_e6aa1b1b_29_ActivationLogSigmoidKernel_cu_9d16a0dc4cuda3std3__45__cpo4rendE - _ZN60_INTERNAL_e6aa1b1b_29_ActivationLogSigmoidKernel_cu_9d16a0dc4cuda3std6ranges3__45__cpo7advanceE)
_ZN60_INTERNAL_e6aa1b1b_29_ActivationLogSigmoidKernel_cu_9d16a0dc4cuda3std6ranges3__45__cpo7advanceE:
	.zero		1
	.type		_ZN60_INTERNAL_e6aa1b1b_29_ActivationLogSigmoidKernel_cu_9d16a0dc4cuda3std3__45__cpo4rendE,@object
	.size		_ZN60_INTERNAL_e6aa1b1b_29_ActivationLogSigmoidKernel_cu_9d16a0dc4cuda3std3__45__cpo4rendE,(_ZN60_INTERNAL_e6aa1b1b_29_ActivationLogSigmoidKernel_cu_9d16a0dc4cuda3std6ranges3__45__cpo4dataE - _ZN60_INTERNAL_e6aa1b1b_29_ActivationLogSigmoidKernel_cu_9d16a0dc4cuda3std3__45__cpo4rendE)
_ZN60_INTERNAL_e6aa1b1b_29_ActivationLogSigmoidKernel_cu_9d16a0dc4cuda3std3__45__cpo4rendE:
	.zero		1
	.type		_ZN60_INTERNAL_e6aa1b1b_29_ActivationLogSigmoidKernel_cu_9d16a0dc4cuda3std6ranges3__45__cpo4dataE,@object
	.size		_ZN60_INTERNAL_e6aa1b1b_29_ActivationLogSigmoidKernel_cu_9d16a0dc4cuda3std6ranges3__45__cpo4dataE,(_ZN60_INTERNAL_e6aa1b1b_29_ActivationLogSigmoidKernel_cu_9d16a0dc4cuda3std6ranges3__45__cpo5beginE - _ZN60_INTERNAL_e6aa1b1b_29_ActivationLogSigmoidKernel_cu_9d16a0dc4cuda3std6ranges3__45__cpo4dataE)
_ZN60_INTERNAL_e6aa1b1b_29_ActivationLogSigmoidKernel_cu_9d16a0dc4cuda3std6ranges3__45__cpo4dataE:
	.zero		1
	.type		_ZN60_INTERNAL_e6aa1b1b_29_ActivationLogSigmoidKernel_cu_9d16a0dc4cuda3std6ranges3__45__cpo5beginE,@object
	.size		_ZN60_INTERNAL_e6aa1b1b_29_ActivationLogSigmoidKernel_cu_9d16a0dc4cuda3std6ranges3__45__cpo5beginE,(_ZN60_INTERNAL_e6aa1b1b_29_ActivationLogSigmoidKernel_cu_9d16a0dc4cuda3std3__45__cpo5crendE - _ZN60_INTERNAL_e6aa1b1b_29_ActivationLogSigmoidKernel_cu_9d16a0dc4cuda3std6ranges3__45__cpo5beginE)
_ZN60_INTERNAL_e6aa1b1b_29_ActivationLogSigmoidKernel_cu_9d16a0dc4cuda3std6ranges3__45__cpo5beginE:
	.zero		1
	.type		_ZN60_INTERNAL_e6aa1b1b_29_ActivationLogSigmoidKernel_cu_9d16a0dc4cuda3std3__45__cpo5crendE,@object
	.size		_ZN60_INTERNAL_e6aa1b1b_29_ActivationLogSigmoidKernel_cu_9d16a0dc4cuda3std3__45__cpo5crendE,(_ZN60_INTERNAL_e6aa1b1b_29_ActivationLogSigmoidKernel_cu_9d16a0dc4cuda3std6ranges3__45__cpo4sizeE - _ZN60_INTERNAL_e6aa1b1b_29_ActivationLogSigmoidKernel_cu_9d16a0dc4cuda3std3__45__cpo5crendE)
_ZN60_INTERNAL_e6aa1b1b_29_ActivationLogSigmoidKernel_cu_9d16a0dc4cuda3std3__45__cpo5crendE:
	.zero		1
	.type		_ZN60_INTERNAL_e6aa1b1b_29_ActivationLogSigmoidKernel_cu_9d16a0dc4cuda3std6ranges3__45__cpo4sizeE,@object
	.size		_ZN60_INTERNAL_e6aa1b1b_29_ActivationLogSigmoidKernel_cu_9d16a0dc4cuda3std6ranges3__45__cpo4sizeE,(_ZN60_INTERNAL_e6aa1b1b_29_ActivationLogSigmoidKernel_cu_9d16a0dc4cuda3std3__462_GLOBAL__N__e6aa1b1b_29_ActivationLogSigmoidKernel_cu_9d16a0dc6ignoreE - _ZN60_INTERNAL_e6aa1b1b_29_ActivationLogSigmoidKernel_cu_9d16a0dc4cuda3std6ranges3__45__cpo4sizeE)
_ZN60_INTERNAL_e6aa1b1b_29_ActivationLogSigmoidKernel_cu_9d16a0dc4cuda3std6ranges3__45__cpo4sizeE:
	.zero		1
	.type		_ZN60_INTERNAL_e6aa1b1b_29_ActivationLogSigmoidKernel_cu_9d16a0dc4cuda3std3__462_GLOBAL__N__e6aa1b1b_29_ActivationLogSigmoidKernel_cu_9d16a0dc6ignoreE,@object
	.size		_ZN60_INTERNAL_e6aa1b1b_29_ActivationLogSigmoidKernel_cu_9d16a0dc4cuda3std3__462_GLOBAL__N__e6aa1b1b_29_ActivationLogSigmoidKernel_cu_9d16a0dc6ignoreE,(_ZN60_INTERNAL_e6aa1b1b_29_ActivationLogSigmoidKernel_cu_9d16a0dc4cuda3std6ranges3__45__cpo6cbeginE - _ZN60_INTERNAL_e6aa1b1b_29_ActivationLogSigmoidKernel_cu_9d16a0dc4cuda3std3__462_GLOBAL__N__e6aa1b1b_29_ActivationLogSigmoidKernel_cu_9d16a0dc6ignoreE)
_ZN60_INTERNAL_e6aa1b1b_29_ActivationLogSigmoidKernel_cu_9d16a0dc4cuda3std3__462_GLOBAL__N__e6aa1b1b_29_ActivationLogSigmoidKernel_cu_9d16a0dc6ignoreE:
	.zero		1
	.type		_ZN60_INTERNAL_e6aa1b1b_29_ActivationLogSigmoidKernel_cu_9d16a0dc4cuda3std6ranges3__45__cpo6cbeginE,@object
	.size		_ZN60_INTERNAL_e6aa1b1b_29_ActivationLogSigmoidKernel_cu_9d16a0dc4cuda3std6ranges3__45__cpo6cbeginE,(_ZN60_INTERNAL_e6aa1b1b_29_ActivationLogSigmoidKernel_cu_9d16a0dc4cuda3std3__45__cpo4cendE - _ZN60_INTERNAL_e6aa1b1b_29_ActivationLogSigmoidKernel_cu_9d16a0dc4cuda3std6ranges3__45__cpo6cbeginE)
_ZN60_INTERNAL_e6aa1b1b_29_ActivationLogSigmoidKernel_cu_9d16a0dc4cuda3std6ranges3__45__cpo6cbeginE:
	.zero		1
	.type		_ZN60_INTERNAL_e6aa1b1b_29_ActivationLogSigmoidKernel_cu_9d16a0dc4cuda3std3__45__cpo4cendE,@object
	.size		_ZN60_INTERNAL_e6aa1b1b_29_ActivationLogSigmoidKernel_cu_9d16a0dc4cuda3std3__45__cpo4cendE,(_ZN60_INTERNAL_e6aa1b1b_29_ActivationLogSigmoidKernel_cu_9d16a0dc4cuda3std6ranges3__45__cpo4nextE - _ZN60_INTERNAL_e6aa1b1b_29_ActivationLogSigmoidKernel_cu_9d16a0dc4cuda3std3__45__cpo4cendE)
_ZN60_INTERNAL_e6aa1b1b_29_ActivationLogSigmoidKernel_cu_9d16a0dc4cuda3std3__45__cpo4cendE:
	.zero		1
	.type		_ZN60_INTERNAL_e6aa1b1b_29_ActivationLogSigmoidKernel_cu_9d16a0dc4cuda3std6ranges3__45__cpo4nextE,@object
	.size		_ZN60_INTERNAL_e6aa1b1b_29_ActivationLogSigmoidKernel_cu_9d16a0dc4cuda3std6ranges3__45__cpo4nextE,(_ZN60_INTERNAL_e6aa1b1b_29_ActivationLogSigmoidKernel_cu_9d16a0dc4cuda3std6ranges3__45__cpo4swapE - _ZN60_INTERNAL_e6aa1b1b_29_ActivationLogSigmoidKernel_cu_9d16a0dc4cuda3std6ranges3__45__cpo4nextE)
_ZN60_INTERNAL_e6aa1b1b_29_ActivationLogSigmoidKernel_cu_9d16a0dc4cuda3std6ranges3__45__cpo4nextE:
	.zero		1
	.type		_ZN60_INTERNAL_e6aa1b1b_29_ActivationLogSigmoidKernel_cu_9d16a0dc4cuda3std6ranges3__45__cpo4swapE,@object
	.size		_ZN60_INTERNAL_e6aa1b1b_29_ActivationLogSigmoidKernel_cu_9d16a0dc4cuda3std6ranges3__45__cpo4swapE,(_ZN60_INTERNAL_e6aa1b1b_29_ActivationLogSigmoidKernel_cu_9d16a0dc4cuda3std3__420unreachable_sentinelE - _ZN60_INTERNAL_e6aa1b1b_29_ActivationLogSigmoidKernel_cu_9d16a0dc4cuda3std6ranges3__45__cpo4swapE)
_ZN60_INTERNAL_e6aa1b1b_29_ActivationLogSigmoidKernel_cu_9d16a0dc4cuda3std6ranges3__45__cpo4swapE:
	.zero		1
	.type		_ZN60_INTERNAL_e6aa1b1b_29_ActivationLogSigmoidKernel_cu_9d16a0dc4cuda3std3__420unreachable_sentinelE,@object
	.size		_ZN60_INTERNAL_e6aa1b1b_29_ActivationLogSigmoidKernel_cu_9d16a0dc4cuda3std3__420unreachable_sentinelE,(_ZN60_INTERNAL_e6aa1b1b_29_ActivationLogSigmoidKernel_cu_9d16a0dc6thrust23THRUST_300001_SM_900_NS6system6detail10sequential3seqE - _ZN60_INTERNAL_e6aa1b1b_29_ActivationLogSigmoidKernel_cu_9d16a0dc4cuda3std3__420unreachable_sentinelE)
_ZN60_INTERNAL_e6aa1b1b_29_ActivationLogSigmoidKernel_cu_9d16a0dc4cuda3std3__420unreachable_sentinelE:
	.zero		1
	.type		_ZN60_INTERNAL_e6aa1b1b_29_ActivationLogSigmoidKernel_cu_9d16a0dc6thrust23THRUST_300001_SM_900_NS6system6detail10sequential3seqE,@object
	.size		_ZN60_INTERNAL_e6aa1b1b_29_ActivationLogSigmoidKernel_cu_9d16a0dc6thrust23THRUST_300001_SM_900_NS6system6detail10sequential3seqE,(_ZN60_INTERNAL_e6aa1b1b_29_ActivationLogSigmoidKernel_cu_9d16a0dc4cuda3std3__45__cpo6cbeginE - _ZN60_INTERNAL_e6aa1b1b_29_ActivationLogSigmoidKernel_cu_9d16a0dc6thrust23THRUST_300001_SM_900_NS6system6detail10sequential3seqE)
_ZN60_INTERNAL_e6aa1b1b_29_ActivationLogSigmoidKernel_cu_9d16a0dc6thrust23THRUST_300001_SM_900_NS6system6detail10sequential3seqE:
	.zero		1
	.type		_ZN60_INTERNAL_e6aa1b1b_29_ActivationLogSigmoidKernel_cu_9d16a0dc4cuda3std3__45__cpo6cbeginE,@object
	.size		_ZN60_INTERNAL_e6aa1b1b_29_ActivationLogSigmoidKernel_cu_9d16a0dc4cuda3std3__45__cpo6cbeginE,(_ZN60_INTERNAL_e6aa1b1b_29_ActivationLogSigmoidKernel_cu_9d16a0dc4cuda3std6ranges3__45__cpo9iter_swapE - _ZN60_INTERNAL_e6aa1b1b_29_ActivationLogSigmoidKernel_cu_9d16a0dc4cuda3std3__45__cpo6cbeginE)
_ZN60_INTERNAL_e6aa1b1b_29_ActivationLogSigmoidKernel_cu_9d16a0dc4cuda3std3__45__cpo6cbeginE:
	.zero		1
	.type		_ZN60_INTERNAL_e6aa1b1b_29_ActivationLogSigmoidKernel_cu_9d16a0dc4cuda3std6ranges3__45__cpo9iter_swapE,@object
	.size		_ZN60_INTERNAL_e6aa1b1b_29_ActivationLogSigmoidKernel_cu_9d16a0dc4cuda3std6ranges3__45__cpo9iter_swapE,(_ZN60_INTERNAL_e6aa1b1b_29_ActivationLogSigmoidKernel_cu_9d16a0dc4cuda3std3__45__cpo7crbeginE - _ZN60_INTERNAL_e6aa1b1b_29_ActivationLogSigmoidKernel_cu_9d16a0dc4cuda3std6ranges3__45__cpo9iter_swapE)
_ZN60_INTERNAL_e6aa1b1b_29_ActivationLogSigmoidKernel_cu_9d16a0dc4cuda3std6ranges3__45__cpo9iter_swapE:
	.zero		1
	.type		_ZN60_INTERNAL_e6aa1b1b_29_ActivationLogSigmoidKernel_cu_9d16a0dc4cuda3std3__45__cpo7crbeginE,@object
	.size		_ZN60_INTERNAL_e6aa1b1b_29_ActivationLogSigmoidKernel_cu_9d16a0dc4cuda3std3__45__cpo7crbeginE,(_ZN60_INTERNAL_e6aa1b1b_29_ActivationLogSigmoidKernel_cu_9d16a0dc4cuda3std6ranges3__45__cpo5cdataE - _ZN60_INTERNAL_e6aa1b1b_29_ActivationLogSigmoidKernel_cu_9d16a0dc4cuda3std3__45__cpo7crbeginE)
_ZN60_INTERNAL_e6aa1b1b_29_ActivationLogSigmoidKernel_cu_9d16a0dc4cuda3std3__45__cpo7crbeginE:
	.zero		1
	.type		_ZN60_INTERNAL_e6aa1b1b_29_ActivationLogSigmoidKernel_cu_9d16a0dc4cuda3std6ranges3__45__cpo5cdataE,@object
	.size		_ZN60_INTERNAL_e6aa1b1b_29_ActivationLogSigmoidKernel_cu_9d16a0dc4cuda3std6ranges3__45__cpo5cdataE,(_ZN60_INTERNAL_e6aa1b1b_29_ActivationLogSigmoidKernel_cu_9d16a0dc4cuda3std6ranges3__45__cpo3endE - _ZN60_INTERNAL_e6aa1b1b_29_ActivationLogSigmoidKernel_cu_9d16a0dc4cuda3std6ranges3__45__cpo5cdataE)
_ZN60_INTERNAL_e6aa1b1b_29_ActivationLogSigmoidKernel_cu_9d16a0dc4cuda3std6ranges3__45__cpo5cdataE:
	.zero		1
	.type		_ZN60_INTERNAL_e6aa1b1b_29_ActivationLogSigmoidKernel_cu_9d16a0dc4cuda3std6ranges3__45__cpo3endE,@object
	.size		_ZN60_INTERNAL_e6aa1b1b_29_ActivationLogSigmoidKernel_cu_9d16a0dc4cuda3std6ranges3__45__cpo3endE,(_ZN60_INTERNAL_e6aa1b1b_29_ActivationLogSigmoidKernel_cu_9d16a0dc4cuda3std3__419piecewise_constructE - _ZN60_INTERNAL_e6aa1b1b_29_ActivationLogSigmoidKernel_cu_9d16a0dc4cuda3std6ranges3__45__cpo3endE)
_ZN60_INTERNAL_e6aa1b1b_29_ActivationLogSigmoidKernel_cu_9d16a0dc4cuda3std6ranges3__45__cpo3endE:
	.zero		1
	.type		_ZN60_INTERNAL_e6aa1b1b_29_ActivationLogSigmoidKernel_cu_9d16a0dc4cuda3std3__419piecewise_constructE,@object
	.size		_ZN60_INTERNAL_e6aa1b1b_29_ActivationLogSigmoidKernel_cu_9d16a0dc4cuda3std3__419piecewise_constructE,(_ZN60_INTERNAL_e6aa1b1b_29_ActivationLogSigmoidKernel_cu_9d16a0dc4cuda3std6ranges3__45__cpo5ssizeE - _ZN60_INTERNAL_e6aa1b1b_29_ActivationLogSigmoidKernel_cu_9d16a0dc4cuda3std3__419piecewise_constructE)
_ZN60_INTERNAL_e6aa1b1b_29_ActivationLogSigmoidKernel_cu_9d16a0dc4cuda3std3__419piecewise_constructE:
	.zero		1
	.type		_ZN60_INTERNAL_e6aa1b1b_29_ActivationLogSigmoidKernel_cu_9d16a0dc4cuda3std6ranges3__45__cpo5ssizeE,@object
	.size		_ZN60_INTERNAL_e6aa1b1b_29_ActivationLogSigmoidKernel_cu_9d16a0dc4cuda3std6ranges3__45__cpo5ssizeE,(_ZN60_INTERNAL_e6aa1b1b_29_ActivationLogSigmoidKernel_cu_9d16a0dc4cuda3std3__45__cpo5beginE - _ZN60_INTERNAL_e6aa1b1b_29_ActivationLogSigmoidKernel_cu_9d16a0dc4cuda3std6ranges3__45__cpo5ssizeE)
_ZN60_INTERNAL_e6aa1b1b_29_ActivationLogSigmoidKernel_cu_9d16a0dc4cuda3std6ranges3__45__cpo5ssizeE:
	.zero		1
	.type		_ZN60_INTERNAL_e6aa1b1b_29_ActivationLogSigmoidKernel_cu_9d16a0dc4cuda3std3__45__cpo5beginE,@object
	.size		_ZN60_INTERNAL_e6aa1b1b_29_ActivationLogSigmoidKernel_cu_9d16a0dc4cuda3std3__45__cpo5beginE,(_ZN60_INTERNAL_e6aa1b1b_29_ActivationLogSigmoidKernel_cu_9d16a0dc4cuda3std6ranges3__45__cpo4cendE - _ZN60_INTERNAL_e6aa1b1b_29_ActivationLogSigmoidKernel_cu_9d16a0dc4cuda3std3__45__cpo5beginE)
_ZN60_INTERNAL_e6aa1b1b_29_ActivationLogSigmoidKernel_cu_9d16a0dc4cuda3std3__45__cpo5beginE:
	.zero		1
	.type		_ZN60_INTERNAL_e6aa1b1b_29_ActivationLogSigmoidKernel_cu_9d16a0dc4cuda3std6ranges3__45__cpo4cendE,@object
	.size		_ZN60_INTERNAL_e6aa1b1b_29_ActivationLogSigmoidKernel_cu_9d16a0dc4cuda3std6ranges3__45__cpo4cendE,(_ZN60_INTERNAL_e6aa1b1b_29_ActivationLogSigmoidKernel_cu_9d16a0dc4cuda3std3__45__cpo6rbeginE - _ZN60_INTERNAL_e6aa1b1b_29_ActivationLogSigmoidKernel_cu_9d16a0dc4cuda3std6ranges3__45__cpo4cendE)
_ZN60_INTERNAL_e6aa1b1b_29_ActivationLogSigmoidKernel_cu_9d16a0dc4cuda3std6ranges3__45__cpo4cendE:
	.zero		1
	.type		_ZN60_INTERNAL_e6aa1b1b_29_ActivationLogSigmoidKernel_cu_9d16a0dc4cuda3std3__45__cpo6rbeginE,@object
	.size		_ZN60_INTERNAL_e6aa1b1b_29_ActivationLogSigmoidKernel_cu_9d16a0dc4cuda3std3__45__cpo6rbeginE,(_ZN60_INTERNAL_e6aa1b1b_29_ActivationLogSigmoidKernel_cu_9d16a0dc4cuda3std6ranges3__45__cpo4prevE - _ZN60_INTERNAL_e6aa1b1b_29_ActivationLogSigmoidKernel_cu_9d16a0dc4cuda3std3__45__cpo6rbeginE)
_ZN60_INTERNAL_e6aa1b1b_29_ActivationLogSigmoidKernel_cu_9d16a0dc4cuda3std3__45__cpo6rbeginE:
	.zero		1
	.type		_ZN60_INTERNAL_e6aa1b1b_29_ActivationLogSigmoidKernel_cu_9d16a0dc4cuda3std6ranges3__45__cpo4prevE,@object
	.size		_ZN60_INTERNAL_e6aa1b1b_29_ActivationLogSigmoidKernel_cu_9d16a0dc4cuda3std6ranges3__45__cpo4prevE,(_ZN60_INTERNAL_e6aa1b1b_29_ActivationLogSigmoidKernel_cu_9d16a0dc4cuda3std6ranges3__45__cpo9iter_moveE - _ZN60_INTERNAL_e6aa1b1b_29_ActivationLogSigmoidKernel_cu_9d16a0dc4cuda3std6ranges3__45__cpo4prevE)
_ZN60_INTERNAL_e6aa1b1b_29_ActivationLogSigmoidKernel_cu_9d16a0dc4cuda3std6ranges3__45__cpo4prevE:
	.zero		1
	.type		_ZN60_INTERNAL_e6aa1b1b_29_ActivationLogSigmoidKernel_cu_9d16a0dc4cuda3std6ranges3__45__cpo9iter_moveE,@object
	.size		_ZN60_INTERNAL_e6aa1b1b_29_ActivationLogSigmoidKernel_cu_9d16a0dc4cuda3std6ranges3__45__cpo9iter_moveE,(.L_21 - _ZN60_INTERNAL_e6aa1b1b_29_ActivationLogSigmoidKernel_cu_9d16a0dc4cuda3std6ranges3__45__cpo9iter_moveE)
_ZN60_INTERNAL_e6aa1b1b_29_ActivationLogSigmoidKernel_cu_9d16a0dc4cuda3std6ranges3__45__cpo9iter_moveE:
	.zero		1
.L_21:


//--------------------- .nv.constant0._ZN2at6native18elementwise_kernelILi128ELi4EZNS0_15gpu_kernel_implIZZZNS0_62_GLOBAL__N__e6aa1b1b_29_ActivationLogSigmoidKernel_cu_9d16a0dc27log_sigmoid_backward_kernelERNS_14TensorIteratorEENKUlvE_clEvENKUlvE2_clEvEUlN3c108BFloat16ES9_E_EEvRNS_18TensorIteratorBaseERKT_EUliE_EEviT1_ --------------------------
	.section	.nv.constant0._ZN2at6native18elementwise_kernelILi128ELi4EZNS0_15gpu_kernel_implIZZZNS0_62_GLOBAL__N__e6aa1b1b_29_ActivationLogSigmoidKernel_cu_9d16a0dc27log_sigmoid_backward_kernelERNS_14TensorIteratorEENKUlvE_clEvENKUlvE2_clEvEUlN3c108BFloat16ES9_E_EEvRNS_18TensorIteratorBaseERKT_EUliE_EEviT1_,"a",@progbits
	.sectionflags	@""
	.align	4
.nv.constant0._ZN2at6native18elementwise_kernelILi128ELi4EZNS0_15gpu_kernel_implIZZZNS0_62_GLOBAL__N__e6aa1b1b_29_ActivationLogSigmoidKernel_cu_9d16a0dc27log_sigmoid_backward_kernelERNS_14TensorIteratorEENKUlvE_clEvENKUlvE2_clEvEUlN3c108BFloat16ES9_E_EEvRNS_18TensorIteratorBaseERKT_EUliE_EEviT1_:
	.zero		1184


//--------------------- .nv.constant0._ZN2at6native27unrolled_elementwise_kernelIZZZNS0_62_GLOBAL__N__e6aa1b1b_29_ActivationLogSigmoidKernel_cu_9d16a0dc27log_sigmoid_backward_kernelERNS_14TensorIteratorEENKUlvE_clEvENKUlvE2_clEvEUlN3c108BFloat16ES8_E_St5arrayIPcLm3EELi4E23TrivialOffsetCalculatorILi2EjESD_ILi1EjENS0_6memory12LoadWithCastILi2EEENSG_13StoreWithCastILi1EEEEEviT_T0_T2_T3_T4_T5_ --------------------------
	.section	.nv.constant0._ZN2at6native27unrolled_elementwise_kernelIZZZNS0_62_GLOBAL__N__e6aa1b1b_29_ActivationLogSigmoidKernel_cu_9d16a0dc27log_sigmoid_backward_kernelERNS_14TensorIteratorEENKUlvE_clEvENKUlvE2_clEvEUlN3c108BFloat16ES8_E_St5arrayIPcLm3EELi4E23TrivialOffsetCalculatorILi2EjESD_ILi1EjENS0_6memory12LoadWithCastILi2EEENSG_13StoreWithCastILi1EEEEEviT_T0_T2_T3_T4_T5_,"a",@progbits
	.sectionflags	@""
	.align	4
.nv.constant0._ZN2at6native27unrolled_elementwise_kernelIZZZNS0_62_GLOBAL__N__e6aa1b1b_29_ActivationLogSigmoidKernel_cu_9d16a0dc27log_sigmoid_backward_kernelERNS_14TensorIteratorEENKUlvE_clEvENKUlvE2_clEvEUlN3c108BFloat16ES8_E_St5arrayIPcLm3EELi4E23TrivialOffsetCalculatorILi2EjESD_ILi1EjENS0_6memory12LoadWithCastILi2EEENSG_13StoreWithCastILi1EEEEEviT_T0_T2_T3_T4_T5_:
	.zero		584


//--------------------- .nv.constant0._ZN2at6native18elementwise_kernelILi128ELi4EZNS0_22gpu_kernel_impl_nocastIZZZNS0_62_GLOBAL__N__e6aa1b1b_29_ActivationLogSigmoidKernel_cu_9d16a0dc27log_sigmoid_backward_kernelERNS_14TensorIteratorEENKUlvE_clEvENKUlvE2_clEvEUlN3c108BFloat16ES9_E_EEvRNS_18TensorIteratorBaseERKT_EUliE_EEviT1_ --------------------------
	.section	.nv.constant0._ZN2at6native18elementwise_kernelILi128ELi4EZNS0_22gpu_kernel_impl_nocastIZZZNS0_62_GLOBAL__N__e6aa1b1b_29_ActivationLogSigmoidKernel_cu_9d16a0dc27log_sigmoid_backward_kernelERNS_14TensorIteratorEENKUlvE_clEvENKUlvE2_clEvEUlN3c108BFloat16ES9_E_EEvRNS_18TensorIteratorBaseERKT_EUliE_EEviT1_,"a",@progbits
	.sectionflags	@""
	.align	4
.nv.constant0._ZN2at6native18elementwise_kernelILi128ELi4EZNS0_22gpu_kernel_impl_nocastIZZZNS0_62_GLOBAL__N__e6aa1b1b_29_ActivationLogSigmoidKernel_cu_9d16a0dc27log_sigmoid_backward_kernelERNS_14TensorIteratorEENKUlvE_clEvENKUlvE2_clEvEUlN3c108BFloat16ES9_E_EEvRNS_18TensorIteratorBaseERKT_EUliE_EEviT1_:
	.zero		1184


//--------------------- .nv.constant0._ZN2at6native27unrolled_elementwise_kernelIZZZNS0_62_GLOBAL__N__e6aa1b1b_29_ActivationLogSigmoidKernel_cu_9d16a0dc27log_sigmoid_backward_kernelERNS_14TensorIteratorEENKUlvE_clEvENKUlvE2_clEvEUlN3c108BFloat16ES8_E_St5arrayIPcLm3EELi4E23TrivialOffsetCalculatorILi2EjESD_ILi1EjENS0_6memory15LoadWithoutCastENSG_16StoreWithoutCastEEEviT_T0_T2_T3_T4_T5_ --------------------------
	.section	.nv.constant0._ZN2at6native27unrolled_elementwise_kernelIZZZNS0_62_GLOBAL__N__e6aa1b1b_29_ActivationLogSigmoidKernel_cu_9d16a0dc27log_sigmoid_backward_kernelERNS_14TensorIteratorEENKUlvE_clEvENKUlvE2_clEvEUlN3c108BFloat16ES8_E_St5arrayIPcLm3EELi4E23TrivialOffsetCalculatorILi2EjESD_ILi1EjENS0_6memory15LoadWithoutCastENSG_16StoreWithoutCastEEEviT_T0_T2_T3_T4_T5_,"a",@progbits
	.sectionflags	@""
	.align	4
.nv.constant0._ZN2at6native27unrolled_elementwise_kernelIZZZNS0_62_GLOBAL__N__e6aa1b1b_29_ActivationLogSigmoidKernel_cu_9d16a0dc27log_sigmoid_backward_kernelERNS_14TensorIteratorEENKUlvE_clEvENKUlvE2_clEvEUlN3c108BFloat16ES8_E_St5arrayIPcLm3EELi4E23TrivialOffsetCalculatorILi2EjESD_ILi1EjENS0_6memory15LoadWithoutCastENSG_16StoreWithoutCastEEEviT_T0_T2_T3_T4_T5_:
	.zero		564


//--------------------- .nv.constant0._ZN2at6native29vectorized_elementwise_kernelILi2EZZZNS0_62_GLOBAL__N__e6aa1b1b_29_ActivationLogSigmoidKernel_cu_9d16a0dc27log_sigmoid_backward_kernelERNS_14TensorIteratorEENKUlvE_clEvENKUlvE2_clEvEUlN3c108BFloat16ES8_E_St5arrayIPcLm3EEEEviT0_T1_ --------------------------
	.section	.nv.constant0._ZN2at6native29vectorized_elementwise_kernelILi2EZZZNS0_62_GLOBAL__N__e6aa1b1b_29_ActivationLogSigmoidKernel_cu_9d16a0dc27log_sigmoid_backward_kernelERNS_14TensorIteratorEENKUlvE_clEvENKUlvE2_clEvEUlN3c108BFloat16ES8_E_St5arrayIPcLm3EEEEviT0_T1_,"a",@progbits
	.sectionflags	@""
	.align	4
.nv.constant0._ZN2at6native29vectorized_elementwise_kernelILi2EZZZNS0_62_GLOBAL__N__e6aa1b1b_29_ActivationLogSigmoidKernel_cu_9d16a0dc27log_sigmoid_backward_kernelERNS_14TensorIteratorEENKUlvE_clEvENKUlvE2_clEvEUlN3c108BFloat16ES8_E_St5arrayIPcLm3EEEEviT0_T1_:
	.zero		560


//--------------------- .nv.constant0._ZN2at6native29vectorized_elementwise_kernelILi4EZZZNS0_62_GLOBAL__N__e6aa1b1b_29_ActivationLogSigmoidKernel_cu_9d16a0dc27log_sigmoid_backward_kernelERNS_14TensorIteratorEENKUlvE_clEvENKUlvE2_clEvEUlN3c108BFloat16ES8_E_St5arrayIPcLm3EEEEviT0_T1_ --------------------------
	.section	.nv.constant0._ZN2at6native29vectorized_elementwise_kernelILi4EZZZNS0_62_GLOBAL__N__e6aa1b1b_29_ActivationLogSigmoidKernel_cu_9d16a0dc27log_sigmoid_backward_kernelERNS_14TensorIteratorEENKUlvE_clEvENKUlvE2_clEvEUlN3c108BFloat16ES8_E_St5arrayIPcLm3EEEEviT0_T1_,"a",@progbits
	.sectionflags	@""
	.align	4
.nv.constant0._ZN2at6native29vectorized_elementwise_kernelILi4EZZZNS0_62_GLOBAL__N__e6aa1b1b_29_ActivationLogSigmoidKernel_cu_9d16a0dc27log_sigmoid_backward_kernelERNS_14TensorIteratorEENKUlvE_clEvENKUlvE2_clEvEUlN3c108BFloat16ES8_E_St5arrayIPcLm3EEEEviT0_T1_:
	.zero		560


//--------------------- .nv.constant0._ZN2at6native29vectorized_elementwise_kernelILi8EZZZNS0_62_GLOBAL__N__e6aa1b1b_29_ActivationLogSigmoidKernel_cu_9d16a0dc27log_sigmoid_backward_kernelERNS_14TensorIteratorEENKUlvE_clEvENKUlvE2_clEvEUlN3c108BFloat16ES8_E_St5arrayIPcLm3EEEEviT0_T1_ --------------------------
	.section	.nv.constant0._ZN2at6native29vectorized_elementwise_kernelILi8EZZZNS0_62_GLOBAL__N__e6aa1b1b_29_ActivationLogSigmoidKernel_cu_9d16a0dc27log_sigmoid_backward_kernelERNS_14TensorIteratorEENKUlvE_clEvENKUlvE2_clEvEUlN3c108BFloat16ES8_E_St5arrayIPcLm3EEEEviT0_T1_,"a",@progbits
	.sectionflags	@""
	.align	4
.nv.constant0._ZN2at6native29vectorized_elementwise_kernelILi8EZZZNS0_62_GLOBAL__N__e6aa1b1b_29_ActivationLogSigmoidKernel_cu_9d16a0dc27log_sigmoid_backward_kernelERNS_14TensorIteratorEENKUlvE_clEvENKUlvE2_clEvEUlN3c108BFloat16ES8_E_St5arrayIPcLm3EEEEviT0_T1_:
	.zero		560


//--------------------- .nv.constant0._ZN2at6native18elementwise_kernelILi128ELi4EZNS0_15gpu_kernel_implIZZZNS0_62_GLOBAL__N__e6aa1b1b_29_ActivationLogSigmoidKernel_cu_9d16a0dc27log_sigmoid_backward_kernelERNS_14TensorIteratorEENKUlvE_clEvENKUlvE1_clEvEUlN3c104HalfES9_E_EEvRNS_18TensorIteratorBaseERKT_EUliE_EEviT1_ --------------------------
	.section	.nv.constant0._ZN2at6native18elementwise_kernelILi128ELi4EZNS0_15gpu_kernel_implIZZZNS0_62_GLOBAL__N__e6aa1b1b_29_ActivationLogSigmoidKernel_cu_9d16a0dc27log_sigmoid_backward_kernelERNS_14TensorIteratorEENKUlvE_clEvENKUlvE1_clEvEUlN3c104HalfES9_E_EEvRNS_18TensorIteratorBaseERKT_EUliE_EEviT1_,"a",@progbits
	.sectionflags	@""
	.align	4
.nv.constant0._ZN2at6native18elementwise_kernelILi128ELi4EZNS0_15gpu_kernel_implIZZZNS0_62_GLOBAL__N__e6aa1b1b_29_ActivationLogSigmoidKernel_cu_9d16a0dc27log_sigmoid_backward_kernelERNS_14TensorIteratorEENKUlvE_clEvENKUlvE1_clEvEUlN3c104HalfES9_E_EEvRNS_18TensorIteratorBaseERKT_EUliE_EEviT1_:
	.zero		1184


//--------------------- .nv.constant0._ZN2at6native27unrolled_elementwise_kernelIZZZNS0_62_GLOBAL__N__e6aa1b1b_29_ActivationLogSigmoidKernel_cu_9d16a0dc27log_sigmoid_backward_kernelERNS_14TensorIteratorEENKUlvE_clEvENKUlvE1_clEvEUlN3c104HalfES8_E_St5arrayIPcLm3EELi4E23TrivialOffsetCalculatorILi2EjESD_ILi1EjENS0_6memory12LoadWithCastILi2EEENSG_13StoreWithCastILi1EEEEEviT_T0_T2_T3_T4_T5_ --------------------------
	.section	.nv.constant0._ZN2at6native27unrolled_elementwise_kernelIZZZNS0_62_GLOBAL__N__e6aa1b1b_29_ActivationLogSigmoidKernel_cu_9d16a0dc27log_sigmoid_backward_kernelERNS_14TensorIteratorEENKUlvE_clEvENKUlvE1_clEvEUlN3c104HalfES8_E_St5arrayIPcLm3EELi4E23TrivialOffsetCalculatorILi2EjESD_ILi1EjENS0_6memory12LoadWithCastILi2EEENSG_13StoreWithCastILi1EEEEEviT_T0_T2_T3_T4_T5_,"a",@progbits
	.sectionflags	@""
	.align	4
.nv.constant0._ZN2at6native27unrolled_elementwise_kernelIZZZNS0_62_GLOBAL__N__e6aa1b1b_29_ActivationLogSigmoidKernel_cu_9d16a0dc27log_sigmoid_backward_kernelERNS_14TensorIteratorEENKUlvE_clEvENKUlvE1_clEvEUlN3c104HalfES8_E_St5arrayIPcLm3EELi4E23TrivialOffsetCalculatorILi2EjESD_ILi1EjENS0_6memory12LoadWithCastILi2EEENSG_13StoreWithCastILi1EEEEEviT_T0_T2_T3_T4_T5_:
	.zero		584


//--------------------- .nv.constant0._ZN2at6native18elementwise_kernelILi128ELi4EZNS0_22gpu_kernel_impl_nocastIZZZNS0_62_GLOBAL__N__e6aa1b1b_29_ActivationLogSigmoidKernel_cu_9d16a0dc27log_sigmoid_backward_kernelERNS_14TensorIteratorEENKUlvE_clEvENKUlvE1_clEvEUlN3c104HalfES9_E_EEvRNS_18TensorIteratorBaseERKT_EUliE_EEviT1_ --------------------------
	.section	.nv.constant0._ZN2at6native18elementwise_kernelILi128ELi4EZNS0_22gpu_kernel_impl_nocastIZZZNS0_62_GLOBAL__N__e6aa1b1b_29_ActivationLogSigmoidKernel_cu_9d16a0dc27log_sigmoid_backward_kernelERNS_14TensorIteratorEENKUlvE_clEvENKUlvE1_clEvEUlN3c104HalfES9_E_EEvRNS_18TensorIteratorBaseERKT_EUliE_EEviT1_,"a",@progbits
	.sectionflags	@""
	.align	4
.nv.constant0._ZN2at6native18elementwise_kernelILi128ELi4EZNS0_22gpu_kernel_impl_nocastIZZZNS0_62_GLOBAL__N__e6aa1b1b_29_ActivationLogSigmoidKernel_cu_9d16a0dc27log_sigmoid_backward_kernelERNS_14TensorIteratorEENKUlvE_clEvENKUlvE1_clEvEUlN3c104HalfES9_E_EEvRNS_18TensorIteratorBaseERKT_EUliE_EEviT1_:
	.zero		1184


//--------------------- .nv.constant0._ZN2at6native27unrolled_elementwise_kernelIZZZNS0_62_GLOBAL__N__e6aa1b1b_29_ActivationLogSigmoidKernel_cu_9d16a0dc27log_sigmoid_backward_kernelERNS_14TensorIteratorEENKUlvE_clEvENKUlvE1_clEvEUlN3c104HalfES8_E_St5arrayIPcLm3EELi4E23TrivialOffsetCalculatorILi2EjESD_ILi1EjENS0_6memory15LoadWithoutCastENSG_16StoreWithoutCastEEEviT_T0_T2_T3_T4_T5_ --------------------------
	.section	.nv.constant0._ZN2at6native27unrolled_elementwise_kernelIZZZNS0_62_GLOBAL__N__e6aa1b1b_29_ActivationLogSigmoidKernel_cu_9d16a0dc27log_sigmoid_backward_kernelERNS_14TensorIteratorEENKUlvE_clEvENKUlvE1_clEvEUlN3c104HalfES8_E_St5arrayIPcLm3EELi4E23TrivialOffsetCalculatorILi2EjESD_ILi1EjENS0_6memory15LoadWithoutCastENSG_16StoreWithoutCastEEEviT_T0_T2_T3_T4_T5_,"a",@progbits
	.sectionflags	@""
	.align	4
.nv.constant0._ZN2at6native27unrolled_elementwise_kernelIZZZNS0_62_GLOBAL__N__e6aa1b1b_29_ActivationLogSigmoidKernel_cu_9d16a0dc27log_sigmoid_backward_kernelERNS_14TensorIteratorEENKUlvE_clEvENKUlvE1_clEvEUlN3c104HalfES8_E_St5arrayIPcLm3EELi4E23TrivialOffsetCalculatorILi2EjESD_ILi1EjENS0_6memory15LoadWithoutCastENSG_16StoreWithoutCastEEEviT_T0_T2_T3_T4_T5_:
	.zero		564


//--------------------- .nv.constant0._ZN2at6native29vectorized_elementwise_kernelILi2EZZZNS0_62_GLOBAL__N__e6aa1b1b_29_ActivationLogSigmoidKernel_cu_9d16a0dc27log_sigmoid_backward_kernelERNS_14TensorIteratorEENKUlvE_clEvENKUlvE1_clEvEUlN3c104HalfES8_E_St5arrayIPcLm3EEEEviT0_T1_ --------------------------
	.section	.nv.constant0._ZN2at6native29vectorized_elementwise_kernelILi2EZZZNS0_62_GLOBAL__N__e6aa1b1b_29_ActivationLogSigmoidKernel_cu_9d16a0dc27log_sigmoid_backward_kernelERNS_14TensorIteratorEENKUlvE_clEvENKUlvE1_clEvEUlN3c104HalfES8_E_St5arrayIPcLm3EEEEviT0_T1_,"a",@progbits
	.sectionflags	@""
	.align	4
.nv.constant0._ZN2at6native29vectorized_elementwise_kernelILi2EZZZNS0_62_GLOBAL__N__e6aa1b1b_29_ActivationLogSigmoidKernel_cu_9d16a0dc27log_sigmoid_backward_kernelERNS_14TensorIteratorEENKUlvE_clEvENKUlvE1_clEvEUlN3c104HalfES8_E_St5arrayIPcLm3EEEEviT0_T1_:
	.zero		560


//--------------------- .nv.constant0._ZN2at6native29vectorized_elementwise_kernelILi4EZZZNS0_62_GLOBAL__N__e6aa1b1b_29_ActivationLogSigmoidKernel_cu_9d16a0dc27log_sigmoid_backward_kernelERNS_14TensorIteratorEENKUlvE_clEvENKUlvE1_clEvEUlN3c104HalfES8_E_St5arrayIPcLm3EEEEviT0_T1_ --------------------------
	.section	.nv.constant0._ZN2at6native29vectorized_elementwise_kernelILi4EZZZNS0_62_GLOBAL__N__e6aa1b1b_29_ActivationLogSigmoidKernel_cu_9d16a0dc27log_sigmoid_backward_kernelERNS_14TensorIteratorEENKUlvE_clEvENKUlvE1_clEvEUlN3c104HalfES8_E_St5arrayIPcLm3EEEEviT0_T1_,"a",@progbits
	.sectionflags	@""
	.align	4
.nv.constant0._ZN2at6native29vectorized_elementwise_kernelILi4EZZZNS0_62_GLOBAL__N__e6aa1b1b_29_ActivationLogSigmoidKernel_cu_9d16a0dc27log_sigmoid_backward_kernelERNS_14TensorIteratorEENKUlvE_clEvENKUlvE1_clEvEUlN3c104HalfES8_E_St5arrayIPcLm3EEEEviT0_T1_:
	.zero		560


//--------------------- .nv.constant0._ZN2at6native29vectorized_elementwise_kernelILi8EZZZNS0_62_GLOBAL__N__e6aa1b1b_29_ActivationLogSigmoidKernel_cu_9d16a0dc27log_sigmoid_backward_kernelERNS_14TensorIteratorEENKUlvE_clEvENKUlvE1_clEvEUlN3c104HalfES8_E_St5arrayIPcLm3EEEEviT0_T1_ --------------------------
	.section	.nv.constant0._ZN2at6native29vectorized_elementwise_kernelILi8EZZZNS0_62_GLOBAL__N__e6aa1b1b_29_ActivationLogSigmoidKernel_cu_9d16a0dc27log_sigmoid_backward_kernelERNS_14TensorIteratorEENKUlvE_clEvENKUlvE1_clEvEUlN3c104HalfES8_E_St5arrayIPcLm3EEEEviT0_T1_,"a",@progbits
	.sectionflags	@""
	.align	4
.nv.constant0._ZN2at6native29vectorized_elementwise_kernelILi8EZZZNS0_62_GLOBAL__N__e6aa1b1b_29_ActivationLogSigmoidKernel_cu_9d16a0dc27log_sigmoid_backward_kernelERNS_14TensorIteratorEENKUlvE_clEvENKUlvE1_clEvEUlN3c104HalfES8_E_St5arrayIPcLm3EEEEviT0_T1_:
	.zero		560


//--------------------- .nv.constant0._ZN2at6native18elementwise_kernelILi128ELi4EZNS0_15gpu_kernel_implIZZZNS0_62_GLOBAL__N__e6aa1b1b_29_ActivationLogSigmoidKernel_cu_9d16a0dc27log_sigmoid_backward_kernelERNS_14TensorIteratorEENKUlvE_clEvENKUlvE0_clEvEUlffE_EEvRNS_18TensorIteratorBaseERKT_EUliE_EEviT1_ --------------------------
	.section	.nv.constant0._ZN2at6native18elementwise_kernelILi128ELi4EZNS0_15gpu_kernel_implIZZZNS0_62_GLOBAL__N__e6aa1b1b_29_ActivationLogSigmoidKernel_cu_9d16a0dc27log_sigmoid_backward_kernelERNS_14TensorIteratorEENKUlvE_clEvENKUlvE0_clEvEUlffE_EEvRNS_18TensorIteratorBaseERKT_EUliE_EEviT1_,"a",@progbits
	.sectionflags	@""
	.align	4
.nv.constant0._ZN2at6native18elementwise_kernelILi128ELi4EZNS0_15gpu_kernel_implIZZZNS0_62_GLOBAL__N__e6aa1b1b_29_ActivationLogSigmoidKernel_cu_9d16a0dc27log_sigmoid_backward_kernelERNS_14TensorIteratorEENKUlvE_clEvENKUlvE0_clEvEUlffE_EEvRNS_18TensorIteratorBaseERKT_EUliE_EEviT1_:
	.zero		1184


//--------------------- .nv.constant0._ZN2at6native27unrolled_elementwise_kernelIZZZNS0_62_GLOBAL__N__e6aa1b1b_29_ActivationLogSigmoidKernel_cu_9d16a0dc27log_sigmoid_backward_kernelERNS_14TensorIteratorEENKUlvE_clEvENKUlvE0_clEvEUlffE_St5arrayIPcLm3EELi4E23TrivialOffsetCalculatorILi2EjESB_ILi1EjENS0_6memory12LoadWithCastILi2EEENSE_13StoreWithCastILi1EEEEEviT_T0_T2_T3_T4_T5_ --------------------------
	.section	.nv.constant0._ZN2at6native27unrolled_elementwise_kernelIZZZNS0_62_GLOBAL__N__e6aa1b1b_29_ActivationLogSigmoidKernel_cu_9d16a0dc27log_sigmoid_backward_kernelERNS_14TensorIteratorEENKUlvE_clEvENKUlvE0_clEvEUlffE_St5arrayIPcLm3EELi4E23TrivialOffsetCalculatorILi2EjESB_ILi1EjENS0_6memory12LoadWithCastILi2EEENSE_13StoreWithCastILi1EEEEEviT_T0_T2_T3_T4_T5_,"a",@progbits
	.sectionflags	@""
	.align	4
.nv.constant0._ZN2at6native27unrolled_elementwise_kernelIZZZNS0_62_GLOBAL__N__e6aa1b1b_29_ActivationLogSigmoidKernel_cu_9d16a0dc27log_sigmoid_backward_kernelERNS_14TensorIteratorEENKUlvE_clEvENKUlvE0_clEvEUlffE_St5arrayIPcLm3EELi4E23TrivialOffsetCalculatorILi2EjESB_ILi1EjENS0_6memory12LoadWithCastILi2EEENSE_13StoreWithCastILi1EEEEEviT_T0_T2_T3_T4_T5_:
	.zero		584


//--------------------- .nv.constant0._ZN2at6native18elementwise_kernelILi128ELi2EZNS0_22gpu_kernel_impl_nocastIZZZNS0_62_GLOBAL__N__e6aa1b1b_29_ActivationLogSigmoidKernel_cu_9d16a0dc27log_sigmoid_backward_kernelERNS_14TensorIteratorEENKUlvE_clEvENKUlvE0_clEvEUlffE_EEvRNS_18TensorIteratorBaseERKT_EUliE_EEviT1_ --------------------------
	.section	.nv.constant0._ZN2at6native18elementwise_kernelILi128ELi2EZNS0_22gpu_kernel_impl_nocastIZZZNS0_62_GLOBAL__N__e6aa1b1b_29_ActivationLogSigmoidKernel_cu_9d16a0dc27log_sigmoid_backward_kernelERNS_14TensorIteratorEENKUlvE_clEvENKUlvE0_clEvEUlffE_EEvRNS_18TensorIteratorBaseERKT_EUliE_EEviT1_,"a",@progbits
	.sectionflags	@""
	.align	4
.nv.constant0._ZN2at6native18elementwise_kernelILi128ELi2EZNS0_22gpu_kernel_impl_nocastIZZZNS0_62_GLOBAL__N__e6aa1b1b_29_ActivationLogSigmoidKernel_cu_9d16a0dc27log_sigmoid_backward_kernelERNS_14TensorIteratorEENKUlvE_clEvENKUlvE0_clEvEUlffE_EEvRNS_18TensorIteratorBaseERKT_EUliE_EEviT1_:
	.zero		1184


//--------------------- .nv.constant0._ZN2at6native27unrolled_elementwise_kernelIZZZNS0_62_GLOBAL__N__e6aa1b1b_29_ActivationLogSigmoidKernel_cu_9d16a0dc27log_sigmoid_backward_kernelERNS_14TensorIteratorEENKUlvE_clEvENKUlvE0_clEvEUlffE_St5arrayIPcLm3EELi4E23TrivialOffsetCalculatorILi2EjESB_ILi1EjENS0_6memory15LoadWithoutCastENSE_16StoreWithoutCastEEEviT_T0_T2_T3_T4_T5_ --------------------------
	.section	.nv.constant0._ZN2at6native27unrolled_elementwise_kernelIZZZNS0_62_GLOBAL__N__e6aa1b1b_29_ActivationLogSigmoidKernel_cu_9d16a0dc27log_sigmoid_backward_kernelERNS_14TensorIteratorEENKUlvE_clEvENKUlvE0_clEvEUlffE_St5arrayIPcLm3EELi4E23TrivialOffsetCalculatorILi2EjESB_ILi1EjENS0_6memory15LoadWithoutCastENSE_16StoreWithoutCastEEEviT_T0_T2_T3_T4_T5_,"a",@progbits
	.sectionflags	@""
	.align	4
.nv.constant0._ZN2at6native27unrolled_elementwise_kernelIZZZNS0_62_GLOBAL__N__e6aa1b1b_29_ActivationLogSigmoidKernel_cu_9d16a0dc27log_sigmoid_backward_kernelERNS_14TensorIteratorEENKUlvE_clEvENKUlvE0_clEvEUlffE_St5arrayIPcLm3EELi4E23TrivialOffsetCalculatorILi2EjESB_ILi1EjENS0_6memory15LoadWithoutCastENSE_16StoreWithoutCastEEEviT_T0_T2_T3_T4_T5_:
	.zero		564


//--------------------- .nv.constant0._ZN2at6native29vectorized_elementwise_kernelILi2EZZZNS0_62_GLOBAL__N__e6aa1b1b_29_ActivationLogSigmoidKernel_cu_9d16a0dc27log_sigmoid_backward_kernelERNS_14TensorIteratorEENKUlvE_clEvENKUlvE0_clEvEUlffE_St5arrayIPcLm3EEEEviT0_T1_ --------------------------
	.section	.nv.constant0._ZN2at6native29vectorized_elementwise_kernelILi2EZZZNS0_62_GLOBAL__N__e6aa1b1b_29_ActivationLogSigmoidKernel_cu_9d16a0dc27log_sigmoid_backward_kernelERNS_14TensorIteratorEENKUlvE_clEvENKUlvE0_clEvEUlffE_St5arrayIPcLm3EEEEviT0_T1_,"a",@progbits
	.sectionflags	@""
	.align	4
.nv.constant0._ZN2at6native29vectorized_elementwise_kernelILi2EZZZNS0_62_GLOBAL__N__e6aa1b1b_29_ActivationLogSigmoidKernel_cu_9d16a0dc27log_sigmoid_backward_kernelERNS_14TensorIteratorEENKUlvE_clEvENKUlvE0_clEvEUlffE_St5arrayIPcLm3EEEEviT0_T1_:
	.zero		560


//--------------------- .nv.constant0._ZN2at6native29vectorized_elementwise_kernelILi4EZZZNS0_62_GLOBAL__N__e6aa1b1b_29_ActivationLogSigmoidKernel_cu_9d16a0dc27log_sigmoid_backward_kernelERNS_14TensorIteratorEENKUlvE_clEvENKUlvE0_clEvEUlffE_St5arrayIPcLm3EEEEviT0_T1_ --------------------------
	.section	.nv.constant0._ZN2at6native29vectorized_elementwise_kernelILi4EZZZNS0_62_GLOBAL__N__e6aa1b1b_29_ActivationLogSigmoidKernel_cu_9d16a0dc27log_sigmoid_backward_kernelERNS_14TensorIteratorEENKUlvE_clEvENKUlvE0_clEvEUlffE_St5arrayIPcLm3EEEEviT0_T1_,"a",@progbits
	.sectionflags	@""
	.align	4
.nv.constant0._ZN2at6native29vectorized_elementwise_kernelILi4EZZZNS0_62_GLOBAL__N__e6aa1b1b_29_ActivationLogSigmoidKernel_cu_9d16a0dc27log_sigmoid_backward_kernelERNS_14TensorIteratorEENKUlvE_clEvENKUlvE0_clEvEUlffE_St5arrayIPcLm3EEEEviT0_T1_:
	.zero		560


//--------------------- .nv.constant0._ZN2at6native29vectorized_elementwise_kernelILi8EZZZNS0_62_GLOBAL__N__e6aa1b1b_29_ActivationLogSigmoidKernel_cu_9d16a0dc27log_sigmoid_backward_kernelERNS_14TensorIteratorEENKUlvE_clEvENKUlvE0_clEvEUlffE_St5arrayIPcLm3EEEEviT0_T1_ --------------------------
	.section	.nv.constant0._ZN2at6native29vectorized_elementwise_kernelILi8EZZZNS0_62_GLOBAL__N__e6aa1b1b_29_ActivationLogSigmoidKernel_cu_9d16a0dc27log_sigmoid_backward_kernelERNS_14TensorIteratorEENKUlvE_clEvENKUlvE0_clEvEUlffE_St5arrayIPcLm3EEEEviT0_T1_,"a",@progbits
	.sectionflags	@""
	.align	4
.nv.constant0._ZN2at6native29vectorized_elementwise_kernelILi8EZZZNS0_62_GLOBAL__N__e6aa1b1b_29_ActivationLogSigmoidKernel_cu_9d16a0dc27log_sigmoid_backward_kernelERNS_14TensorIteratorEENKUlvE_clEvENKUlvE0_clEvEUlffE_St5arrayIPcLm3EEEEviT0_T1_:
	.zero		560


//--------------------- .nv.constant0._ZN2at6native18elementwise_kernelILi128ELi4EZNS0_15gpu_kernel_implIZZZNS0_62_GLOBAL__N__e6aa1b1b_29_ActivationLogSigmoidKernel_cu_9d16a0dc27log_sigmoid_backward_kernelERNS_14TensorIteratorEENKUlvE_clEvENKUlvE_clEvEUlddE_EEvRNS_18TensorIteratorBaseERKT_EUliE_EEviT1_ --------------------------
	.section	.nv.constant0._ZN2at6native18elementwise_kernelILi128ELi4EZNS0_15gpu_kernel_implIZZZNS0_62_GLOBAL__N__e6aa1b1b_29_ActivationLogSigmoidKernel_cu_9d16a0dc27log_sigmoid_backward_kernelERNS_14TensorIteratorEENKUlvE_clEvENKUlvE_clEvEUlddE_EEvRNS_18TensorIteratorBaseERKT_EUliE_EEviT1_,"a",@progbits
	.sectionflags	@""
	.align	4
.nv.constant0._ZN2at6native18elementwise_kernelILi128ELi4EZNS0_15gpu_kernel_implIZZZNS0_62_GLOBAL__N__e6aa1b1b_29_ActivationLogSigmoidKernel_cu_9d16a0dc27log_sigmoid_backward_kernelERNS_14TensorIteratorEENKUlvE_clEvENKUlvE_clEvEUlddE_EEvRNS_18TensorIteratorBaseERKT_EUliE_EEviT1_:
	.zero		1184


//--------------------- .nv.constant0._ZN2at6native27unrolled_elementwise_kernelIZZZNS0_62_GLOBAL__N__e6aa1b1b_29_ActivationLogSigmoidKernel_cu_9d16a0dc27log_sigmoid_backward_kernelERNS_14TensorIteratorEENKUlvE_clEvENKUlvE_clEvEUlddE_St5arrayIPcLm3EELi4E23TrivialOffsetCalculatorILi2EjESB_ILi1EjENS0_6memory12LoadWithCastILi2EEENSE_13StoreWithCastILi1EEEEEviT_T0_T2_T3_T4_T5_ --------------------------
	.section	.nv.constant0._ZN2at6native27unrolled_elementwise_kernelIZZZNS0_62_GLOBAL__N__e6aa1b1b_29_ActivationLogSigmoidKernel_cu_9d16a0dc27log_sigmoid_backward_kernelERNS_14TensorIteratorEENKUlvE_clEvENKUlvE_clEvEUlddE_St5arrayIPcLm3EELi4E23TrivialOffsetCalculatorILi2EjESB_ILi1EjENS0_6memory12LoadWithCastILi2EEENSE_13StoreWithCastILi1EEEEEviT_T0_T2_T3_T4_T5_,"a",@progbits
	.sectionflags	@""
	.align	4
.nv.constant0._ZN2at6native27unrolled_elementwise_kernelIZZZNS0_62_GLOBAL__N__e6aa1b1b_29_ActivationLogSigmoidKernel_cu_9d16a0dc27log_sigmoid_backward_kernelERNS_14TensorIteratorEENKUlvE_clEvENKUlvE_clEvEUlddE_St5arrayIPcLm3EELi4E23TrivialOffsetCalculatorILi2EjESB_ILi1EjENS0_6memory12LoadWithCastILi2EEENSE_13StoreWithCastILi1EEEEEviT_T0_T2_T3_T4_T5_:
	.zero		584


//--------------------- .nv.constant0._ZN2at6native18elementwise_kernelILi128ELi2EZNS0_22gpu_kernel_impl_nocastIZZZNS0_62_GLOBAL__N__e6aa1b1b_29_ActivationLogSigmoidKernel_cu_9d16a0dc27log_sigmoid_backward_kernelERNS_14TensorIteratorEENKUlvE_clEvENKUlvE_clEvEUlddE_EEvRNS_18TensorIteratorBaseERKT_EUliE_EEviT1_ --------------------------
	.section	.nv.constant0._ZN2at6native18elementwise_kernelILi128ELi2EZNS0_22gpu_kernel_impl_nocastIZZZNS0_62_GLOBAL__N__e6aa1b1b_29_ActivationLogSigmoidKernel_cu_9d16a0dc27log_sigmoid_backward_kernelERNS_14TensorIteratorEENKUlvE_clEvENKUlvE_clEvEUlddE_EEvRNS_18TensorIteratorBaseERKT_EUliE_EEviT1_,"a",@progbits
	.sectionflags	@""
	.align	4
.nv.constant0._ZN2at6native18elementwise_kernelILi128ELi2EZNS0_22gpu_kernel_impl_nocastIZZZNS0_62_GLOBAL__N__e6aa1b1b_29_ActivationLogSigmoidKernel_cu_9d16a0dc27log_sigmoid_backward_kernelERNS_14TensorIteratorEENKUlvE_clEvENKUlvE_clEvEUlddE_EEvRNS_18TensorIteratorBaseERKT_EUliE_EEviT1_:
	.zero		1184


//--------------------- .nv.constant0._ZN2at6native27unrolled_elementwise_kernelIZZZNS0_62_GLOBAL__N__e6aa1b1b_29_ActivationLogSigmoidKernel_cu_9d16a0dc27log_sigmoid_backward_kernelERNS_14TensorIteratorEENKUlvE_clEvENKUlvE_clEvEUlddE_St5arrayIPcLm3EELi4E23TrivialOffsetCalculatorILi2EjESB_ILi1EjENS0_6memory15LoadWithoutCastENSE_16StoreWithoutCastEEEviT_T0_T2_T3_T4_T5_ --------------------------
	.section	.nv.constant0._ZN2at6native27unrolled_elementwise_kernelIZZZNS0_62_GLOBAL__N__e6aa1b1b_29_ActivationLogSigmoidKernel_cu_9d16a0dc27log_sigmoid_backward_kernelERNS_14TensorIteratorEENKUlvE_clEvENKUlvE_clEvEUlddE_St5arrayIPcLm3EELi4E23TrivialOffsetCalculatorILi2EjESB_ILi1EjENS0_6memory15LoadWithoutCastENSE_16StoreWithoutCastEEEviT_T0_T2_T3_T4_T5_,"a",@progbits
	.sectionflags	@""
	.align	4
.nv.constant0._ZN2at6native27unrolled_elementwise_kernelIZZZNS0_62_GLOBAL__N__e6aa1b1b_29_ActivationLogSigmoidKernel_cu_9d16a0dc27log_sigmoid_backward_kernelERNS_14TensorIteratorEENKUlvE_clEvENKUlvE_clEvEUlddE_St5arrayIPcLm3EELi4E23TrivialOffsetCalculatorILi2EjESB_ILi1EjENS0_6memory15LoadWithoutCastENSE_16StoreWithoutCastEEEviT_T0_T2_T3_T4_T5_:
	.zero		564


//--------------------- .nv.constant0._ZN2at6native29vectorized_elementwise_kernelILi2EZZZNS0_62_GLOBAL__N__e6aa1b1b_29_ActivationLogSigmoidKernel_cu_9d16a0dc27log_sigmoid_backward_kernelERNS_14TensorIteratorEENKUlvE_clEvENKUlvE_clEvEUlddE_St5arrayIPcLm3EEEEviT0_T1_ --------------------------
	.section	.nv.constant0._ZN2at6native29vectorized_elementwise_kernelILi2EZZZNS0_62_GLOBAL__N__e6aa1b1b_29_ActivationLogSigmoidKernel_cu_9d16a0dc27log_sigmoid_backward_kernelERNS_14TensorIteratorEENKUlvE_clEvENKUlvE_clEvEUlddE_St5arrayIPcLm3EEEEviT0_T1_,"a",@progbits
	.sectionflags	@""
	.align	4
.nv.constant0._ZN2at6native29vectorized_elementwise_kernelILi2EZZZNS0_62_GLOBAL__N__e6aa1b1b_29_ActivationLogSigmoidKernel_cu_9d16a0dc27log_sigmoid_backward_kernelERNS_14TensorIteratorEENKUlvE_clEvENKUlvE_clEvEUlddE_St5arrayIPcLm3EEEEviT0_T1_:
	.zero		560


//--------------------- .nv.constant0._ZN2at6native29vectorized_elementwise_kernelILi4EZZZNS0_62_GLOBAL__N__e6aa1b1b_29_ActivationLogSigmoidKernel_cu_9d16a0dc27log_sigmoid_backward_kernelERNS_14TensorIteratorEENKUlvE_clEvENKUlvE_clEvEUlddE_St5arrayIPcLm3EEEEviT0_T1_ --------------------------
	.section	.nv.constant0._ZN2at6native29vectorized_elementwise_kernelILi4EZZZNS0_62_GLOBAL__N__e6aa1b1b_29_ActivationLogSigmoidKernel_cu_9d16a0dc27log_sigmoid_backward_kernelERNS_14TensorIteratorEENKUlvE_clEvENKUlvE_clEvEUlddE_St5arrayIPcLm3EEEEviT0_T1_,"a",@progbits
	.sectionflags	@""
	.align	4
.nv.constant0._ZN2at6native29vectorized_elementwise_kernelILi4EZZZNS0_62_GLOBAL__N__e6aa1b1b_29_ActivationLogSigmoidKernel_cu_9d16a0dc27log_sigmoid_backward_kernelERNS_14TensorIteratorEENKUlvE_clEvENKUlvE_clEvEUlddE_St5arrayIPcLm3EEEEviT0_T1_:
	.zero		560


//--------------------- .nv.constant0._ZN2at6native29vectorized_elementwise_kernelILi8EZZZNS0_62_GLOBAL__N__e6aa1b1b_29_ActivationLogSigmoidKernel_cu_9d16a0dc27log_sigmoid_backward_kernelERNS_14TensorIteratorEENKUlvE_clEvENKUlvE_clEvEUlddE_St5arrayIPcLm3EEEEviT0_T1_ --------------------------
	.section	.nv.constant0._ZN2at6native29vectorized_elementwise_kernelILi8EZZZNS0_62_GLOBAL__N__e6aa1b1b_29_ActivationLogSigmoidKernel_cu_9d16a0dc27log_sigmoid_backward_kernelERNS_14TensorIteratorEENKUlvE_clEvENKUlvE_clEvEUlddE_St5arrayIPcLm3EEEEviT0_T1_,"a",@progbits
	.sectionflags	@""
	.align	4
.nv.constant0._ZN2at6native29vectorized_elementwise_kernelILi8EZZZNS0_62_GLOBAL__N__e6aa1b1b_29_ActivationLogSigmoidKernel_cu_9d16a0dc27log_sigmoid_backward_kernelERNS_14TensorIteratorEENKUlvE_clEvENKUlvE_clEvEUlddE_St5arrayIPcLm3EEEEviT0_T1_:
	.zero		560


//--------------------- .nv.constant0._ZN2at6native18elementwise_kernelILi128ELi4EZNS0_15gpu_kernel_implIZZZNS0_33launch_log_sigmoid_forward_kernelERNS_18TensorIteratorBaseEENKUlvE_clEvENKUlvE2_clEvEUlN3c108BFloat16EE_EEvS4_RKT_EUliE_EEviT1_ --------------------------
	.section	.nv.constant0._ZN2at6native18elementwise_kernelILi128ELi4EZNS0_15gpu_kernel_implIZZZNS0_33launch_log_sigmoid_forward_kernelERNS_18TensorIteratorBaseEENKUlvE_clEvENKUlvE2_clEvEUlN3c108BFloat16EE_EEvS4_RKT_EUliE_EEviT1_,"a",@progbits
	.sectionflags	@""
	.align	4
.nv.constant0._ZN2at6native18elementwise_kernelILi128ELi4EZNS0_15gpu_kernel_implIZZZNS0_33launch_log_sigmoid_forward_kernelERNS_18TensorIteratorBaseEENKUlvE_clEvENKUlvE2_clEvEUlN3c108BFloat16EE_EEvS4_RKT_EUliE_EEviT1_:
	.zero		1072


//--------------------- .nv.constant0._ZN2at6native27unrolled_elementwise_kernelIZZZNS0_33launch_log_sigmoid_forward_kernelERNS_18TensorIteratorBaseEENKUlvE_clEvENKUlvE2_clEvEUlN3c108BFloat16EE_St5arrayIPcLm2EELi4E23TrivialOffsetCalculatorILi1EjESD_NS0_6memory12LoadWithCastILi1EEENSE_13StoreWithCastILi1EEEEEviT_T0_T2_T3_T4_T5_ --------------------------
	.section	.nv.constant0._ZN2at6native27unrolled_elementwise_kernelIZZZNS0_33launch_log_sigmoid_forward_kernelERNS_18TensorIteratorBaseEENKUlvE_clEvENKUlvE2_clEvEUlN3c108BFloat16EE_St5arrayIPcLm2EELi4E23TrivialOffsetCalculatorILi1EjESD_NS0_6memory12LoadWithCastILi1EEENSE_13StoreWithCastILi1EEEEEviT_T0_T2_T3_T4_T5_,"a",@progbits
	.sectionflags	@""
	.align	4
.nv.constant0._ZN2at6native27unrolled_elementwise_kernelIZZZNS0_33launch_log_sigmoid_forward_kernelERNS_18TensorIteratorBaseEENKUlvE_clEvENKUlvE2_clEvEUlN3c108BFloat16EE_St5arrayIPcLm2EELi4E23TrivialOffsetCalculatorILi1EjESD_NS0_6memory12LoadWithCastILi1EEENSE_13StoreWithCastILi1EEEEEviT_T0_T2_T3_T4_T5_:
	.zero		572


//--------------------- .nv.constant0._ZN2at6native18elementwise_kernelILi128ELi4EZNS0_22gpu_kernel_impl_nocastIZZZNS0_33launch_log_sigmoid_forward_kernelERNS_18TensorIteratorBaseEENKUlvE_clEvENKUlvE2_clEvEUlN3c108BFloat16EE_EEvS4_RKT_EUliE_EEviT1_ --------------------------
	.section	.nv.constant0._ZN2at6native18elementwise_kernelILi128ELi4EZNS0_22gpu_kernel_impl_nocastIZZZNS0_33launch_log_sigmoid_forward_kernelERNS_18TensorIteratorBaseEENKUlvE_clEvENKUlvE2_clEvEUlN3c108BFloat16EE_EEvS4_RKT_EUliE_EEviT1_,"a",@progbits
	.sectionflags	@""
	.align	4
.nv.constant0._ZN2at6native18elementwise_kernelILi128ELi4EZNS0_22gpu_kernel_impl_nocastIZZZNS0_33launch_log_sigmoid_forward_kernelERNS_18TensorIteratorBaseEENKUlvE_clEvENKUlvE2_clEvEUlN3c108BFloat16EE_EEvS4_RKT_EUliE_EEviT1_:
	.zero		1072


//--------------------- .nv.constant0._ZN2at6native27unrolled_elementwise_kernelIZZZNS0_33launch_log_sigmoid_forward_kernelERNS_18TensorIteratorBaseEENKUlvE_clEvENKUlvE2_clEvEUlN3c108BFloat16EE_St5arrayIPcLm2EELi4E23TrivialOffsetCalculatorILi1EjESD_NS0_6memory15LoadWithoutCastENSE_16StoreWithoutCastEEEviT_T0_T2_T3_T4_T5_ --------------------------
	.section	.nv.constant0._ZN2at6native27unrolled_elementwise_kernelIZZZNS0_33launch_log_sigmoid_forward_kernelERNS_18TensorIteratorBaseEENKUlvE_clEvENKUlvE2_clEvEUlN3c108BFloat16EE_St5arrayIPcLm2EELi4E23TrivialOffsetCalculatorILi1EjESD_NS0_6memory15LoadWithoutCastENSE_16StoreWithoutCastEEEviT_T0_T2_T3_T4_T5_,"a",@progbits
	.sectionflags	@""
	.align	4
.nv.constant0._ZN2at6native27unrolled_elementwise_kernelIZZZNS0_33launch_log_sigmoid_forward_kernelERNS_18TensorIteratorBaseEENKUlvE_clEvENKUlvE2_clEvEUlN3c108BFloat16EE_St5arrayIPcLm2EELi4E23TrivialOffsetCalculatorILi1EjESD_NS0_6memory15LoadWithoutCastENSE_16StoreWithoutCastEEEviT_T0_T2_T3_T4_T5_:
	.zero		556


//--------------------- .nv.constant0._ZN2at6native29vectorized_elementwise_kernelILi2EZZZNS0_33launch_log_sigmoid_forward_kernelERNS_18TensorIteratorBaseEENKUlvE_clEvENKUlvE2_clEvEUlN3c108BFloat16EE_St5arrayIPcLm2EEEEviT0_T1_ --------------------------
	.section	.nv.constant0._ZN2at6native29vectorized_elementwise_kernelILi2EZZZNS0_33launch_log_sigmoid_forward_kernelERNS_18TensorIteratorBaseEENKUlvE_clEvENKUlvE2_clEvEUlN3c108BFloat16EE_St5arrayIPcLm2EEEEviT0_T1_,"a",@progbits
	.sectionflags	@""
	.align	4
.nv.constant0._ZN2at6native29vectorized_elementwise_kernelILi2EZZZNS0_33launch_log_sigmoid_forward_kernelERNS_18TensorIteratorBaseEENKUlvE_clEvENKUlvE2_clEvEUlN3c108BFloat16EE_St5arrayIPcLm2EEEEviT0_T1_:
	.zero		552


//--------------------- .nv.constant0._ZN2at6native29vectorized_elementwise_kernelILi4EZZZNS0_33launch_log_sigmoid_forward_kernelERNS_18TensorIteratorBaseEENKUlvE_clEvENKUlvE2_clEvEUlN3c108BFloat16EE_St5arrayIPcLm2EEEEviT0_T1_ --------------------------
	.section	.nv.constant0._ZN2at6native29vectorized_elementwise_kernelILi4EZZZNS0_33launch_log_sigmoid_forward_kernelERNS_18TensorIteratorBaseEENKUlvE_clEvENKUlvE2_clEvEUlN3c108BFloat16EE_St5arrayIPcLm2EEEEviT0_T1_,"a",@progbits
	.sectionflags	@""
	.align	4
.nv.constant0._ZN2at6native29vectorized_elementwise_kernelILi4EZZZNS0_33launch_log_sigmoid_forward_kernelERNS_18TensorIteratorBaseEENKUlvE_clEvENKUlvE2_clEvEUlN3c108BFloat16EE_St5arrayIPcLm2EEEEviT0_T1_:
	.zero		552


//--------------------- .nv.constant0._ZN2at6native29vectorized_elementwise_kernelILi8EZZZNS0_33launch_log_sigmoid_forward_kernelERNS_18TensorIteratorBaseEENKUlvE_clEvENKUlvE2_clEvEUlN3c108BFloat16EE_St5arrayIPcLm2EEEEviT0_T1_ --------------------------
	.section	.nv.constant0._ZN2at6native29vectorized_elementwise_kernelILi8EZZZNS0_33launch_log_sigmoid_forward_kernelERNS_18TensorIteratorBaseEENKUlvE_clEvENKUlvE2_clEvEUlN3c108BFloat16EE_St5arrayIPcLm2EEEEviT0_T1_,"a",@progbits
	.sectionflags	@""
	.align	4
.nv.constant0._ZN2at6native29vectorized_elementwise_kernelILi8EZZZNS0_33launch_log_sigmoid_forward_kernelERNS_18TensorIteratorBaseEENKUlvE_clEvENKUlvE2_clEvEUlN3c108BFloat16EE_St5arrayIPcLm2EEEEviT0_T1_:
	.zero		552


//--------------------- .nv.constant0._ZN2at6native18elementwise_kernelILi128ELi4EZNS0_15gpu_kernel_implIZZZNS0_33launch_log_sigmoid_forward_kernelERNS_18TensorIteratorBaseEENKUlvE_clEvENKUlvE1_clEvEUlN3c104HalfEE_EEvS4_RKT_EUliE_EEviT1_ --------------------------
	.section	.nv.constant0._ZN2at6native18elementwise_kernelILi128ELi4EZNS0_15gpu_kernel_implIZZZNS0_33launch_log_sigmoid_forward_kernelERNS_18TensorIteratorBaseEENKUlvE_clEvENKUlvE1_clEvEUlN3c104HalfEE_EEvS4_RKT_EUliE_EEviT1_,"a",@progbits
	.sectionflags	@""
	.align	4
.nv.constant0._ZN2at6native18elementwise_kernelILi128ELi4EZNS0_15gpu_kernel_implIZZZNS0_33launch_log_sigmoid_forward_kernelERNS_18TensorIteratorBaseEENKUlvE_clEvENKUlvE1_clEvEUlN3c104HalfEE_EEvS4_RKT_EUliE_EEviT1_:
	.zero		1072


//--------------------- .nv.constant0._ZN2at6native27unrolled_elementwise_kernelIZZZNS0_33launch_log_sigmoid_forward_kernelERNS_18TensorIteratorBaseEENKUlvE_clEvENKUlvE1_clEvEUlN3c104HalfEE_St5arrayIPcLm2EELi4E23TrivialOffsetCalculatorILi1EjESD_NS0_6memory12LoadWithCastILi1EEENSE_13StoreWithCastILi1EEEEEviT_T0_T2_T3_T4_T5_ --------------------------
	.section	.nv.constant0._ZN2at6native27unrolled_elementwise_kernelIZZZNS0_33launch_log_sigmoid_forward_kernelERNS_18TensorIteratorBaseEENKUlvE_clEvENKUlvE1_clEvEUlN3c104HalfEE_St5arrayIPcLm2EELi4E23TrivialOffsetCalculatorILi1EjESD_NS0_6memory12LoadWithCastILi1EEENSE_13StoreWithCastILi1EEEEEviT_T0_T2_T3_T4_T5_,"a",@progbits
	.sectionflags	@""
	.align	4
.nv.constant0._ZN2at6native27unrolled_elementwise_kernelIZZZNS0_33launch_log_sigmoid_forward_kernelERNS_18TensorIteratorBaseEENKUlvE_clEvENKUlvE1_clEvEUlN3c104HalfEE_St5arrayIPcLm2EELi4E23TrivialOffsetCalculatorILi1EjESD_NS0_6memory12LoadWithCastILi1EEENSE_13StoreWithCastILi1EEEEEviT_T0_T2_T3_T4_T5_:
	.zero		572


//--------------------- .nv.constant0._ZN2at6native18elementwise_kernelILi128ELi4EZNS0_22gpu_kernel_impl_nocastIZZZNS0_33launch_log_sigmoid_forward_kernelERNS_18TensorIteratorBaseEENKUlvE_clEvENKUlvE1_clEvEUlN3c104HalfEE_EEvS4_RKT_EUliE_EEviT1_ --------------------------
	.section	.nv.constant0._ZN2at6native18elementwise_kernelILi128ELi4EZNS0_22gpu_kernel_impl_nocastIZZZNS0_33launch_log_sigmoid_forward_kernelERNS_18TensorIteratorBaseEENKUlvE_clEvENKUlvE1_clEvEUlN3c104HalfEE_EEvS4_RKT_EUliE_EEviT1_,"a",@progbits
	.sectionflags	@""
	.align	4
.nv.constant0._ZN2at6native18elementwise_kernelILi128ELi4EZNS0_22gpu_kernel_impl_nocastIZZZNS0_33launch_log_sigmoid_forward_kernelERNS_18TensorIteratorBaseEENKUlvE_clEvENKUlvE1_clEvEUlN3c104HalfEE_EEvS4_RKT_EUliE_EEviT1_:
	.zero		1072


//--------------------- .nv.constant0._ZN2at6native27unrolled_elementwise_kernelIZZZNS0_33launch_log_sigmoid_forward_kernelERNS_18TensorIteratorBaseEENKUlvE_clEvENKUlvE1_clEvEUlN3c104HalfEE_St5arrayIPcLm2EELi4E23TrivialOffsetCalculatorILi1EjESD_NS0_6memory15LoadWithoutCastENSE_16StoreWithoutCastEEEviT_T0_T2_T3_T4_T5_ --------------------------
	.section	.nv.constant0._ZN2at6native27unrolled_elementwise_kernelIZZZNS0_33launch_log_sigmoid_forward_kernelERNS_18TensorIteratorBaseEENKUlvE_clEvENKUlvE1_clEvEUlN3c104HalfEE_St5arrayIPcLm2EELi4E23TrivialOffsetCalculatorILi1EjESD_NS0_6memory15LoadWithoutCastENSE_16StoreWithoutCastEEEviT_T0_T2_T3_T4_T5_,"a",@progbits
	.sectionflags	@""
	.align	4
.nv.constant0._ZN2at6native27unrolled_elementwise_kernelIZZZNS0_33launch_log_sigmoid_forward_kernelERNS_18TensorIteratorBaseEENKUlvE_clEvENKUlvE1_clEvEUlN3c104HalfEE_St5arrayIPcLm2EELi4E23TrivialOffsetCalculatorILi1EjESD_NS0_6memory15LoadWithoutCastENSE_16StoreWithoutCastEEEviT_T0_T2_T3_T4_T5_:
	.zero		556


//--------------------- .nv.constant0._ZN2at6native29vectorized_elementwise_kernelILi2EZZZNS0_33launch_log_sigmoid_forward_kernelERNS_18TensorIteratorBaseEENKUlvE_clEvENKUlvE1_clEvEUlN3c104HalfEE_St5arrayIPcLm2EEEEviT0_T1_ --------------------------
	.section	.nv.constant0._ZN2at6native29vectorized_elementwise_kernelILi2EZZZNS0_33launch_log_sigmoid_forward_kernelERNS_18TensorIteratorBaseEENKUlvE_clEvENKUlvE1_clEvEUlN3c104HalfEE_St5arrayIPcLm2EEEEviT0_T1_,"a",@progbits
	.sectionflags	@""
	.align	4
.nv.constant0._ZN2at6native29vectorized_elementwise_kernelILi2EZZZNS0_33launch_log_sigmoid_forward_kernelERNS_18TensorIteratorBaseEENKUlvE_clEvENKUlvE1_clEvEUlN3c104HalfEE_St5arrayIPcLm2EEEEviT0_T1_:
	.zero		552


//--------------------- .nv.constant0._ZN2at6native29vectorized_elementwise_kernelILi4EZZZNS0_33launch_log_sigmoid_forward_kernelERNS_18TensorIteratorBaseEENKUlvE_clEvENKUlvE1_clEvEUlN3c104HalfEE_St5arrayIPcLm2EEEEviT0_T1_ --------------------------
	.section	.nv.constant0._ZN2at6native29vectorized_elementwise_kernelILi4EZZZNS0_33launch_log_sigmoid_forward_kernelERNS_18TensorIteratorBaseEENKUlvE_clEvENKUlvE1_clEvEUlN3c104HalfEE_St5arrayIPcLm2EEEEviT0_T1_,"a",@progbits
	.sectionflags	@""
	.align	4
.nv.constant0._ZN2at6native29vectorized_elementwise_kernelILi4EZZZNS0_33launch_log_sigmoid_forward_kernelERNS_18TensorIteratorBaseEENKUlvE_clEvENKUlvE1_clEvEUlN3c104HalfEE_St5arrayIPcLm2EEEEviT0_T1_:
	.zero		552


//--------------------- .nv.constant0._ZN2at6native29vectorized_elementwise_kernelILi8EZZZNS0_33launch_log_sigmoid_forward_kernelERNS_18TensorIteratorBaseEENKUlvE_clEvENKUlvE1_clEvEUlN3c104HalfEE_St5arrayIPcLm2EEEEviT0_T1_ --------------------------
	.section	.nv.constant0._ZN2at6native29vectorized_elementwise_kernelILi8EZZZNS0_33launch_log_sigmoid_forward_kernelERNS_18TensorIteratorBaseEENKUlvE_clEvENKUlvE1_clEvEUlN3c104HalfEE_St5arrayIPcLm2EEEEviT0_T1_,"a",@progbits
	.sectionflags	@""
	.align	4
.nv.constant0._ZN2at6native29vectorized_elementwise_kernelILi8EZZZNS0_33launch_log_sigmoid_forward_kernelERNS_18TensorIteratorBaseEENKUlvE_clEvENKUlvE1_clEvEUlN3c104HalfEE_St5arrayIPcLm2EEEEviT0_T1_:
	.zero		552


//--------------------- .nv.constant0._ZN2at6native18elementwise_kernelILi128ELi4EZNS0_15gpu_kernel_implIZZZNS0_33launch_log_sigmoid_forward_kernelERNS_18TensorIteratorBaseEENKUlvE_clEvENKUlvE0_clEvEUlfE_EEvS4_RKT_EUliE_EEviT1_ --------------------------
	.section	.nv.constant0._ZN2at6native18elementwise_kernelILi128ELi4EZNS0_15gpu_kernel_implIZZZNS0_33launch_log_sigmoid_forward_kernelERNS_18TensorIteratorBaseEENKUlvE_clEvENKUlvE0_clEvEUlfE_EEvS4_RKT_EUliE_EEviT1_,"a",@progbits
	.sectionflags	@""
	.align	4
.nv.constant0._ZN2at6native18elementwise_kernelILi128ELi4EZNS0_15gpu_kernel_implIZZZNS0_33launch_log_sigmoid_forward_kernelERNS_18TensorIteratorBaseEENKUlvE_clEvENKUlvE0_clEvEUlfE_EEvS4_RKT_EUliE_EEviT1_:
	.zero		1072


//--------------------- .nv.constant0._ZN2at6native27unrolled_elementwise_kernelIZZZNS0_33launch_log_sigmoid_forward_kernelERNS_18TensorIteratorBaseEENKUlvE_clEvENKUlvE0_clEvEUlfE_St5arrayIPcLm2EELi4E23TrivialOffsetCalculatorILi1EjESB_NS0_6memory12LoadWithCastILi1EEENSC_13StoreWithCastILi1EEEEEviT_T0_T2_T3_T4_T5_ --------------------------
	.section	.nv.constant0._ZN2at6native27unrolled_elementwise_kernelIZZZNS0_33launch_log_sigmoid_forward_kernelERNS_18TensorIteratorBaseEENKUlvE_clEvENKUlvE0_clEvEUlfE_St5arrayIPcLm2EELi4E23TrivialOffsetCalculatorILi1EjESB_NS0_6memory12LoadWithCastILi1EEENSC_13StoreWithCastILi1EEEEEviT_T0_T2_T3_T4_T5_,"a",@progbits
	.sectionflags	@""
	.align	4
.nv.constant0._ZN2at6native27unrolled_elementwise_kernelIZZZNS0_33launch_log_sigmoid_forward_kernelERNS_18TensorIteratorBaseEENKUlvE_clEvENKUlvE0_clEvEUlfE_St5arrayIPcLm2EELi4E23TrivialOffsetCalculatorILi1EjESB_NS0_6memory12LoadWithCastILi1EEENSC_13StoreWithCastILi1EEEEEviT_T0_T2_T3_T4_T5_:
	.zero		572


//--------------------- .nv.constant0._ZN2at6native18elementwise_kernelILi128ELi2EZNS0_22gpu_kernel_impl_nocastIZZZNS0_33launch_log_sigmoid_forward_kernelERNS_18TensorIteratorBaseEENKUlvE_clEvENKUlvE0_clEvEUlfE_EEvS4_RKT_EUliE_EEviT1_ --------------------------
	.section	.nv.constant0._ZN2at6native18elementwise_kernelILi128ELi2EZNS0_22gpu_kernel_impl_nocastIZZZNS0_33launch_log_sigmoid_forward_kernelERNS_18TensorIteratorBaseEENKUlvE_clEvENKUlvE0_clEvEUlfE_EEvS4_RKT_EUliE_EEviT1_,"a",@progbits
	.sectionflags	@""
	.align	4
.nv.constant0._ZN2at6native18elementwise_kernelILi128ELi2EZNS0_22gpu_kernel_impl_nocastIZZZNS0_33launch_log_sigmoid_forward_kernelERNS_18TensorIteratorBaseEENKUlvE_clEvENKUlvE0_clEvEUlfE_EEvS4_RKT_EUliE_EEviT1_:
	.zero		1072


//--------------------- .nv.constant0._ZN2at6native27unrolled_elementwise_kernelIZZZNS0_33launch_log_sigmoid_forward_kernelERNS_18TensorIteratorBaseEENKUlvE_clEvENKUlvE0_clEvEUlfE_St5arrayIPcLm2EELi4E23TrivialOffsetCalculatorILi1EjESB_NS0_6memory15LoadWithoutCastENSC_16StoreWithoutCastEEEviT_T0_T2_T3_T4_T5_ --------------------------
	.section	.nv.constant0._ZN2at6native27unrolled_elementwise_kernelIZZZNS0_33launch_log_sigmoid_forward_kernelERNS_18TensorIteratorBaseEENKUlvE_clEvENKUlvE0_clEvEUlfE_St5arrayIPcLm2EELi4E23TrivialOffsetCalculatorILi1EjESB_NS0_6memory15LoadWithoutCastENSC_16StoreWithoutCastEEEviT_T0_T2_T3_T4_T5_,"a",@progbits
	.sectionflags	@""
	.align	4
.nv.constant0._ZN2at6native27unrolled_elementwise_kernelIZZZNS0_33launch_log_sigmoid_forward_kernelERNS_18TensorIteratorBaseEENKUlvE_clEvENKUlvE0_clEvEUlfE_St5arrayIPcLm2EELi4E23TrivialOffsetCalculatorILi1EjESB_NS0_6memory15LoadWithoutCastENSC_16StoreWithoutCastEEEviT_T0_T2_T3_T4_T5_:
	.zero		556


//--------------------- .nv.constant0._ZN2at6native29vectorized_elementwise_kernelILi2EZZZNS0_33launch_log_sigmoid_forward_kernelERNS_18TensorIteratorBaseEENKUlvE_clEvENKUlvE0_clEvEUlfE_St5arrayIPcLm2EEEEviT0_T1_ --------------------------
	.section	.nv.constant0._ZN2at6native29vectorized_elementwise_kernelILi2EZZZNS0_33launch_log_sigmoid_forward_kernelERNS_18TensorIteratorBaseEENKUlvE_clEvENKUlvE0_clEvEUlfE_St5arrayIPcLm2EEEEviT0_T1_,"a",@progbits
	.sectionflags	@""
	.align	4
.nv.constant0._ZN2at6native29vectorized_elementwise_kernelILi2EZZZNS0_33launch_log_sigmoid_forward_kernelERNS_18TensorIteratorBaseEENKUlvE_clEvENKUlvE0_clEvEUlfE_St5arrayIPcLm2EEEEviT0_T1_:
	.zero		552


//--------------------- .nv.constant0._ZN2at6native29vectorized_elementwise_kernelILi4EZZZNS0_33launch_log_sigmoid_forward_kernelERNS_18TensorIteratorBaseEENKUlvE_clEvENKUlvE0_clEvEUlfE_St5arrayIPcLm2EEEEviT0_T1_ --------------------------
	.section	.nv.constant0._ZN2at6native29vectorized_elementwise_kernelILi4EZZZNS0_33launch_log_sigmoid_forward_kernelERNS_18TensorIteratorBaseEENKUlvE_clEvENKUlvE0_clEvEUlfE_St5arrayIPcLm2EEEEviT0_T1_,"a",@progbits
	.sectionflags	@""
	.align	4
.nv.constant0._ZN2at6native29vectorized_elementwise_kernelILi4EZZZNS0_33launch_log_sigmoid_forward_kernelERNS_18TensorIteratorBaseEENKUlvE_clEvENKUlvE0_clEvEUlfE_St5arrayIPcLm2EEEEviT0_T1_:
	.zero		552


//--------------------- .nv.constant0._ZN2at6native29vectorized_elementwise_kernelILi8EZZZNS0_33launch_log_sigmoid_forward_kernelERNS_18TensorIteratorBaseEENKUlvE_clEvENKUlvE0_clEvEUlfE_St5arrayIPcLm2EEEEviT0_T1_ --------------------------
	.section	.nv.constant0._ZN2at6native29vectorized_elementwise_kernelILi8EZZZNS0_33launch_log_sigmoid_forward_kernelERNS_18TensorIteratorBaseEENKUlvE_clEvENKUlvE0_clEvEUlfE_St5arrayIPcLm2EEEEviT0_T1_,"a",@progbits
	.sectionflags	@""
	.align	4
.nv.constant0._ZN2at6native29vectorized_elementwise_kernelILi8EZZZNS0_33launch_log_sigmoid_forward_kernelERNS_18TensorIteratorBaseEENKUlvE_clEvENKUlvE0_clEvEUlfE_St5arrayIPcLm2EEEEviT0_T1_:
	.zero		552


//--------------------- .nv.constant0._ZN2at6native18elementwise_kernelILi128ELi4EZNS0_15gpu_kernel_implIZZZNS0_33launch_log_sigmoid_forward_kernelERNS_18TensorIteratorBaseEENKUlvE_clEvENKUlvE_clEvEUldE_EEvS4_RKT_EUliE_EEviT1_ --------------------------
	.section	.nv.constant0._ZN2at6native18elementwise_kernelILi128ELi4EZNS0_15gpu_kernel_implIZZZNS0_33launch_log_sigmoid_forward_kernelERNS_18TensorIteratorBaseEENKUlvE_clEvENKUlvE_clEvEUldE_EEvS4_RKT_EUliE_EEviT1_,"a",@progbits
	.sectionflags	@""
	.align	4
.nv.constant0._ZN2at6native18elementwise_kernelILi128ELi4EZNS0_15gpu_kernel_implIZZZNS0_33launch_log_sigmoid_forward_kernelERNS_18TensorIteratorBaseEENKUlvE_clEvENKUlvE_clEvEUldE_EEvS4_RKT_EUliE_EEviT1_:
	.zero		1072


//--------------------- .nv.constant0._ZN2at6native27unrolled_elementwise_kernelIZZZNS0_33launch_log_sigmoid_forward_kernelERNS_18TensorIteratorBaseEENKUlvE_clEvENKUlvE_clEvEUldE_St5arrayIPcLm2EELi4E23TrivialOffsetCalculatorILi1EjESB_NS0_6memory12LoadWithCastILi1EEENSC_13StoreWithCastILi1EEEEEviT_T0_T2_T3_T4_T5_ --------------------------
	.section	.nv.constant0._ZN2at6native27unrolled_elementwise_kernelIZZZNS0_33launch_log_sigmoid_forward_kernelERNS_18TensorIteratorBaseEENKUlvE_clEvENKUlvE_clEvEUldE_St5arrayIPcLm2EELi4E23TrivialOffsetCalculatorILi1EjESB_NS0_6memory12LoadWithCastILi1EEENSC_13StoreWithCastILi1EEEEEviT_T0_T2_T3_T4_T5_,"a",@progbits
	.sectionflags	@""
	.align	4
.nv.constant0._ZN2at6native27unrolled_elementwise_kernelIZZZNS0_33launch_log_sigmoid_forward_kernelERNS_18TensorIteratorBaseEENKUlvE_clEvENKUlvE_clEvEUldE_St5arrayIPcLm2EELi4E23TrivialOffsetCalculatorILi1EjESB_NS0_6memory12LoadWithCastILi1EEENSC_13StoreWithCastILi1EEEEEviT_T0_T2_T3_T4_T5_:
	.zero		572


//--------------------- .nv.constant0._ZN2at6native18elementwise_kernelILi128ELi2EZNS0_22gpu_kernel_impl_nocastIZZZNS0_33launch_log_sigmoid_forward_kernelERNS_18TensorIteratorBaseEENKUlvE_clEvENKUlvE_clEvEUldE_EEvS4_RKT_EUliE_EEviT1_ --------------------------
	.section	.nv.constant0._ZN2at6native18elementwise_kernelILi128ELi2EZNS0_22gpu_kernel_impl_nocastIZZZNS0_33launch_log_sigmoid_forward_kernelERNS_18TensorIteratorBaseEENKUlvE_clEvENKUlvE_clEvEUldE_EEvS4_RKT_EUliE_EEviT1_,"a",@progbits
	.sectionflags	@""
	.align	4
.nv.constant0._ZN2at6native18elementwise_kernelILi128ELi2EZNS0_22gpu_kernel_impl_nocastIZZZNS0_33launch_log_sigmoid_forward_kernelERNS_18TensorIteratorBaseEENKUlvE_clEvENKUlvE_clEvEUldE_EEvS4_RKT_EUliE_EEviT1_:
	.zero		1072


//--------------------- .nv.constant0._ZN2at6native27unrolled_elementwise_kernelIZZZNS0_33launch_log_sigmoid_forward_kernelERNS_18TensorIteratorBaseEENKUlvE_clEvENKUlvE_clEvEUldE_St5arrayIPcLm2EELi4E23TrivialOffsetCalculatorILi1EjESB_NS0_6memory15LoadWithoutCastENSC_16StoreWithoutCastEEEviT_T0_T2_T3_T4_T5_ --------------------------
	.section	.nv.constant0._ZN2at6native27unrolled_elementwise_kernelIZZZNS0_33launch_log_sigmoid_forward_kernelERNS_18TensorIteratorBaseEENKUlvE_clEvENKUlvE_clEvEUldE_St5arrayIPcLm2EELi4E23TrivialOffsetCalculatorILi1EjESB_NS0_6memory15LoadWithoutCastENSC_16StoreWithoutCastEEEviT_T0_T2_T3_T4_T5_,"a",@progbits
	.sectionflags	@""
	.align	4
.nv.constant0._ZN2at6native27unrolled_elementwise_kernelIZZZNS0_33launch_log_sigmoid_forward_kernelERNS_18TensorIteratorBaseEENKUlvE_clEvENKUlvE_clEvEUldE_St5arrayIPcLm2EELi4E23TrivialOffsetCalculatorILi1EjESB_NS0_6memory15LoadWithoutCastENSC_16StoreWithoutCastEEEviT_T0_T2_T3_T4_T5_:
	.zero		556


//--------------------- .nv.constant0._ZN2at6native29vectorized_elementwise_kernelILi2EZZZNS0_33launch_log_sigmoid_forward_kernelERNS_18TensorIteratorBaseEENKUlvE_clEvENKUlvE_clEvEUldE_St5arrayIPcLm2EEEEviT0_T1_ --------------------------
	.section	.nv.constant0._ZN2at6native29vectorized_elementwise_kernelILi2EZZZNS0_33launch_log_sigmoid_forward_kernelERNS_18TensorIteratorBaseEENKUlvE_clEvENKUlvE_clEvEUldE_St5arrayIPcLm2EEEEviT0_T1_,"a",@progbits
	.sectionflags	@""
	.align	4
.nv.constant0._ZN2at6native29vectorized_elementwise_kernelILi2EZZZNS0_33launch_log_sigmoid_forward_kernelERNS_18TensorIteratorBaseEENKUlvE_clEvENKUlvE_clEvEUldE_St5arrayIPcLm2EEEEviT0_T1_:
	.zero		552


//--------------------- .nv.constant0._ZN2at6native29vectorized_elementwise_kernelILi4EZZZNS0_33launch_log_sigmoid_forward_kernelERNS_18TensorIteratorBaseEENKUlvE_clEvENKUlvE_clEvEUldE_St5arrayIPcLm2EEEEviT0_T1_ --------------------------
	.section	.nv.constant0._ZN2at6native29vectorized_elementwise_kernelILi4EZZZNS0_33launch_log_sigmoid_forward_kernelERNS_18TensorIteratorBaseEENKUlvE_clEvENKUlvE_clEvEUldE_St5arrayIPcLm2EEEEviT0_T1_,"a",@progbits
	.sectionflags	@""
	.align	4
.nv.constant0._ZN2at6native29vectorized_elementwise_kernelILi4EZZZNS0_33launch_log_sigmoid_forward_kernelERNS_18TensorIteratorBaseEENKUlvE_clEvENKUlvE_clEvEUldE_St5arrayIPcLm2EEEEviT0_T1_:
	.zero		552


//--------------------- .nv.constant0._ZN2at6native29vectorized_elementwise_kernelILi8EZZZNS0_33launch_log_sigmoid_forward_kernelERNS_18TensorIteratorBaseEENKUlvE_clEvENKUlvE_clEvEUldE_St5arrayIPcLm2EEEEviT0_T1_ --------------------------
	.section	.nv.constant0._ZN2at6native29vectorized_elementwise_kernelILi8EZZZNS0_33launch_log_sigmoid_forward_kernelERNS_18TensorIteratorBaseEENKUlvE_clEvENKUlvE_clEvEUldE_St5arrayIPcLm2EEEEviT0_T1_,"a",@progbits
	.sectionflags	@""
	.align	4
.nv.constant0._ZN2at6native29vectorized_elementwise_kernelILi8EZZZNS0_33launch_log_sigmoid_forward_kernelERNS_18TensorIteratorBaseEENKUlvE_clEvENKUlvE_clEvEUldE_St5arrayIPcLm2EEEEviT0_T1_:
	.zero		552


//--------------------- SYMBOLS --------------------------

	.type		.nv.reservedSmem.offset0,@object
	.size		.nv.reservedSmem.offset0,0x4
	.type		__assertfail,@function
